//
// Generated by NVIDIA NVVM Compiler
//
// Compiler Build ID: CL-36424714
// Cuda compilation tools, release 13.0, V13.0.88
// Based on NVVM 20.0.0
//

.version 9.0
.target sm_100
.address_size 64

	// .globl	_ZN6thrust24THRUST_300001_SM_1000_NS8cuda_cub4core6detail13_kernel_agentINS1_15__reduce_by_key9InitAgentIN3cub18CUB_300001_SM_100024ReduceByKeyScanTileStateI8SumCountiLb0EEEiPiEEJSB_iSC_EEEvDpT0_
.global .align 1 .b8 _ZN34_INTERNAL_40c004c9_4_k_cu_b856ffc64cuda3std3__45__cpo5beginE[1];
.global .align 1 .b8 _ZN34_INTERNAL_40c004c9_4_k_cu_b856ffc64cuda3std3__45__cpo3endE[1];
.global .align 1 .b8 _ZN34_INTERNAL_40c004c9_4_k_cu_b856ffc64cuda3std3__45__cpo6cbeginE[1];
.global .align 1 .b8 _ZN34_INTERNAL_40c004c9_4_k_cu_b856ffc64cuda3std3__45__cpo4cendE[1];
.global .align 1 .b8 _ZN34_INTERNAL_40c004c9_4_k_cu_b856ffc64cuda3std3__45__cpo6rbeginE[1];
.global .align 1 .b8 _ZN34_INTERNAL_40c004c9_4_k_cu_b856ffc64cuda3std3__45__cpo4rendE[1];
.global .align 1 .b8 _ZN34_INTERNAL_40c004c9_4_k_cu_b856ffc64cuda3std3__45__cpo7crbeginE[1];
.global .align 1 .b8 _ZN34_INTERNAL_40c004c9_4_k_cu_b856ffc64cuda3std3__45__cpo5crendE[1];
.global .align 1 .b8 _ZN34_INTERNAL_40c004c9_4_k_cu_b856ffc64cuda3std3__436_GLOBAL__N__40c004c9_4_k_cu_b856ffc66ignoreE[1];
.global .align 1 .b8 _ZN34_INTERNAL_40c004c9_4_k_cu_b856ffc64cuda3std3__419piecewise_constructE[1];
.global .align 1 .b8 _ZN34_INTERNAL_40c004c9_4_k_cu_b856ffc64cuda3std3__48in_placeE[1];
.global .align 1 .b8 _ZN34_INTERNAL_40c004c9_4_k_cu_b856ffc64cuda3std3__420unreachable_sentinelE[1];
.global .align 1 .b8 _ZN34_INTERNAL_40c004c9_4_k_cu_b856ffc64cuda3std3__47nulloptE[1];
.global .align 1 .b8 _ZN34_INTERNAL_40c004c9_4_k_cu_b856ffc64cuda3std3__48unexpectE[1];
.global .align 1 .b8 _ZN34_INTERNAL_40c004c9_4_k_cu_b856ffc64cuda3std6ranges3__45__cpo4swapE[1];
.global .align 1 .b8 _ZN34_INTERNAL_40c004c9_4_k_cu_b856ffc64cuda3std6ranges3__45__cpo9iter_moveE[1];
.global .align 1 .b8 _ZN34_INTERNAL_40c004c9_4_k_cu_b856ffc64cuda3std6ranges3__45__cpo5beginE[1];
.global .align 1 .b8 _ZN34_INTERNAL_40c004c9_4_k_cu_b856ffc64cuda3std6ranges3__45__cpo3endE[1];
.global .align 1 .b8 _ZN34_INTERNAL_40c004c9_4_k_cu_b856ffc64cuda3std6ranges3__45__cpo6cbeginE[1];
.global .align 1 .b8 _ZN34_INTERNAL_40c004c9_4_k_cu_b856ffc64cuda3std6ranges3__45__cpo4cendE[1];
.global .align 1 .b8 _ZN34_INTERNAL_40c004c9_4_k_cu_b856ffc64cuda3std6ranges3__45__cpo7advanceE[1];
.global .align 1 .b8 _ZN34_INTERNAL_40c004c9_4_k_cu_b856ffc64cuda3std6ranges3__45__cpo9iter_swapE[1];
.global .align 1 .b8 _ZN34_INTERNAL_40c004c9_4_k_cu_b856ffc64cuda3std6ranges3__45__cpo4nextE[1];
.global .align 1 .b8 _ZN34_INTERNAL_40c004c9_4_k_cu_b856ffc64cuda3std6ranges3__45__cpo4prevE[1];
.global .align 1 .b8 _ZN34_INTERNAL_40c004c9_4_k_cu_b856ffc64cuda3std6ranges3__45__cpo4dataE[1];
.global .align 1 .b8 _ZN34_INTERNAL_40c004c9_4_k_cu_b856ffc64cuda3std6ranges3__45__cpo5cdataE[1];
.global .align 1 .b8 _ZN34_INTERNAL_40c004c9_4_k_cu_b856ffc64cuda3std6ranges3__45__cpo4sizeE[1];
.global .align 1 .b8 _ZN34_INTERNAL_40c004c9_4_k_cu_b856ffc64cuda3std6ranges3__45__cpo5ssizeE[1];
.global .align 1 .b8 _ZN34_INTERNAL_40c004c9_4_k_cu_b856ffc64cuda3std6ranges3__45__cpo8distanceE[1];
.global .align 1 .b8 _ZN34_INTERNAL_40c004c9_4_k_cu_b856ffc66thrust24THRUST_300001_SM_1000_NS8cuda_cub3parE[1];
.global .align 1 .b8 _ZN34_INTERNAL_40c004c9_4_k_cu_b856ffc66thrust24THRUST_300001_SM_1000_NS8cuda_cub10par_nosyncE[1];
.global .align 1 .b8 _ZN34_INTERNAL_40c004c9_4_k_cu_b856ffc66thrust24THRUST_300001_SM_1000_NS6system6detail10sequential3seqE[1];
.global .align 1 .b8 _ZN34_INTERNAL_40c004c9_4_k_cu_b856ffc66thrust24THRUST_300001_SM_1000_NS12placeholders2_1E[1];
.global .align 1 .b8 _ZN34_INTERNAL_40c004c9_4_k_cu_b856ffc66thrust24THRUST_300001_SM_1000_NS12placeholders2_2E[1];
.global .align 1 .b8 _ZN34_INTERNAL_40c004c9_4_k_cu_b856ffc66thrust24THRUST_300001_SM_1000_NS12placeholders2_3E[1];
.global .align 1 .b8 _ZN34_INTERNAL_40c004c9_4_k_cu_b856ffc66thrust24THRUST_300001_SM_1000_NS12placeholders2_4E[1];
.global .align 1 .b8 _ZN34_INTERNAL_40c004c9_4_k_cu_b856ffc66thrust24THRUST_300001_SM_1000_NS12placeholders2_5E[1];
.global .align 1 .b8 _ZN34_INTERNAL_40c004c9_4_k_cu_b856ffc66thrust24THRUST_300001_SM_1000_NS12placeholders2_6E[1];
.global .align 1 .b8 _ZN34_INTERNAL_40c004c9_4_k_cu_b856ffc66thrust24THRUST_300001_SM_1000_NS12placeholders2_7E[1];
.global .align 1 .b8 _ZN34_INTERNAL_40c004c9_4_k_cu_b856ffc66thrust24THRUST_300001_SM_1000_NS12placeholders2_8E[1];
.global .align 1 .b8 _ZN34_INTERNAL_40c004c9_4_k_cu_b856ffc66thrust24THRUST_300001_SM_1000_NS12placeholders2_9E[1];
.global .align 1 .b8 _ZN34_INTERNAL_40c004c9_4_k_cu_b856ffc66thrust24THRUST_300001_SM_1000_NS12placeholders3_10E[1];
.global .align 1 .b8 _ZN34_INTERNAL_40c004c9_4_k_cu_b856ffc66thrust24THRUST_300001_SM_1000_NS3seqE[1];
.extern .shared .align 16 .b8 _ZN6thrust24THRUST_300001_SM_1000_NS8cuda_cub4core6detail5shmemE[];

.visible .entry _ZN6thrust24THRUST_300001_SM_1000_NS8cuda_cub4core6detail13_kernel_agentINS1_15__reduce_by_key9InitAgentIN3cub18CUB_300001_SM_100024ReduceByKeyScanTileStateI8SumCountiLb0EEEiPiEEJSB_iSC_EEEvDpT0_(
	.param .align 8 .b8 _ZN6thrust24THRUST_300001_SM_1000_NS8cuda_cub4core6detail13_kernel_agentINS1_15__reduce_by_key9InitAgentIN3cub18CUB_300001_SM_100024ReduceByKeyScanTileStateI8SumCountiLb0EEEiPiEEJSB_iSC_EEEvDpT0__param_0[24],
	.param .u32 _ZN6thrust24THRUST_300001_SM_1000_NS8cuda_cub4core6detail13_kernel_agentINS1_15__reduce_by_key9InitAgentIN3cub18CUB_300001_SM_100024ReduceByKeyScanTileStateI8SumCountiLb0EEEiPiEEJSB_iSC_EEEvDpT0__param_1,
	.param .u64 .ptr .align 1 _ZN6thrust24THRUST_300001_SM_1000_NS8cuda_cub4core6detail13_kernel_agentINS1_15__reduce_by_key9InitAgentIN3cub18CUB_300001_SM_100024ReduceByKeyScanTileStateI8SumCountiLb0EEEiPiEEJSB_iSC_EEEvDpT0__param_2
)
.maxntid 128
{
	.reg .pred 	%p<6>;
	.reg .b32 	%r<11>;
	.reg .b64 	%rd<9>;

	ld.param.u64 	%rd3, [_ZN6thrust24THRUST_300001_SM_1000_NS8cuda_cub4core6detail13_kernel_agentINS1_15__reduce_by_key9InitAgentIN3cub18CUB_300001_SM_100024ReduceByKeyScanTileStateI8SumCountiLb0EEEiPiEEJSB_iSC_EEEvDpT0__param_0];
	ld.param.u32 	%r4, [_ZN6thrust24THRUST_300001_SM_1000_NS8cuda_cub4core6detail13_kernel_agentINS1_15__reduce_by_key9InitAgentIN3cub18CUB_300001_SM_100024ReduceByKeyScanTileStateI8SumCountiLb0EEEiPiEEJSB_iSC_EEEvDpT0__param_1];
	ld.param.u64 	%rd2, [_ZN6thrust24THRUST_300001_SM_1000_NS8cuda_cub4core6detail13_kernel_agentINS1_15__reduce_by_key9InitAgentIN3cub18CUB_300001_SM_100024ReduceByKeyScanTileStateI8SumCountiLb0EEEiPiEEJSB_iSC_EEEvDpT0__param_2];
	cvta.to.global.u64 	%rd1, %rd3;
	mov.u32 	%r1, %ctaid.x;
	mov.u32 	%r5, %ntid.x;
	mov.u32 	%r2, %tid.x;
	mad.lo.s32 	%r3, %r1, %r5, %r2;
	setp.ge.s32 	%p1, %r3, %r4;
	@%p1 bra 	$L__BB0_2;
	mul.wide.s32 	%rd4, %r3, 4;
	add.s64 	%rd5, %rd1, %rd4;
	mov.b32 	%r6, 99;
	st.global.u32 	[%rd5+128], %r6;
$L__BB0_2:
	setp.ne.s32 	%p2, %r1, 0;
	setp.gt.u32 	%p3, %r2, 31;
	or.pred  	%p4, %p2, %p3;
	@%p4 bra 	$L__BB0_4;
	mul.wide.u32 	%rd6, %r2, 4;
	add.s64 	%rd7, %rd1, %rd6;
	mov.b32 	%r8, 0;
	st.global.u32 	[%rd7], %r8;
$L__BB0_4:
	or.b32  	%r9, %r1, %r2;
	setp.ne.s32 	%p5, %r9, 0;
	@%p5 bra 	$L__BB0_6;
	cvta.to.global.u64 	%rd8, %rd2;
	mov.b32 	%r10, 0;
	st.global.u32 	[%rd8], %r10;
$L__BB0_6:
	ret;

}
	// .globl	_ZN6thrust24THRUST_300001_SM_1000_NS8cuda_cub4core6detail13_kernel_agentINS1_15__reduce_by_key16ReduceByKeyAgentINS0_12zip_iteratorIN4cuda3std3__45tupleIJNS0_6detail15normal_iteratorINS0_10device_ptrIiEEEESG_EEEEENSD_INSE_I8SumCountEEEESI_SL_NSA_8equal_toINSB_IJiiEEEEE12SumCountPlusPiiEEJSI_SL_SI_SL_SQ_N3cub18CUB_300001_SM_100024ReduceByKeyScanTileStateISJ_iLb0EEESO_SP_iiEEEvDpT0_
.visible .entry _ZN6thrust24THRUST_300001_SM_1000_NS8cuda_cub4core6detail13_kernel_agentINS1_15__reduce_by_key16ReduceByKeyAgentINS0_12zip_iteratorIN4cuda3std3__45tupleIJNS0_6detail15normal_iteratorINS0_10device_ptrIiEEEESG_EEEEENSD_INSE_I8SumCountEEEESI_SL_NSA_8equal_toINSB_IJiiEEEEE12SumCountPlusPiiEEJSI_SL_SI_SL_SQ_N3cub18CUB_300001_SM_100024ReduceByKeyScanTileStateISJ_iLb0EEESO_SP_iiEEEvDpT0_(
	.param .align 8 .b8 _ZN6thrust24THRUST_300001_SM_1000_NS8cuda_cub4core6detail13_kernel_agentINS1_15__reduce_by_key16ReduceByKeyAgentINS0_12zip_iteratorIN4cuda3std3__45tupleIJNS0_6detail15normal_iteratorINS0_10device_ptrIiEEEESG_EEEEENSD_INSE_I8SumCountEEEESI_SL_NSA_8equal_toINSB_IJiiEEEEE12SumCountPlusPiiEEJSI_SL_SI_SL_SQ_N3cub18CUB_300001_SM_100024ReduceByKeyScanTileStateISJ_iLb0EEESO_SP_iiEEEvDpT0__param_0[16],
	.param .align 8 .b8 _ZN6thrust24THRUST_300001_SM_1000_NS8cuda_cub4core6detail13_kernel_agentINS1_15__reduce_by_key16ReduceByKeyAgentINS0_12zip_iteratorIN4cuda3std3__45tupleIJNS0_6detail15normal_iteratorINS0_10device_ptrIiEEEESG_EEEEENSD_INSE_I8SumCountEEEESI_SL_NSA_8equal_toINSB_IJiiEEEEE12SumCountPlusPiiEEJSI_SL_SI_SL_SQ_N3cub18CUB_300001_SM_100024ReduceByKeyScanTileStateISJ_iLb0EEESO_SP_iiEEEvDpT0__param_1[8],
	.param .align 8 .b8 _ZN6thrust24THRUST_300001_SM_1000_NS8cuda_cub4core6detail13_kernel_agentINS1_15__reduce_by_key16ReduceByKeyAgentINS0_12zip_iteratorIN4cuda3std3__45tupleIJNS0_6detail15normal_iteratorINS0_10device_ptrIiEEEESG_EEEEENSD_INSE_I8SumCountEEEESI_SL_NSA_8equal_toINSB_IJiiEEEEE12SumCountPlusPiiEEJSI_SL_SI_SL_SQ_N3cub18CUB_300001_SM_100024ReduceByKeyScanTileStateISJ_iLb0EEESO_SP_iiEEEvDpT0__param_2[16],
	.param .align 8 .b8 _ZN6thrust24THRUST_300001_SM_1000_NS8cuda_cub4core6detail13_kernel_agentINS1_15__reduce_by_key16ReduceByKeyAgentINS0_12zip_iteratorIN4cuda3std3__45tupleIJNS0_6detail15normal_iteratorINS0_10device_ptrIiEEEESG_EEEEENSD_INSE_I8SumCountEEEESI_SL_NSA_8equal_toINSB_IJiiEEEEE12SumCountPlusPiiEEJSI_SL_SI_SL_SQ_N3cub18CUB_300001_SM_100024ReduceByKeyScanTileStateISJ_iLb0EEESO_SP_iiEEEvDpT0__param_3[8],
	.param .u64 .ptr .align 1 _ZN6thrust24THRUST_300001_SM_1000_NS8cuda_cub4core6detail13_kernel_agentINS1_15__reduce_by_key16ReduceByKeyAgentINS0_12zip_iteratorIN4cuda3std3__45tupleIJNS0_6detail15normal_iteratorINS0_10device_ptrIiEEEESG_EEEEENSD_INSE_I8SumCountEEEESI_SL_NSA_8equal_toINSB_IJiiEEEEE12SumCountPlusPiiEEJSI_SL_SI_SL_SQ_N3cub18CUB_300001_SM_100024ReduceByKeyScanTileStateISJ_iLb0EEESO_SP_iiEEEvDpT0__param_4,
	.param .align 8 .b8 _ZN6thrust24THRUST_300001_SM_1000_NS8cuda_cub4core6detail13_kernel_agentINS1_15__reduce_by_key16ReduceByKeyAgentINS0_12zip_iteratorIN4cuda3std3__45tupleIJNS0_6detail15normal_iteratorINS0_10device_ptrIiEEEESG_EEEEENSD_INSE_I8SumCountEEEESI_SL_NSA_8equal_toINSB_IJiiEEEEE12SumCountPlusPiiEEJSI_SL_SI_SL_SQ_N3cub18CUB_300001_SM_100024ReduceByKeyScanTileStateISJ_iLb0EEESO_SP_iiEEEvDpT0__param_5[24],
	.param .align 1 .b8 _ZN6thrust24THRUST_300001_SM_1000_NS8cuda_cub4core6detail13_kernel_agentINS1_15__reduce_by_key16ReduceByKeyAgentINS0_12zip_iteratorIN4cuda3std3__45tupleIJNS0_6detail15normal_iteratorINS0_10device_ptrIiEEEESG_EEEEENSD_INSE_I8SumCountEEEESI_SL_NSA_8equal_toINSB_IJiiEEEEE12SumCountPlusPiiEEJSI_SL_SI_SL_SQ_N3cub18CUB_300001_SM_100024ReduceByKeyScanTileStateISJ_iLb0EEESO_SP_iiEEEvDpT0__param_6[1],
	.param .align 1 .b8 _ZN6thrust24THRUST_300001_SM_1000_NS8cuda_cub4core6detail13_kernel_agentINS1_15__reduce_by_key16ReduceByKeyAgentINS0_12zip_iteratorIN4cuda3std3__45tupleIJNS0_6detail15normal_iteratorINS0_10device_ptrIiEEEESG_EEEEENSD_INSE_I8SumCountEEEESI_SL_NSA_8equal_toINSB_IJiiEEEEE12SumCountPlusPiiEEJSI_SL_SI_SL_SQ_N3cub18CUB_300001_SM_100024ReduceByKeyScanTileStateISJ_iLb0EEESO_SP_iiEEEvDpT0__param_7[1],
	.param .u32 _ZN6thrust24THRUST_300001_SM_1000_NS8cuda_cub4core6detail13_kernel_agentINS1_15__reduce_by_key16ReduceByKeyAgentINS0_12zip_iteratorIN4cuda3std3__45tupleIJNS0_6detail15normal_iteratorINS0_10device_ptrIiEEEESG_EEEEENSD_INSE_I8SumCountEEEESI_SL_NSA_8equal_toINSB_IJiiEEEEE12SumCountPlusPiiEEJSI_SL_SI_SL_SQ_N3cub18CUB_300001_SM_100024ReduceByKeyScanTileStateISJ_iLb0EEESO_SP_iiEEEvDpT0__param_8,
	.param .u32 _ZN6thrust24THRUST_300001_SM_1000_NS8cuda_cub4core6detail13_kernel_agentINS1_15__reduce_by_key16ReduceByKeyAgentINS0_12zip_iteratorIN4cuda3std3__45tupleIJNS0_6detail15normal_iteratorINS0_10device_ptrIiEEEESG_EEEEENSD_INSE_I8SumCountEEEESI_SL_NSA_8equal_toINSB_IJiiEEEEE12SumCountPlusPiiEEJSI_SL_SI_SL_SQ_N3cub18CUB_300001_SM_100024ReduceByKeyScanTileStateISJ_iLb0EEESO_SP_iiEEEvDpT0__param_9
)
.maxntid 256
{
	.reg .pred 	%p<325>;
	.reg .b16 	%rs<1606>;
	.reg .b32 	%r<3992>;
	.reg .b64 	%rd<605>;
	.reg .b64 	%fd<524>;

	ld.param.u64 	%rd88, [_ZN6thrust24THRUST_300001_SM_1000_NS8cuda_cub4core6detail13_kernel_agentINS1_15__reduce_by_key16ReduceByKeyAgentINS0_12zip_iteratorIN4cuda3std3__45tupleIJNS0_6detail15normal_iteratorINS0_10device_ptrIiEEEESG_EEEEENSD_INSE_I8SumCountEEEESI_SL_NSA_8equal_toINSB_IJiiEEEEE12SumCountPlusPiiEEJSI_SL_SI_SL_SQ_N3cub18CUB_300001_SM_100024ReduceByKeyScanTileStateISJ_iLb0EEESO_SP_iiEEEvDpT0__param_5+16];
	ld.param.u64 	%rd87, [_ZN6thrust24THRUST_300001_SM_1000_NS8cuda_cub4core6detail13_kernel_agentINS1_15__reduce_by_key16ReduceByKeyAgentINS0_12zip_iteratorIN4cuda3std3__45tupleIJNS0_6detail15normal_iteratorINS0_10device_ptrIiEEEESG_EEEEENSD_INSE_I8SumCountEEEESI_SL_NSA_8equal_toINSB_IJiiEEEEE12SumCountPlusPiiEEJSI_SL_SI_SL_SQ_N3cub18CUB_300001_SM_100024ReduceByKeyScanTileStateISJ_iLb0EEESO_SP_iiEEEvDpT0__param_5+8];
	ld.param.u64 	%rd86, [_ZN6thrust24THRUST_300001_SM_1000_NS8cuda_cub4core6detail13_kernel_agentINS1_15__reduce_by_key16ReduceByKeyAgentINS0_12zip_iteratorIN4cuda3std3__45tupleIJNS0_6detail15normal_iteratorINS0_10device_ptrIiEEEESG_EEEEENSD_INSE_I8SumCountEEEESI_SL_NSA_8equal_toINSB_IJiiEEEEE12SumCountPlusPiiEEJSI_SL_SI_SL_SQ_N3cub18CUB_300001_SM_100024ReduceByKeyScanTileStateISJ_iLb0EEESO_SP_iiEEEvDpT0__param_5];
	ld.param.u64 	%rd7, [_ZN6thrust24THRUST_300001_SM_1000_NS8cuda_cub4core6detail13_kernel_agentINS1_15__reduce_by_key16ReduceByKeyAgentINS0_12zip_iteratorIN4cuda3std3__45tupleIJNS0_6detail15normal_iteratorINS0_10device_ptrIiEEEESG_EEEEENSD_INSE_I8SumCountEEEESI_SL_NSA_8equal_toINSB_IJiiEEEEE12SumCountPlusPiiEEJSI_SL_SI_SL_SQ_N3cub18CUB_300001_SM_100024ReduceByKeyScanTileStateISJ_iLb0EEESO_SP_iiEEEvDpT0__param_1];
	ld.param.u64 	%rd89, [_ZN6thrust24THRUST_300001_SM_1000_NS8cuda_cub4core6detail13_kernel_agentINS1_15__reduce_by_key16ReduceByKeyAgentINS0_12zip_iteratorIN4cuda3std3__45tupleIJNS0_6detail15normal_iteratorINS0_10device_ptrIiEEEESG_EEEEENSD_INSE_I8SumCountEEEESI_SL_NSA_8equal_toINSB_IJiiEEEEE12SumCountPlusPiiEEJSI_SL_SI_SL_SQ_N3cub18CUB_300001_SM_100024ReduceByKeyScanTileStateISJ_iLb0EEESO_SP_iiEEEvDpT0__param_3];
	ld.param.u64 	%rd84, [_ZN6thrust24THRUST_300001_SM_1000_NS8cuda_cub4core6detail13_kernel_agentINS1_15__reduce_by_key16ReduceByKeyAgentINS0_12zip_iteratorIN4cuda3std3__45tupleIJNS0_6detail15normal_iteratorINS0_10device_ptrIiEEEESG_EEEEENSD_INSE_I8SumCountEEEESI_SL_NSA_8equal_toINSB_IJiiEEEEE12SumCountPlusPiiEEJSI_SL_SI_SL_SQ_N3cub18CUB_300001_SM_100024ReduceByKeyScanTileStateISJ_iLb0EEESO_SP_iiEEEvDpT0__param_2+8];
	ld.param.u64 	%rd83, [_ZN6thrust24THRUST_300001_SM_1000_NS8cuda_cub4core6detail13_kernel_agentINS1_15__reduce_by_key16ReduceByKeyAgentINS0_12zip_iteratorIN4cuda3std3__45tupleIJNS0_6detail15normal_iteratorINS0_10device_ptrIiEEEESG_EEEEENSD_INSE_I8SumCountEEEESI_SL_NSA_8equal_toINSB_IJiiEEEEE12SumCountPlusPiiEEJSI_SL_SI_SL_SQ_N3cub18CUB_300001_SM_100024ReduceByKeyScanTileStateISJ_iLb0EEESO_SP_iiEEEvDpT0__param_2];
	ld.param.u64 	%rd90, [_ZN6thrust24THRUST_300001_SM_1000_NS8cuda_cub4core6detail13_kernel_agentINS1_15__reduce_by_key16ReduceByKeyAgentINS0_12zip_iteratorIN4cuda3std3__45tupleIJNS0_6detail15normal_iteratorINS0_10device_ptrIiEEEESG_EEEEENSD_INSE_I8SumCountEEEESI_SL_NSA_8equal_toINSB_IJiiEEEEE12SumCountPlusPiiEEJSI_SL_SI_SL_SQ_N3cub18CUB_300001_SM_100024ReduceByKeyScanTileStateISJ_iLb0EEESO_SP_iiEEEvDpT0__param_0+8];
	ld.param.u64 	%rd91, [_ZN6thrust24THRUST_300001_SM_1000_NS8cuda_cub4core6detail13_kernel_agentINS1_15__reduce_by_key16ReduceByKeyAgentINS0_12zip_iteratorIN4cuda3std3__45tupleIJNS0_6detail15normal_iteratorINS0_10device_ptrIiEEEESG_EEEEENSD_INSE_I8SumCountEEEESI_SL_NSA_8equal_toINSB_IJiiEEEEE12SumCountPlusPiiEEJSI_SL_SI_SL_SQ_N3cub18CUB_300001_SM_100024ReduceByKeyScanTileStateISJ_iLb0EEESO_SP_iiEEEvDpT0__param_0];
	ld.param.u64 	%rd85, [_ZN6thrust24THRUST_300001_SM_1000_NS8cuda_cub4core6detail13_kernel_agentINS1_15__reduce_by_key16ReduceByKeyAgentINS0_12zip_iteratorIN4cuda3std3__45tupleIJNS0_6detail15normal_iteratorINS0_10device_ptrIiEEEESG_EEEEENSD_INSE_I8SumCountEEEESI_SL_NSA_8equal_toINSB_IJiiEEEEE12SumCountPlusPiiEEJSI_SL_SI_SL_SQ_N3cub18CUB_300001_SM_100024ReduceByKeyScanTileStateISJ_iLb0EEESO_SP_iiEEEvDpT0__param_4];
	ld.param.u32 	%r910, [_ZN6thrust24THRUST_300001_SM_1000_NS8cuda_cub4core6detail13_kernel_agentINS1_15__reduce_by_key16ReduceByKeyAgentINS0_12zip_iteratorIN4cuda3std3__45tupleIJNS0_6detail15normal_iteratorINS0_10device_ptrIiEEEESG_EEEEENSD_INSE_I8SumCountEEEESI_SL_NSA_8equal_toINSB_IJiiEEEEE12SumCountPlusPiiEEJSI_SL_SI_SL_SQ_N3cub18CUB_300001_SM_100024ReduceByKeyScanTileStateISJ_iLb0EEESO_SP_iiEEEvDpT0__param_8];
	cvta.to.global.u64 	%rd1, %rd85;
	cvta.to.global.u64 	%rd5, %rd91;
	cvta.to.global.u64 	%rd6, %rd90;
	cvta.to.global.u64 	%rd8, %rd83;
	cvta.to.global.u64 	%rd9, %rd84;
	cvta.to.global.u64 	%rd10, %rd89;
	mov.u32 	%r1, %ctaid.x;
	mul.lo.s32 	%r2, %r1, 768;
	sub.s32 	%r3, %r910, %r2;
	setp.lt.s32 	%p11, %r3, 769;
	@%p11 bra 	$L__BB1_247;
	setp.ne.s32 	%p183, %r1, 0;
	@%p183 bra 	$L__BB1_96;
	mov.u32 	%r3748, %tid.x;
	and.b32  	%r3243, %r3748, 31;
	and.b32  	%r3244, %r3748, 992;
	mul.lo.s32 	%r3245, %r3244, 3;
	or.b32  	%r3246, %r3245, %r3243;
	add.s32 	%r3247, %r3246, %r2;
	mul.wide.u32 	%rd532, %r3247, 4;
	add.s64 	%rd533, %rd5, %rd532;
	add.s64 	%rd534, %rd6, %rd532;
	ld.global.u32 	%r3248, [%rd533];
	ld.global.u32 	%r3249, [%rd534];
	ld.global.u32 	%r3250, [%rd533+128];
	ld.global.u32 	%r3251, [%rd534+128];
	ld.global.u32 	%r3252, [%rd533+256];
	ld.global.u32 	%r3253, [%rd534+256];
	// begin inline asm
	mov.u32 %r3241, %laneid;
	// end inline asm
	shr.u32 	%r6, %r3748, 5;
	mad.lo.s32 	%r3254, %r6, 96, %r3241;
	shl.b32 	%r3255, %r3254, 3;
	mov.u32 	%r3256, _ZN6thrust24THRUST_300001_SM_1000_NS8cuda_cub4core6detail5shmemE;
	add.s32 	%r3257, %r3256, %r3255;
	st.shared.v2.u32 	[%r3257], {%r3248, %r3249};
	st.shared.v2.u32 	[%r3257+256], {%r3250, %r3251};
	st.shared.v2.u32 	[%r3257+512], {%r3252, %r3253};
	bar.warp.sync 	-1;
	shl.b32 	%r3258, %r3241, 1;
	add.s32 	%r3259, %r3254, %r3258;
	shl.b32 	%r3260, %r3241, 4;
	add.s32 	%r3261, %r3257, %r3260;
	ld.shared.v2.u32 	{%r9, %r10}, [%r3261];
	ld.shared.v2.u32 	{%r13, %r14}, [%r3261+8];
	ld.shared.v2.u32 	{%r16, %r15}, [%r3261+16];
	bar.sync 	0;
	mul.wide.u32 	%rd535, %r3247, 16;
	add.s64 	%rd521, %rd7, %rd535;
	// begin inline asm
	ld.global.nc.u64 %rd520, [%rd521];
	// end inline asm
	add.s64 	%rd523, %rd521, 8;
	// begin inline asm
	ld.global.nc.u64 %rd522, [%rd523];
	// end inline asm
	shr.u64 	%rd536, %rd522, 40;
	shr.u64 	%rd537, %rd522, 48;
	shr.u64 	%rd538, %rd522, 56;
	add.s64 	%rd525, %rd521, 512;
	// begin inline asm
	ld.global.nc.u64 %rd524, [%rd525];
	// end inline asm
	add.s64 	%rd527, %rd521, 520;
	// begin inline asm
	ld.global.nc.u64 %rd526, [%rd527];
	// end inline asm
	shr.u64 	%rd539, %rd526, 40;
	shr.u64 	%rd540, %rd526, 48;
	shr.u64 	%rd541, %rd526, 56;
	add.s64 	%rd529, %rd521, 1024;
	// begin inline asm
	ld.global.nc.u64 %rd528, [%rd529];
	// end inline asm
	add.s64 	%rd531, %rd521, 1032;
	// begin inline asm
	ld.global.nc.u64 %rd530, [%rd531];
	// end inline asm
	shr.u64 	%rd542, %rd530, 40;
	shr.u64 	%rd543, %rd530, 48;
	shr.u64 	%rd544, %rd530, 56;
	add.s32 	%r3262, %r3257, %r3255;
	st.shared.u64 	[%r3262], %rd520;
	st.shared.u32 	[%r3262+8], %rd522;
	cvt.u32.u64 	%r3263, %rd538;
	cvt.u32.u64 	%r3264, %rd537;
	prmt.b32 	%r3265, %r3264, %r3263, 0x3340U;
	{ .reg .b32 tmp; mov.b64 {tmp, %r3266}, %rd522; }
	cvt.u32.u64 	%r3267, %rd536;
	prmt.b32 	%r3268, %r3266, %r3267, 0x3340U;
	prmt.b32 	%r3269, %r3268, %r3265, 0x5410U;
	st.shared.u32 	[%r3262+12], %r3269;
	st.shared.u64 	[%r3262+512], %rd524;
	st.shared.u32 	[%r3262+520], %rd526;
	cvt.u32.u64 	%r3270, %rd541;
	cvt.u32.u64 	%r3271, %rd540;
	prmt.b32 	%r3272, %r3271, %r3270, 0x3340U;
	{ .reg .b32 tmp; mov.b64 {tmp, %r3273}, %rd526; }
	cvt.u32.u64 	%r3274, %rd539;
	prmt.b32 	%r3275, %r3273, %r3274, 0x3340U;
	prmt.b32 	%r3276, %r3275, %r3272, 0x5410U;
	st.shared.u32 	[%r3262+524], %r3276;
	st.shared.u64 	[%r3262+1024], %rd528;
	st.shared.u32 	[%r3262+1032], %rd530;
	cvt.u32.u64 	%r3277, %rd544;
	cvt.u32.u64 	%r3278, %rd543;
	prmt.b32 	%r3279, %r3278, %r3277, 0x3340U;
	{ .reg .b32 tmp; mov.b64 {tmp, %r3280}, %rd530; }
	cvt.u32.u64 	%r3281, %rd542;
	prmt.b32 	%r3282, %r3280, %r3281, 0x3340U;
	prmt.b32 	%r3283, %r3282, %r3279, 0x5410U;
	st.shared.u32 	[%r3262+1036], %r3283;
	bar.warp.sync 	-1;
	shl.b32 	%r3284, %r3259, 3;
	add.s32 	%r3285, %r3261, %r3284;
	ld.shared.f64 	%fd403, [%r3285];
	ld.shared.u32 	%r3740, [%r3285+8];
	ld.shared.u32 	%r3286, [%r3285+12];
	bfe.u32 	%r3287, %r3286, 24, 8;
	cvt.u16.u32 	%rs1106, %r3287;
	bfe.u32 	%r3288, %r3286, 16, 8;
	cvt.u16.u32 	%rs1107, %r3288;
	bfe.u32 	%r3289, %r3286, 8, 8;
	cvt.u16.u32 	%rs1108, %r3289;
	bfe.u32 	%r3290, %r3286, 0, 8;
	cvt.u16.u32 	%rs1109, %r3290;
	ld.shared.f64 	%fd404, [%r3285+16];
	ld.shared.u32 	%r3742, [%r3285+24];
	ld.shared.u32 	%r3291, [%r3285+28];
	bfe.u32 	%r3292, %r3291, 0, 8;
	cvt.u16.u32 	%rs1113, %r3292;
	bfe.u32 	%r3293, %r3291, 8, 8;
	cvt.u16.u32 	%rs1112, %r3293;
	bfe.u32 	%r3294, %r3291, 16, 8;
	cvt.u16.u32 	%rs1111, %r3294;
	bfe.u32 	%r3295, %r3291, 24, 8;
	cvt.u16.u32 	%rs1110, %r3295;
	ld.shared.f64 	%fd376, [%r3285+32];
	ld.shared.u32 	%r3696, [%r3285+40];
	ld.shared.u32 	%r3296, [%r3285+44];
	bfe.u32 	%r3297, %r3296, 0, 8;
	cvt.u16.u32 	%rs1009, %r3297;
	bfe.u32 	%r3298, %r3296, 8, 8;
	cvt.u16.u32 	%rs1008, %r3298;
	bfe.u32 	%r3299, %r3296, 16, 8;
	cvt.u16.u32 	%rs1007, %r3299;
	bfe.u32 	%r3300, %r3296, 24, 8;
	cvt.u16.u32 	%rs1006, %r3300;
	bar.sync 	0;
	shl.b32 	%r3301, %r3748, 3;
	add.s32 	%r3302, %r3256, %r3301;
	add.s32 	%r20, %r3302, 2352;
	st.shared.v2.u32 	[%r3302+2352], {%r16, %r15};
	bar.sync 	0;
	setp.eq.s32 	%p275, %r3748, 0;
	mov.b32 	%r3693, 0;
	mov.u32 	%r3694, %r3693;
	mov.u32 	%r3695, %r3693;
	@%p275 bra 	$L__BB1_5;
	ld.shared.v2.u32 	{%r3695, %r3694}, [%r20+-8];
	setp.ne.s32 	%p276, %r3695, %r9;
	mov.b32 	%r3693, 1;
	@%p276 bra 	$L__BB1_5;
	setp.ne.s32 	%p277, %r3694, %r10;
	selp.u32 	%r3693, 1, 0, %p277;
	mov.u32 	%r3695, %r9;
$L__BB1_5:
	setp.ne.s32 	%p278, %r9, %r13;
	setp.ne.s32 	%p279, %r10, %r14;
	or.pred  	%p1, %p278, %p279;
	selp.u32 	%r27, 1, 0, %p1;
	setp.ne.s32 	%p280, %r13, %r16;
	setp.ne.s32 	%p281, %r14, %r15;
	or.pred  	%p2, %p280, %p281;
	selp.u32 	%r3304, 1, 0, %p2;
	add.s32 	%r3305, %r3693, %r27;
	add.s32 	%r28, %r3305, %r3304;
	@%p2 bra 	$L__BB1_7;
	add.f64 	%fd363, %fd403, %fd404;
	selp.f64 	%fd364, %fd404, %fd363, %p1;
	add.f64 	%fd376, %fd364, %fd376;
	selp.b32 	%r3306, 0, %r3740, %p1;
	add.s32 	%r3307, %r3742, %r3306;
	add.s32 	%r3696, %r3696, %r3307;
$L__BB1_7:
	cvt.u32.u16 	%r3338, %rs1009;
	and.b32  	%r3339, %r3338, 255;
	and.b16  	%rs979, %rs1008, 255;
	mul.wide.u16 	%r3340, %rs979, 256;
	or.b32  	%r3341, %r3340, %r3339;
	cvt.u32.u16 	%r3342, %rs1007;
	shl.b32 	%r3343, %r3342, 16;
	and.b32  	%r3344, %r3343, 16711680;
	or.b32  	%r3345, %r3341, %r3344;
	cvt.u32.u16 	%r3346, %rs1006;
	shl.b32 	%r3347, %r3346, 24;
	or.b32  	%r3334, %r3345, %r3347;
	mov.b32 	%r3335, 1;
	mov.b32 	%r3336, 0;
	mov.b32 	%r3337, -1;
	// begin inline asm
	shfl.sync.up.b32 %r3308, %r28, %r3335, %r3336, %r3337;
	// end inline asm
	// begin inline asm
	shfl.sync.up.b32 %r3313, %r3314, %r3335, %r3336, %r3337;
	// end inline asm
	mov.b64 	%rd545, %fd376;
	mov.b64 	{%r3319, %r3324}, %rd545;
	// begin inline asm
	shfl.sync.up.b32 %r3318, %r3319, %r3335, %r3336, %r3337;
	// end inline asm
	// begin inline asm
	shfl.sync.up.b32 %r3323, %r3324, %r3335, %r3336, %r3337;
	// end inline asm
	// begin inline asm
	shfl.sync.up.b32 %r3328, %r3696, %r3335, %r3336, %r3337;
	// end inline asm
	// begin inline asm
	shfl.sync.up.b32 %r3333, %r3334, %r3335, %r3336, %r3337;
	// end inline asm
	setp.ne.s32 	%p282, %r28, 0;
	mov.u32 	%r3698, %r3696;
	mov.f64 	%fd378, %fd376;
	@%p282 bra 	$L__BB1_9;
	mov.b64 	%rd546, {%r3318, %r3323};
	mov.b64 	%fd365, %rd546;
	add.f64 	%fd378, %fd376, %fd365;
	add.s32 	%r3698, %r3328, %r3696;
$L__BB1_9:
	setp.gt.s32 	%p283, %r3241, 0;
	add.s32 	%r3699, %r3308, %r28;
	@%p283 bra 	$L__BB1_11;
	mov.u32 	%r3698, %r3696;
	mov.f64 	%fd378, %fd376;
	mov.u32 	%r3699, %r28;
$L__BB1_11:
	cvt.u32.u16 	%r3378, %rs1009;
	and.b32  	%r3379, %r3378, 255;
	and.b16  	%rs981, %rs1008, 255;
	mul.wide.u16 	%r3380, %rs981, 256;
	or.b32  	%r3381, %r3380, %r3379;
	cvt.u32.u16 	%r3382, %rs1007;
	shl.b32 	%r3383, %r3382, 16;
	and.b32  	%r3384, %r3383, 16711680;
	or.b32  	%r3385, %r3381, %r3384;
	cvt.u32.u16 	%r3386, %rs1006;
	shl.b32 	%r3387, %r3386, 24;
	or.b32  	%r3374, %r3385, %r3387;
	mov.b32 	%r3375, 2;
	mov.b32 	%r3376, 0;
	mov.b32 	%r3377, -1;
	// begin inline asm
	shfl.sync.up.b32 %r3348, %r3699, %r3375, %r3376, %r3377;
	// end inline asm
	// begin inline asm
	shfl.sync.up.b32 %r3353, %r3354, %r3375, %r3376, %r3377;
	// end inline asm
	mov.b64 	%rd547, %fd378;
	mov.b64 	{%r3359, %r3364}, %rd547;
	// begin inline asm
	shfl.sync.up.b32 %r3358, %r3359, %r3375, %r3376, %r3377;
	// end inline asm
	// begin inline asm
	shfl.sync.up.b32 %r3363, %r3364, %r3375, %r3376, %r3377;
	// end inline asm
	// begin inline asm
	shfl.sync.up.b32 %r3368, %r3698, %r3375, %r3376, %r3377;
	// end inline asm
	// begin inline asm
	shfl.sync.up.b32 %r3373, %r3374, %r3375, %r3376, %r3377;
	// end inline asm
	setp.ne.s32 	%p284, %r3699, 0;
	mov.u32 	%r3701, %r3698;
	mov.f64 	%fd380, %fd378;
	@%p284 bra 	$L__BB1_13;
	mov.b64 	%rd548, {%r3358, %r3363};
	mov.b64 	%fd366, %rd548;
	add.f64 	%fd380, %fd378, %fd366;
	add.s32 	%r3701, %r3368, %r3698;
$L__BB1_13:
	setp.gt.s32 	%p285, %r3241, 1;
	add.s32 	%r3702, %r3348, %r3699;
	@%p285 bra 	$L__BB1_15;
	mov.u32 	%r3701, %r3698;
	mov.f64 	%fd380, %fd378;
	mov.u32 	%r3702, %r3699;
$L__BB1_15:
	cvt.u32.u16 	%r3418, %rs1009;
	and.b32  	%r3419, %r3418, 255;
	and.b16  	%rs983, %rs1008, 255;
	mul.wide.u16 	%r3420, %rs983, 256;
	or.b32  	%r3421, %r3420, %r3419;
	cvt.u32.u16 	%r3422, %rs1007;
	shl.b32 	%r3423, %r3422, 16;
	and.b32  	%r3424, %r3423, 16711680;
	or.b32  	%r3425, %r3421, %r3424;
	cvt.u32.u16 	%r3426, %rs1006;
	shl.b32 	%r3427, %r3426, 24;
	or.b32  	%r3414, %r3425, %r3427;
	mov.b32 	%r3415, 4;
	mov.b32 	%r3416, 0;
	mov.b32 	%r3417, -1;
	// begin inline asm
	shfl.sync.up.b32 %r3388, %r3702, %r3415, %r3416, %r3417;
	// end inline asm
	// begin inline asm
	shfl.sync.up.b32 %r3393, %r3394, %r3415, %r3416, %r3417;
	// end inline asm
	mov.b64 	%rd549, %fd380;
	mov.b64 	{%r3399, %r3404}, %rd549;
	// begin inline asm
	shfl.sync.up.b32 %r3398, %r3399, %r3415, %r3416, %r3417;
	// end inline asm
	// begin inline asm
	shfl.sync.up.b32 %r3403, %r3404, %r3415, %r3416, %r3417;
	// end inline asm
	// begin inline asm
	shfl.sync.up.b32 %r3408, %r3701, %r3415, %r3416, %r3417;
	// end inline asm
	// begin inline asm
	shfl.sync.up.b32 %r3413, %r3414, %r3415, %r3416, %r3417;
	// end inline asm
	setp.ne.s32 	%p286, %r3702, 0;
	mov.u32 	%r3704, %r3701;
	mov.f64 	%fd382, %fd380;
	@%p286 bra 	$L__BB1_17;
	mov.b64 	%rd550, {%r3398, %r3403};
	mov.b64 	%fd367, %rd550;
	add.f64 	%fd382, %fd380, %fd367;
	add.s32 	%r3704, %r3408, %r3701;
$L__BB1_17:
	setp.gt.s32 	%p287, %r3241, 3;
	add.s32 	%r3705, %r3388, %r3702;
	@%p287 bra 	$L__BB1_19;
	mov.u32 	%r3704, %r3701;
	mov.f64 	%fd382, %fd380;
	mov.u32 	%r3705, %r3702;
$L__BB1_19:
	cvt.u32.u16 	%r3458, %rs1009;
	and.b32  	%r3459, %r3458, 255;
	and.b16  	%rs985, %rs1008, 255;
	mul.wide.u16 	%r3460, %rs985, 256;
	or.b32  	%r3461, %r3460, %r3459;
	cvt.u32.u16 	%r3462, %rs1007;
	shl.b32 	%r3463, %r3462, 16;
	and.b32  	%r3464, %r3463, 16711680;
	or.b32  	%r3465, %r3461, %r3464;
	cvt.u32.u16 	%r3466, %rs1006;
	shl.b32 	%r3467, %r3466, 24;
	or.b32  	%r3454, %r3465, %r3467;
	mov.b32 	%r3455, 8;
	mov.b32 	%r3456, 0;
	mov.b32 	%r3457, -1;
	// begin inline asm
	shfl.sync.up.b32 %r3428, %r3705, %r3455, %r3456, %r3457;
	// end inline asm
	// begin inline asm
	shfl.sync.up.b32 %r3433, %r3434, %r3455, %r3456, %r3457;
	// end inline asm
	mov.b64 	%rd551, %fd382;
	mov.b64 	{%r3439, %r3444}, %rd551;
	// begin inline asm
	shfl.sync.up.b32 %r3438, %r3439, %r3455, %r3456, %r3457;
	// end inline asm
	// begin inline asm
	shfl.sync.up.b32 %r3443, %r3444, %r3455, %r3456, %r3457;
	// end inline asm
	// begin inline asm
	shfl.sync.up.b32 %r3448, %r3704, %r3455, %r3456, %r3457;
	// end inline asm
	// begin inline asm
	shfl.sync.up.b32 %r3453, %r3454, %r3455, %r3456, %r3457;
	// end inline asm
	setp.ne.s32 	%p288, %r3705, 0;
	mov.u32 	%r3707, %r3704;
	mov.f64 	%fd384, %fd382;
	@%p288 bra 	$L__BB1_21;
	mov.b64 	%rd552, {%r3438, %r3443};
	mov.b64 	%fd368, %rd552;
	add.f64 	%fd384, %fd382, %fd368;
	add.s32 	%r3707, %r3448, %r3704;
$L__BB1_21:
	setp.gt.s32 	%p289, %r3241, 7;
	add.s32 	%r3708, %r3428, %r3705;
	@%p289 bra 	$L__BB1_23;
	mov.u32 	%r3707, %r3704;
	mov.f64 	%fd384, %fd382;
	mov.u32 	%r3708, %r3705;
$L__BB1_23:
	cvt.u32.u16 	%r3498, %rs1009;
	and.b32  	%r3499, %r3498, 255;
	and.b16  	%rs987, %rs1008, 255;
	mul.wide.u16 	%r3500, %rs987, 256;
	or.b32  	%r3501, %r3500, %r3499;
	cvt.u32.u16 	%r3502, %rs1007;
	shl.b32 	%r3503, %r3502, 16;
	and.b32  	%r3504, %r3503, 16711680;
	or.b32  	%r3505, %r3501, %r3504;
	cvt.u32.u16 	%r3506, %rs1006;
	shl.b32 	%r3507, %r3506, 24;
	or.b32  	%r3494, %r3505, %r3507;
	mov.b32 	%r3495, 16;
	mov.b32 	%r3496, 0;
	mov.b32 	%r3497, -1;
	// begin inline asm
	shfl.sync.up.b32 %r3468, %r3708, %r3495, %r3496, %r3497;
	// end inline asm
	// begin inline asm
	shfl.sync.up.b32 %r3473, %r3474, %r3495, %r3496, %r3497;
	// end inline asm
	mov.b64 	%rd553, %fd384;
	mov.b64 	{%r3479, %r3484}, %rd553;
	// begin inline asm
	shfl.sync.up.b32 %r3478, %r3479, %r3495, %r3496, %r3497;
	// end inline asm
	// begin inline asm
	shfl.sync.up.b32 %r3483, %r3484, %r3495, %r3496, %r3497;
	// end inline asm
	// begin inline asm
	shfl.sync.up.b32 %r3488, %r3707, %r3495, %r3496, %r3497;
	// end inline asm
	// begin inline asm
	shfl.sync.up.b32 %r3493, %r3494, %r3495, %r3496, %r3497;
	// end inline asm
	setp.ne.s32 	%p290, %r3708, 0;
	mov.u32 	%r3710, %r3707;
	mov.f64 	%fd386, %fd384;
	@%p290 bra 	$L__BB1_25;
	mov.b64 	%rd554, {%r3478, %r3483};
	mov.b64 	%fd369, %rd554;
	add.f64 	%fd386, %fd384, %fd369;
	add.s32 	%r3710, %r3488, %r3707;
$L__BB1_25:
	setp.gt.s32 	%p291, %r3241, 15;
	add.s32 	%r3711, %r3468, %r3708;
	@%p291 bra 	$L__BB1_27;
	mov.u32 	%r3710, %r3707;
	mov.f64 	%fd386, %fd384;
	mov.u32 	%r3711, %r3708;
$L__BB1_27:
	cvt.u32.u16 	%r3538, %rs1009;
	and.b32  	%r3539, %r3538, 255;
	and.b16  	%rs989, %rs1008, 255;
	mul.wide.u16 	%r3540, %rs989, 256;
	or.b32  	%r3541, %r3540, %r3539;
	cvt.u32.u16 	%r3542, %rs1007;
	shl.b32 	%r3543, %r3542, 16;
	and.b32  	%r3544, %r3543, 16711680;
	or.b32  	%r3545, %r3541, %r3544;
	cvt.u32.u16 	%r3546, %rs1006;
	shl.b32 	%r3547, %r3546, 24;
	or.b32  	%r3534, %r3545, %r3547;
	mov.b32 	%r3535, 1;
	mov.b32 	%r3536, 0;
	mov.b32 	%r3537, -1;
	// begin inline asm
	shfl.sync.up.b32 %r3739, %r3711, %r3535, %r3536, %r3537;
	// end inline asm
	// begin inline asm
	shfl.sync.up.b32 %r3513, %r3514, %r3535, %r3536, %r3537;
	// end inline asm
	mov.b64 	%rd555, %fd386;
	mov.b64 	{%r3519, %r3524}, %rd555;
	// begin inline asm
	shfl.sync.up.b32 %r3518, %r3519, %r3535, %r3536, %r3537;
	// end inline asm
	// begin inline asm
	shfl.sync.up.b32 %r3523, %r3524, %r3535, %r3536, %r3537;
	// end inline asm
	mov.b64 	%rd556, {%r3518, %r3523};
	mov.b64 	%fd402, %rd556;
	// begin inline asm
	shfl.sync.up.b32 %r3738, %r3710, %r3535, %r3536, %r3537;
	// end inline asm
	// begin inline asm
	shfl.sync.up.b32 %r3533, %r3534, %r3535, %r3536, %r3537;
	// end inline asm
	cvt.u16.u32 	%rs1105, %r3533;
	shr.u32 	%r3548, %r3533, 8;
	cvt.u16.u32 	%rs1104, %r3548;
	{ .reg .b16 tmp; mov.b32 {tmp, %rs1103}, %r3533; }
	shr.u32 	%r3549, %r3533, 24;
	cvt.u16.u32 	%rs1102, %r3549;
	setp.ne.s32 	%p292, %r3241, 31;
	@%p292 bra 	$L__BB1_29;
	mad.lo.s32 	%r3551, %r6, 24, %r3256;
	st.shared.u32 	[%r3551], %r3711;
	st.shared.f64 	[%r3551+8], %fd386;
	st.shared.u32 	[%r3551+16], %r3710;
	prmt.b32 	%r3554, %r3542, %r3546, 0x3340U;
	cvt.u32.u16 	%r3555, %rs1008;
	prmt.b32 	%r3557, %r3538, %r3555, 0x3340U;
	prmt.b32 	%r3558, %r3557, %r3554, 0x5410U;
	st.shared.u32 	[%r3551+20], %r3558;
$L__BB1_29:
	bar.sync 	0;
	ld.shared.u32 	%r3716, [_ZN6thrust24THRUST_300001_SM_1000_NS8cuda_cub4core6detail5shmemE];
	ld.shared.f64 	%fd389, [_ZN6thrust24THRUST_300001_SM_1000_NS8cuda_cub4core6detail5shmemE+8];
	ld.shared.u32 	%r3715, [_ZN6thrust24THRUST_300001_SM_1000_NS8cuda_cub4core6detail5shmemE+16];
	setp.ne.s32 	%p293, %r6, 1;
	@%p293 bra 	$L__BB1_31;
	ld.shared.u32 	%r3560, [_ZN6thrust24THRUST_300001_SM_1000_NS8cuda_cub4core6detail5shmemE+20];
	bfe.u32 	%r3561, %r3560, 0, 8;
	cvt.u16.u32 	%rs1057, %r3561;
	bfe.u32 	%r3562, %r3560, 8, 8;
	cvt.u16.u32 	%rs1056, %r3562;
	bfe.u32 	%r3563, %r3560, 16, 8;
	cvt.u16.u32 	%rs1055, %r3563;
	bfe.u32 	%r3564, %r3560, 24, 8;
	cvt.u16.u32 	%rs1054, %r3564;
$L__BB1_31:
	ld.shared.u32 	%r3565, [_ZN6thrust24THRUST_300001_SM_1000_NS8cuda_cub4core6detail5shmemE+24];
	ld.shared.f64 	%fd388, [_ZN6thrust24THRUST_300001_SM_1000_NS8cuda_cub4core6detail5shmemE+32];
	ld.shared.u32 	%r3714, [_ZN6thrust24THRUST_300001_SM_1000_NS8cuda_cub4core6detail5shmemE+40];
	add.s32 	%r83, %r3565, %r3716;
	setp.eq.s32 	%p294, %r3565, 0;
	@%p294 bra 	$L__BB1_33;
	ld.shared.u32 	%r3566, [_ZN6thrust24THRUST_300001_SM_1000_NS8cuda_cub4core6detail5shmemE+44];
	bfe.u32 	%r3567, %r3566, 0, 8;
	cvt.u16.u32 	%rs1053, %r3567;
	bfe.u32 	%r3568, %r3566, 8, 8;
	cvt.u16.u32 	%rs1052, %r3568;
	bfe.u32 	%r3569, %r3566, 16, 8;
	cvt.u16.u32 	%rs1051, %r3569;
	bfe.u32 	%r3570, %r3566, 24, 8;
	cvt.u16.u32 	%rs1050, %r3570;
	bra.uni 	$L__BB1_34;
$L__BB1_33:
	add.f64 	%fd388, %fd389, %fd388;
	add.s32 	%r3714, %r3714, %r3715;
$L__BB1_34:
	setp.ne.s32 	%p295, %r6, 2;
	@%p295 bra 	$L__BB1_36;
	mov.u16 	%rs1054, %rs1050;
	mov.u16 	%rs1055, %rs1051;
	mov.u16 	%rs1056, %rs1052;
	mov.u16 	%rs1057, %rs1053;
	mov.u32 	%r3715, %r3714;
	mov.f64 	%fd389, %fd388;
	mov.u32 	%r3716, %r83;
$L__BB1_36:
	ld.shared.u32 	%r3571, [_ZN6thrust24THRUST_300001_SM_1000_NS8cuda_cub4core6detail5shmemE+48];
	ld.shared.f64 	%fd390, [_ZN6thrust24THRUST_300001_SM_1000_NS8cuda_cub4core6detail5shmemE+56];
	ld.shared.u32 	%r3717, [_ZN6thrust24THRUST_300001_SM_1000_NS8cuda_cub4core6detail5shmemE+64];
	add.s32 	%r89, %r3571, %r83;
	setp.eq.s32 	%p296, %r3571, 0;
	@%p296 bra 	$L__BB1_38;
	ld.shared.u32 	%r3572, [_ZN6thrust24THRUST_300001_SM_1000_NS8cuda_cub4core6detail5shmemE+68];
	bfe.u32 	%r3573, %r3572, 0, 8;
	cvt.u16.u32 	%rs1061, %r3573;
	bfe.u32 	%r3574, %r3572, 8, 8;
	cvt.u16.u32 	%rs1060, %r3574;
	bfe.u32 	%r3575, %r3572, 16, 8;
	cvt.u16.u32 	%rs1059, %r3575;
	bfe.u32 	%r3576, %r3572, 24, 8;
	cvt.u16.u32 	%rs1058, %r3576;
	bra.uni 	$L__BB1_39;
$L__BB1_38:
	add.f64 	%fd390, %fd388, %fd390;
	add.s32 	%r3717, %r3717, %r3714;
$L__BB1_39:
	setp.ne.s32 	%p297, %r6, 3;
	@%p297 bra 	$L__BB1_41;
	mov.u16 	%rs1054, %rs1058;
	mov.u16 	%rs1055, %rs1059;
	mov.u16 	%rs1056, %rs1060;
	mov.u16 	%rs1057, %rs1061;
	mov.u32 	%r3715, %r3717;
	mov.f64 	%fd389, %fd390;
	mov.u32 	%r3716, %r89;
$L__BB1_41:
	ld.shared.u32 	%r3577, [_ZN6thrust24THRUST_300001_SM_1000_NS8cuda_cub4core6detail5shmemE+72];
	ld.shared.f64 	%fd392, [_ZN6thrust24THRUST_300001_SM_1000_NS8cuda_cub4core6detail5shmemE+80];
	ld.shared.u32 	%r3720, [_ZN6thrust24THRUST_300001_SM_1000_NS8cuda_cub4core6detail5shmemE+88];
	add.s32 	%r95, %r3577, %r89;
	setp.eq.s32 	%p298, %r3577, 0;
	@%p298 bra 	$L__BB1_43;
	ld.shared.u32 	%r3578, [_ZN6thrust24THRUST_300001_SM_1000_NS8cuda_cub4core6detail5shmemE+92];
	bfe.u32 	%r3579, %r3578, 0, 8;
	cvt.u16.u32 	%rs1069, %r3579;
	bfe.u32 	%r3580, %r3578, 8, 8;
	cvt.u16.u32 	%rs1068, %r3580;
	bfe.u32 	%r3581, %r3578, 16, 8;
	cvt.u16.u32 	%rs1067, %r3581;
	bfe.u32 	%r3582, %r3578, 24, 8;
	cvt.u16.u32 	%rs1066, %r3582;
	bra.uni 	$L__BB1_44;
$L__BB1_43:
	add.f64 	%fd392, %fd390, %fd392;
	add.s32 	%r3720, %r3720, %r3717;
$L__BB1_44:
	setp.ne.s32 	%p299, %r6, 4;
	@%p299 bra 	$L__BB1_46;
	mov.u16 	%rs1054, %rs1066;
	mov.u16 	%rs1055, %rs1067;
	mov.u16 	%rs1056, %rs1068;
	mov.u16 	%rs1057, %rs1069;
	mov.u32 	%r3715, %r3720;
	mov.f64 	%fd389, %fd392;
	mov.u32 	%r3716, %r95;
$L__BB1_46:
	ld.shared.u32 	%r3583, [_ZN6thrust24THRUST_300001_SM_1000_NS8cuda_cub4core6detail5shmemE+96];
	ld.shared.f64 	%fd394, [_ZN6thrust24THRUST_300001_SM_1000_NS8cuda_cub4core6detail5shmemE+104];
	ld.shared.u32 	%r3723, [_ZN6thrust24THRUST_300001_SM_1000_NS8cuda_cub4core6detail5shmemE+112];
	add.s32 	%r101, %r3583, %r95;
	setp.eq.s32 	%p300, %r3583, 0;
	@%p300 bra 	$L__BB1_48;
	ld.shared.u32 	%r3584, [_ZN6thrust24THRUST_300001_SM_1000_NS8cuda_cub4core6detail5shmemE+116];
	bfe.u32 	%r3585, %r3584, 0, 8;
	cvt.u16.u32 	%rs1077, %r3585;
	bfe.u32 	%r3586, %r3584, 8, 8;
	cvt.u16.u32 	%rs1076, %r3586;
	bfe.u32 	%r3587, %r3584, 16, 8;
	cvt.u16.u32 	%rs1075, %r3587;
	bfe.u32 	%r3588, %r3584, 24, 8;
	cvt.u16.u32 	%rs1074, %r3588;
	bra.uni 	$L__BB1_49;
$L__BB1_48:
	add.f64 	%fd394, %fd392, %fd394;
	add.s32 	%r3723, %r3723, %r3720;
$L__BB1_49:
	setp.ne.s32 	%p301, %r6, 5;
	@%p301 bra 	$L__BB1_51;
	mov.u16 	%rs1054, %rs1074;
	mov.u16 	%rs1055, %rs1075;
	mov.u16 	%rs1056, %rs1076;
	mov.u16 	%rs1057, %rs1077;
	mov.u32 	%r3715, %r3723;
	mov.f64 	%fd389, %fd394;
	mov.u32 	%r3716, %r101;
$L__BB1_51:
	ld.shared.u32 	%r3589, [_ZN6thrust24THRUST_300001_SM_1000_NS8cuda_cub4core6detail5shmemE+120];
	ld.shared.f64 	%fd396, [_ZN6thrust24THRUST_300001_SM_1000_NS8cuda_cub4core6detail5shmemE+128];
	ld.shared.u32 	%r3726, [_ZN6thrust24THRUST_300001_SM_1000_NS8cuda_cub4core6detail5shmemE+136];
	add.s32 	%r107, %r3589, %r101;
	setp.eq.s32 	%p302, %r3589, 0;
	@%p302 bra 	$L__BB1_53;
	ld.shared.u32 	%r3590, [_ZN6thrust24THRUST_300001_SM_1000_NS8cuda_cub4core6detail5shmemE+140];
	bfe.u32 	%r3591, %r3590, 0, 8;
	cvt.u16.u32 	%rs1085, %r3591;
	bfe.u32 	%r3592, %r3590, 8, 8;
	cvt.u16.u32 	%rs1084, %r3592;
	bfe.u32 	%r3593, %r3590, 16, 8;
	cvt.u16.u32 	%rs1083, %r3593;
	bfe.u32 	%r3594, %r3590, 24, 8;
	cvt.u16.u32 	%rs1082, %r3594;
	bra.uni 	$L__BB1_54;
$L__BB1_53:
	add.f64 	%fd396, %fd394, %fd396;
	add.s32 	%r3726, %r3726, %r3723;
$L__BB1_54:
	setp.ne.s32 	%p303, %r6, 6;
	@%p303 bra 	$L__BB1_56;
	mov.u16 	%rs1054, %rs1082;
	mov.u16 	%rs1055, %rs1083;
	mov.u16 	%rs1056, %rs1084;
	mov.u16 	%rs1057, %rs1085;
	mov.u32 	%r3715, %r3726;
	mov.f64 	%fd389, %fd396;
	mov.u32 	%r3716, %r107;
$L__BB1_56:
	ld.shared.u32 	%r3595, [_ZN6thrust24THRUST_300001_SM_1000_NS8cuda_cub4core6detail5shmemE+144];
	ld.shared.f64 	%fd398, [_ZN6thrust24THRUST_300001_SM_1000_NS8cuda_cub4core6detail5shmemE+152];
	ld.shared.u32 	%r3729, [_ZN6thrust24THRUST_300001_SM_1000_NS8cuda_cub4core6detail5shmemE+160];
	add.s32 	%r113, %r3595, %r107;
	setp.eq.s32 	%p304, %r3595, 0;
	@%p304 bra 	$L__BB1_58;
	ld.shared.u32 	%r3596, [_ZN6thrust24THRUST_300001_SM_1000_NS8cuda_cub4core6detail5shmemE+164];
	bfe.u32 	%r3597, %r3596, 0, 8;
	cvt.u16.u32 	%rs1093, %r3597;
	bfe.u32 	%r3598, %r3596, 8, 8;
	cvt.u16.u32 	%rs1092, %r3598;
	bfe.u32 	%r3599, %r3596, 16, 8;
	cvt.u16.u32 	%rs1091, %r3599;
	bfe.u32 	%r3600, %r3596, 24, 8;
	cvt.u16.u32 	%rs1090, %r3600;
	bra.uni 	$L__BB1_59;
$L__BB1_58:
	add.f64 	%fd398, %fd396, %fd398;
	add.s32 	%r3729, %r3729, %r3726;
$L__BB1_59:
	setp.ne.s32 	%p305, %r6, 7;
	@%p305 bra 	$L__BB1_61;
	mov.u16 	%rs1054, %rs1090;
	mov.u16 	%rs1055, %rs1091;
	mov.u16 	%rs1056, %rs1092;
	mov.u16 	%rs1057, %rs1093;
	mov.u32 	%r3715, %r3729;
	mov.f64 	%fd389, %fd398;
	mov.u32 	%r3716, %r113;
$L__BB1_61:
	ld.shared.u32 	%r3601, [_ZN6thrust24THRUST_300001_SM_1000_NS8cuda_cub4core6detail5shmemE+168];
	ld.shared.f64 	%fd400, [_ZN6thrust24THRUST_300001_SM_1000_NS8cuda_cub4core6detail5shmemE+176];
	ld.shared.u32 	%r3736, [_ZN6thrust24THRUST_300001_SM_1000_NS8cuda_cub4core6detail5shmemE+184];
	add.s32 	%r119, %r3601, %r113;
	setp.eq.s32 	%p306, %r3601, 0;
	@%p306 bra 	$L__BB1_63;
	ld.shared.u32 	%r3602, [_ZN6thrust24THRUST_300001_SM_1000_NS8cuda_cub4core6detail5shmemE+188];
	bfe.u32 	%r3603, %r3602, 8, 8;
	cvt.u16.u32 	%rs997, %r3603;
	bfe.u32 	%r3604, %r3602, 16, 8;
	bfe.u32 	%r3605, %r3602, 24, 8;
	bfe.u32 	%r3735, %r3602, 0, 8;
	and.b16  	%rs998, %rs997, 255;
	mul.wide.u16 	%r3734, %rs998, 256;
	shl.b32 	%r3606, %r3604, 16;
	and.b32  	%r3733, %r3606, 16711680;
	shl.b32 	%r3732, %r3605, 24;
	bra.uni 	$L__BB1_64;
$L__BB1_63:
	add.f64 	%fd400, %fd398, %fd400;
	add.s32 	%r3736, %r3736, %r3729;
	mov.b32 	%r3732, 0;
	mov.u32 	%r3733, %r3732;
	mov.u32 	%r3734, %r3732;
	mov.u32 	%r3735, %r3732;
$L__BB1_64:
	setp.lt.u32 	%p307, %r3748, 32;
	@%p307 bra 	$L__BB1_69;
	setp.ne.s32 	%p308, %r3739, 0;
	@%p308 bra 	$L__BB1_67;
	add.f64 	%fd402, %fd389, %fd402;
	add.s32 	%r3738, %r3715, %r3738;
$L__BB1_67:
	setp.ne.s32 	%p309, %r3241, 0;
	add.s32 	%r3739, %r3716, %r3739;
	@%p309 bra 	$L__BB1_69;
	mov.u16 	%rs1102, %rs1054;
	mov.u16 	%rs1103, %rs1055;
	mov.u16 	%rs1104, %rs1056;
	mov.u16 	%rs1105, %rs1057;
	mov.u32 	%r3738, %r3715;
	mov.f64 	%fd402, %fd389;
	mov.u32 	%r3739, %r3716;
$L__BB1_69:
	setp.eq.s32 	%p310, %r3748, 0;
	mov.u32 	%r3741, %r3693;
	@%p310 bra 	$L__BB1_72;
	add.s32 	%r3741, %r3693, %r3739;
	setp.ne.s32 	%p311, %r3693, 0;
	@%p311 bra 	$L__BB1_72;
	add.f64 	%fd403, %fd402, %fd403;
	add.s32 	%r3740, %r3740, %r3738;
$L__BB1_72:
	add.s32 	%r139, %r3741, %r27;
	@%p1 bra 	$L__BB1_74;
	add.f64 	%fd404, %fd403, %fd404;
	add.s32 	%r3742, %r3742, %r3740;
$L__BB1_74:
	setp.ne.s32 	%p312, %r3748, 0;
	@%p312 bra 	$L__BB1_76;
	or.b32  	%r3610, %r3735, %r3734;
	or.b32  	%r3611, %r3610, %r3733;
	or.b32  	%r3612, %r3611, %r3732;
	add.s64 	%rd557, %rd88, 768;
	mov.b64 	%rd560, %fd400;
	mov.b64 	%rd562, {%r3736, %r3612};
	mov.b64 	%rd558, {%r119, %r3613};
	// begin inline asm
	st.cg.u64 [%rd557], %rd558;
	// end inline asm
	add.s64 	%rd559, %rd88, 776;
	// begin inline asm
	st.cg.u64 [%rd559], %rd560;
	// end inline asm
	add.s64 	%rd561, %rd88, 784;
	// begin inline asm
	st.cg.u64 [%rd561], %rd562;
	// end inline asm
	add.s64 	%rd563, %rd86, 128;
	mov.b32 	%r3608, 101;
	// begin inline asm
	st.release.gpu.u32 [%rd563], %r3608;
	// end inline asm
	mov.b32 	%r3739, 0;
$L__BB1_76:
	setp.lt.s32 	%p313, %r119, 257;
	@%p313 bra 	$L__BB1_90;
	bar.sync 	0;
	setp.eq.s32 	%p317, %r3693, 0;
	@%p317 bra 	$L__BB1_79;
	mad.lo.s32 	%r3636, %r3739, 24, %r3256;
	st.shared.v2.u32 	[%r3636], {%r3695, %r3694};
	st.shared.f64 	[%r3636+8], %fd402;
	st.shared.u32 	[%r3636+16], %r3738;
	cvt.u32.u16 	%r3637, %rs1102;
	cvt.u32.u16 	%r3638, %rs1103;
	prmt.b32 	%r3639, %r3638, %r3637, 0x3340U;
	cvt.u32.u16 	%r3640, %rs1104;
	cvt.u32.u16 	%r3641, %rs1105;
	prmt.b32 	%r3642, %r3641, %r3640, 0x3340U;
	prmt.b32 	%r3643, %r3642, %r3639, 0x5410U;
	st.shared.u32 	[%r3636+20], %r3643;
$L__BB1_79:
	not.pred 	%p318, %p1;
	@%p318 bra 	$L__BB1_81;
	mad.lo.s32 	%r3645, %r3741, 24, %r3256;
	st.shared.v2.u32 	[%r3645], {%r9, %r10};
	st.shared.f64 	[%r3645+8], %fd403;
	st.shared.u32 	[%r3645+16], %r3740;
	cvt.u32.u16 	%r3646, %rs1106;
	cvt.u32.u16 	%r3647, %rs1107;
	prmt.b32 	%r3648, %r3647, %r3646, 0x3340U;
	cvt.u32.u16 	%r3649, %rs1108;
	cvt.u32.u16 	%r3650, %rs1109;
	prmt.b32 	%r3651, %r3650, %r3649, 0x3340U;
	prmt.b32 	%r3652, %r3651, %r3648, 0x5410U;
	st.shared.u32 	[%r3645+20], %r3652;
$L__BB1_81:
	not.pred 	%p319, %p2;
	@%p319 bra 	$L__BB1_83;
	mad.lo.s32 	%r3654, %r139, 24, %r3256;
	st.shared.v2.u32 	[%r3654], {%r13, %r14};
	st.shared.f64 	[%r3654+8], %fd404;
	st.shared.u32 	[%r3654+16], %r3742;
	cvt.u32.u16 	%r3655, %rs1110;
	cvt.u32.u16 	%r3656, %rs1111;
	prmt.b32 	%r3657, %r3656, %r3655, 0x3340U;
	cvt.u32.u16 	%r3658, %rs1112;
	cvt.u32.u16 	%r3659, %rs1113;
	prmt.b32 	%r3660, %r3659, %r3658, 0x3340U;
	prmt.b32 	%r3661, %r3660, %r3657, 0x5410U;
	st.shared.u32 	[%r3654+20], %r3661;
$L__BB1_83:
	bar.sync 	0;
	setp.ge.u32 	%p320, %r3748, %r119;
	@%p320 bra 	$L__BB1_524;
	not.b32 	%r3662, %r3748;
	add.s32 	%r143, %r119, %r3662;
	and.b32  	%r3663, %r143, 768;
	setp.eq.s32 	%p321, %r3663, 768;
	@%p321 bra 	$L__BB1_87;
	shr.u32 	%r3664, %r143, 8;
	add.s32 	%r3665, %r3664, 1;
	and.b32  	%r3666, %r3665, 3;
	mul.wide.u32 	%rd579, %r3748, 16;
	add.s64 	%rd580, %rd579, %rd10;
	add.s64 	%rd589, %rd580, 12;
	mul.wide.u32 	%rd581, %r3748, 4;
	add.s64 	%rd588, %rd9, %rd581;
	add.s64 	%rd587, %rd8, %rd581;
	mad.lo.s32 	%r3745, %r3748, 24, %r3256;
	neg.s32 	%r3744, %r3666;
	shl.b32 	%r3668, %r3665, 8;
	and.b32  	%r3669, %r3668, 768;
	add.s32 	%r3748, %r3748, %r3669;
$L__BB1_86:
	.pragma "nounroll";
	ld.shared.v2.u32 	{%r3670, %r3671}, [%r3745];
	ld.shared.f64 	%fd371, [%r3745+8];
	ld.shared.u32 	%r3672, [%r3745+16];
	ld.shared.u32 	%r3673, [%r3745+20];
	st.global.u32 	[%rd587], %r3670;
	st.global.u32 	[%rd588], %r3671;
	st.global.f64 	[%rd589+-12], %fd371;
	st.global.u32 	[%rd589+-4], %r3672;
	st.global.u32 	[%rd589], %r3673;
	add.s64 	%rd589, %rd589, 4096;
	add.s64 	%rd588, %rd588, 1024;
	add.s64 	%rd587, %rd587, 1024;
	add.s32 	%r3745, %r3745, 6144;
	add.s32 	%r3744, %r3744, 1;
	setp.ne.s32 	%p322, %r3744, 0;
	@%p322 bra 	$L__BB1_86;
$L__BB1_87:
	setp.lt.u32 	%p323, %r143, 768;
	@%p323 bra 	$L__BB1_524;
	mad.lo.s32 	%r3675, %r3748, 24, %r3256;
	add.s32 	%r3747, %r3675, 18452;
	mul.wide.u32 	%rd582, %r3748, 4;
	add.s64 	%rd583, %rd582, 2048;
	add.s64 	%rd592, %rd8, %rd583;
	add.s64 	%rd591, %rd9, %rd583;
	mul.wide.u32 	%rd584, %r3748, 16;
	add.s64 	%rd585, %rd584, %rd10;
	add.s64 	%rd590, %rd585, 12300;
$L__BB1_89:
	ld.shared.v2.u32 	{%r3676, %r3677}, [%r3747+-18452];
	ld.shared.f64 	%fd372, [%r3747+-18444];
	ld.shared.u32 	%r3678, [%r3747+-18436];
	ld.shared.u32 	%r3679, [%r3747+-18432];
	st.global.u32 	[%rd592+-2048], %r3676;
	st.global.u32 	[%rd591+-2048], %r3677;
	st.global.f64 	[%rd590+-12300], %fd372;
	st.global.u32 	[%rd590+-12292], %r3678;
	st.global.u32 	[%rd590+-12288], %r3679;
	ld.shared.v2.u32 	{%r3680, %r3681}, [%r3747+-12308];
	ld.shared.f64 	%fd373, [%r3747+-12300];
	ld.shared.u32 	%r3682, [%r3747+-12292];
	ld.shared.u32 	%r3683, [%r3747+-12288];
	st.global.u32 	[%rd592+-1024], %r3680;
	st.global.u32 	[%rd591+-1024], %r3681;
	st.global.f64 	[%rd590+-8204], %fd373;
	st.global.u32 	[%rd590+-8196], %r3682;
	st.global.u32 	[%rd590+-8192], %r3683;
	ld.shared.v2.u32 	{%r3684, %r3685}, [%r3747+-6164];
	ld.shared.f64 	%fd374, [%r3747+-6156];
	ld.shared.u32 	%r3686, [%r3747+-6148];
	ld.shared.u32 	%r3687, [%r3747+-6144];
	st.global.u32 	[%rd592], %r3684;
	st.global.u32 	[%rd591], %r3685;
	st.global.f64 	[%rd590+-4108], %fd374;
	st.global.u32 	[%rd590+-4100], %r3686;
	st.global.u32 	[%rd590+-4096], %r3687;
	ld.shared.v2.u32 	{%r3688, %r3689}, [%r3747+-20];
	ld.shared.f64 	%fd375, [%r3747+-12];
	ld.shared.u32 	%r3690, [%r3747+-4];
	ld.shared.u32 	%r3691, [%r3747];
	st.global.u32 	[%rd592+1024], %r3688;
	st.global.u32 	[%rd591+1024], %r3689;
	st.global.f64 	[%rd590+-12], %fd375;
	st.global.u32 	[%rd590+-4], %r3690;
	st.global.u32 	[%rd590], %r3691;
	add.s32 	%r3748, %r3748, 1024;
	add.s32 	%r3747, %r3747, 24576;
	add.s64 	%rd592, %rd592, 4096;
	add.s64 	%rd591, %rd591, 4096;
	add.s64 	%rd590, %rd590, 16384;
	setp.lt.s32 	%p324, %r3748, %r119;
	@%p324 bra 	$L__BB1_89;
	bra.uni 	$L__BB1_524;
$L__BB1_90:
	setp.eq.s32 	%p314, %r3693, 0;
	@%p314 bra 	$L__BB1_92;
	mul.wide.s32 	%rd564, %r3739, 4;
	add.s64 	%rd565, %rd8, %rd564;
	add.s64 	%rd566, %rd9, %rd564;
	st.global.u32 	[%rd565], %r3695;
	st.global.u32 	[%rd566], %r3694;
	mul.wide.s32 	%rd567, %r3739, 16;
	add.s64 	%rd568, %rd10, %rd567;
	st.global.f64 	[%rd568], %fd402;
	st.global.u32 	[%rd568+8], %r3738;
	cvt.u32.u16 	%r3614, %rs1102;
	cvt.u32.u16 	%r3615, %rs1103;
	prmt.b32 	%r3616, %r3615, %r3614, 0x3340U;
	cvt.u32.u16 	%r3617, %rs1104;
	cvt.u32.u16 	%r3618, %rs1105;
	prmt.b32 	%r3619, %r3618, %r3617, 0x3340U;
	prmt.b32 	%r3620, %r3619, %r3616, 0x5410U;
	st.global.u32 	[%rd568+12], %r3620;
$L__BB1_92:
	not.pred 	%p315, %p1;
	@%p315 bra 	$L__BB1_94;
	mul.wide.s32 	%rd569, %r3741, 4;
	add.s64 	%rd570, %rd8, %rd569;
	add.s64 	%rd571, %rd9, %rd569;
	st.global.u32 	[%rd570], %r9;
	st.global.u32 	[%rd571], %r10;
	mul.wide.s32 	%rd572, %r3741, 16;
	add.s64 	%rd573, %rd10, %rd572;
	st.global.f64 	[%rd573], %fd403;
	st.global.u32 	[%rd573+8], %r3740;
	cvt.u32.u16 	%r3621, %rs1106;
	cvt.u32.u16 	%r3622, %rs1107;
	prmt.b32 	%r3623, %r3622, %r3621, 0x3340U;
	cvt.u32.u16 	%r3624, %rs1108;
	cvt.u32.u16 	%r3625, %rs1109;
	prmt.b32 	%r3626, %r3625, %r3624, 0x3340U;
	prmt.b32 	%r3627, %r3626, %r3623, 0x5410U;
	st.global.u32 	[%rd573+12], %r3627;
$L__BB1_94:
	not.pred 	%p316, %p2;
	@%p316 bra 	$L__BB1_524;
	mul.wide.s32 	%rd574, %r139, 4;
	add.s64 	%rd575, %rd8, %rd574;
	add.s64 	%rd576, %rd9, %rd574;
	st.global.u32 	[%rd575], %r13;
	st.global.u32 	[%rd576], %r14;
	mul.wide.s32 	%rd577, %r139, 16;
	add.s64 	%rd578, %rd10, %rd577;
	st.global.f64 	[%rd578], %fd404;
	st.global.u32 	[%rd578+8], %r3742;
	cvt.u32.u16 	%r3628, %rs1110;
	cvt.u32.u16 	%r3629, %rs1111;
	prmt.b32 	%r3630, %r3629, %r3628, 0x3340U;
	cvt.u32.u16 	%r3631, %rs1112;
	cvt.u32.u16 	%r3632, %rs1113;
	prmt.b32 	%r3633, %r3632, %r3631, 0x3340U;
	prmt.b32 	%r3634, %r3633, %r3630, 0x5410U;
	st.global.u32 	[%rd578+12], %r3634;
	bra.uni 	$L__BB1_524;
$L__BB1_96:
	mov.u32 	%r157, %tid.x;
	and.b32  	%r2306, %r157, 31;
	and.b32  	%r2307, %r157, 992;
	mul.lo.s32 	%r2308, %r2307, 3;
	or.b32  	%r2309, %r2308, %r2306;
	add.s32 	%r158, %r2309, %r2;
	mul.wide.u32 	%rd362, %r158, 4;
	add.s64 	%rd363, %rd5, %rd362;
	add.s64 	%rd364, %rd6, %rd362;
	ld.global.u32 	%r2310, [%rd363];
	ld.global.u32 	%r2311, [%rd364];
	ld.global.u32 	%r2312, [%rd363+128];
	ld.global.u32 	%r2313, [%rd364+128];
	ld.global.u32 	%r2314, [%rd363+256];
	ld.global.u32 	%r2315, [%rd364+256];
	// begin inline asm
	mov.u32 %r2304, %laneid;
	// end inline asm
	shr.u32 	%r160, %r157, 5;
	mad.lo.s32 	%r161, %r160, 96, %r2304;
	shl.b32 	%r2316, %r161, 3;
	mov.u32 	%r2317, _ZN6thrust24THRUST_300001_SM_1000_NS8cuda_cub4core6detail5shmemE;
	add.s32 	%r162, %r2317, %r2316;
	st.shared.v2.u32 	[%r162], {%r2310, %r2311};
	st.shared.v2.u32 	[%r162+256], {%r2312, %r2313};
	st.shared.v2.u32 	[%r162+512], {%r2314, %r2315};
	bar.warp.sync 	-1;
	shl.b32 	%r163, %r2304, 1;
	shl.b32 	%r2318, %r2304, 4;
	add.s32 	%r164, %r162, %r2318;
	ld.shared.v2.u32 	{%r167, %r168}, [%r164];
	ld.shared.v2.u32 	{%r171, %r172}, [%r164+8];
	ld.shared.v2.u32 	{%r176, %r175}, [%r164+16];
	setp.ne.s32 	%p184, %r157, 0;
	mov.b32 	%r3751, 0;
	mov.u32 	%r3752, %r3751;
	@%p184 bra 	$L__BB1_98;
	mul.wide.u32 	%rd365, %r2, 4;
	add.s64 	%rd366, %rd5, %rd365;
	add.s64 	%rd367, %rd6, %rd365;
	ld.global.u32 	%r3752, [%rd366+-4];
	ld.global.u32 	%r3751, [%rd367+-4];
$L__BB1_98:
	setp.eq.s32 	%p185, %r157, 0;
	bar.sync 	0;
	mul.wide.u32 	%rd380, %r158, 16;
	add.s64 	%rd369, %rd7, %rd380;
	// begin inline asm
	ld.global.nc.u64 %rd368, [%rd369];
	// end inline asm
	add.s64 	%rd371, %rd369, 8;
	// begin inline asm
	ld.global.nc.u64 %rd370, [%rd371];
	// end inline asm
	shr.u64 	%rd381, %rd370, 40;
	shr.u64 	%rd382, %rd370, 48;
	shr.u64 	%rd383, %rd370, 56;
	add.s64 	%rd373, %rd369, 512;
	// begin inline asm
	ld.global.nc.u64 %rd372, [%rd373];
	// end inline asm
	add.s64 	%rd375, %rd369, 520;
	// begin inline asm
	ld.global.nc.u64 %rd374, [%rd375];
	// end inline asm
	shr.u64 	%rd384, %rd374, 40;
	shr.u64 	%rd385, %rd374, 48;
	shr.u64 	%rd386, %rd374, 56;
	add.s64 	%rd377, %rd369, 1024;
	// begin inline asm
	ld.global.nc.u64 %rd376, [%rd377];
	// end inline asm
	add.s64 	%rd379, %rd369, 1032;
	// begin inline asm
	ld.global.nc.u64 %rd378, [%rd379];
	// end inline asm
	shr.u64 	%rd387, %rd378, 40;
	shr.u64 	%rd388, %rd378, 48;
	shr.u64 	%rd389, %rd378, 56;
	add.s32 	%r2320, %r162, %r2316;
	st.shared.u64 	[%r2320], %rd368;
	st.shared.u32 	[%r2320+8], %rd370;
	cvt.u32.u64 	%r2321, %rd383;
	cvt.u32.u64 	%r2322, %rd382;
	prmt.b32 	%r2323, %r2322, %r2321, 0x3340U;
	{ .reg .b32 tmp; mov.b64 {tmp, %r2324}, %rd370; }
	cvt.u32.u64 	%r2325, %rd381;
	prmt.b32 	%r2326, %r2324, %r2325, 0x3340U;
	prmt.b32 	%r2327, %r2326, %r2323, 0x5410U;
	st.shared.u32 	[%r2320+12], %r2327;
	st.shared.u64 	[%r2320+512], %rd372;
	st.shared.u32 	[%r2320+520], %rd374;
	cvt.u32.u64 	%r2328, %rd386;
	cvt.u32.u64 	%r2329, %rd385;
	prmt.b32 	%r2330, %r2329, %r2328, 0x3340U;
	{ .reg .b32 tmp; mov.b64 {tmp, %r2331}, %rd374; }
	cvt.u32.u64 	%r2332, %rd384;
	prmt.b32 	%r2333, %r2331, %r2332, 0x3340U;
	prmt.b32 	%r2334, %r2333, %r2330, 0x5410U;
	st.shared.u32 	[%r2320+524], %r2334;
	st.shared.u64 	[%r2320+1024], %rd376;
	st.shared.u32 	[%r2320+1032], %rd378;
	cvt.u32.u64 	%r2335, %rd389;
	cvt.u32.u64 	%r2336, %rd388;
	prmt.b32 	%r2337, %r2336, %r2335, 0x3340U;
	{ .reg .b32 tmp; mov.b64 {tmp, %r2338}, %rd378; }
	cvt.u32.u64 	%r2339, %rd387;
	prmt.b32 	%r2340, %r2338, %r2339, 0x3340U;
	prmt.b32 	%r2341, %r2340, %r2337, 0x5410U;
	st.shared.u32 	[%r2320+1036], %r2341;
	bar.warp.sync 	-1;
	add.s32 	%r2342, %r161, %r163;
	shl.b32 	%r2343, %r2342, 3;
	add.s32 	%r2344, %r164, %r2343;
	ld.shared.f64 	%fd448, [%r2344];
	ld.shared.u32 	%r3826, [%r2344+8];
	ld.shared.u32 	%r2345, [%r2344+12];
	bfe.u32 	%r2346, %r2345, 0, 8;
	cvt.u16.u32 	%rs1282, %r2346;
	bfe.u32 	%r2347, %r2345, 8, 8;
	cvt.u16.u32 	%rs1283, %r2347;
	bfe.u32 	%r2348, %r2345, 16, 8;
	cvt.u16.u32 	%rs1284, %r2348;
	bfe.u32 	%r2349, %r2345, 24, 8;
	cvt.u16.u32 	%rs1285, %r2349;
	ld.shared.f64 	%fd449, [%r2344+16];
	ld.shared.u32 	%r3827, [%r2344+24];
	ld.shared.u32 	%r2350, [%r2344+28];
	bfe.u32 	%r2351, %r2350, 0, 8;
	cvt.u16.u32 	%rs1286, %r2351;
	bfe.u32 	%r2352, %r2350, 8, 8;
	cvt.u16.u32 	%rs1287, %r2352;
	bfe.u32 	%r2353, %r2350, 16, 8;
	cvt.u16.u32 	%rs1288, %r2353;
	bfe.u32 	%r2354, %r2350, 24, 8;
	cvt.u16.u32 	%rs1289, %r2354;
	ld.shared.f64 	%fd405, [%r2344+32];
	ld.shared.u32 	%r3753, [%r2344+40];
	ld.shared.u32 	%r2355, [%r2344+44];
	bfe.u32 	%r2356, %r2355, 0, 8;
	cvt.u16.u32 	%rs1121, %r2356;
	bfe.u32 	%r2357, %r2355, 8, 8;
	cvt.u16.u32 	%rs1120, %r2357;
	bfe.u32 	%r2358, %r2355, 16, 8;
	cvt.u16.u32 	%rs1119, %r2358;
	bfe.u32 	%r2359, %r2355, 24, 8;
	cvt.u16.u32 	%rs1118, %r2359;
	bar.sync 	0;
	shl.b32 	%r2360, %r157, 3;
	add.s32 	%r2362, %r2317, %r2360;
	add.s32 	%r184, %r2362, 2352;
	st.shared.v2.u32 	[%r2362+2352], {%r176, %r175};
	bar.sync 	0;
	@%p185 bra 	$L__BB1_100;
	ld.shared.v2.u32 	{%r3752, %r3751}, [%r184+-8];
$L__BB1_100:
	setp.ne.s32 	%p186, %r3752, %r167;
	setp.ne.s32 	%p187, %r3751, %r168;
	or.pred  	%p3, %p186, %p187;
	selp.u32 	%r2363, 1, 0, %p3;
	setp.ne.s32 	%p188, %r167, %r171;
	setp.ne.s32 	%p189, %r168, %r172;
	or.pred  	%p4, %p188, %p189;
	selp.u32 	%r2364, 1, 0, %p4;
	setp.ne.s32 	%p190, %r171, %r176;
	setp.ne.s32 	%p191, %r172, %r175;
	or.pred  	%p5, %p190, %p191;
	selp.u32 	%r2365, 1, 0, %p5;
	add.s32 	%r2366, %r2364, %r2363;
	add.s32 	%r189, %r2366, %r2365;
	@%p5 bra 	$L__BB1_102;
	add.f64 	%fd336, %fd448, %fd449;
	selp.f64 	%fd337, %fd449, %fd336, %p4;
	add.f64 	%fd405, %fd337, %fd405;
	selp.b32 	%r2367, 0, %r3826, %p4;
	add.s32 	%r2368, %r3827, %r2367;
	add.s32 	%r3753, %r3753, %r2368;
$L__BB1_102:
	cvt.u32.u16 	%r2399, %rs1121;
	and.b32  	%r2400, %r2399, 255;
	and.b16  	%rs930, %rs1120, 255;
	mul.wide.u16 	%r2401, %rs930, 256;
	or.b32  	%r2402, %r2401, %r2400;
	cvt.u32.u16 	%r2403, %rs1119;
	shl.b32 	%r2404, %r2403, 16;
	and.b32  	%r2405, %r2404, 16711680;
	or.b32  	%r2406, %r2402, %r2405;
	cvt.u32.u16 	%r2407, %rs1118;
	shl.b32 	%r2408, %r2407, 24;
	or.b32  	%r2395, %r2406, %r2408;
	mov.b32 	%r2396, 1;
	mov.b32 	%r2397, 0;
	mov.b32 	%r2398, -1;
	// begin inline asm
	shfl.sync.up.b32 %r2369, %r189, %r2396, %r2397, %r2398;
	// end inline asm
	// begin inline asm
	shfl.sync.up.b32 %r2374, %r2375, %r2396, %r2397, %r2398;
	// end inline asm
	mov.b64 	%rd390, %fd405;
	mov.b64 	{%r2380, %r2385}, %rd390;
	// begin inline asm
	shfl.sync.up.b32 %r2379, %r2380, %r2396, %r2397, %r2398;
	// end inline asm
	// begin inline asm
	shfl.sync.up.b32 %r2384, %r2385, %r2396, %r2397, %r2398;
	// end inline asm
	// begin inline asm
	shfl.sync.up.b32 %r2389, %r3753, %r2396, %r2397, %r2398;
	// end inline asm
	// begin inline asm
	shfl.sync.up.b32 %r2394, %r2395, %r2396, %r2397, %r2398;
	// end inline asm
	setp.ne.s32 	%p192, %r189, 0;
	mov.u32 	%r3755, %r3753;
	mov.f64 	%fd407, %fd405;
	@%p192 bra 	$L__BB1_104;
	mov.b64 	%rd391, {%r2379, %r2384};
	mov.b64 	%fd338, %rd391;
	add.f64 	%fd407, %fd405, %fd338;
	add.s32 	%r3755, %r2389, %r3753;
$L__BB1_104:
	setp.gt.s32 	%p193, %r2304, 0;
	add.s32 	%r3756, %r2369, %r189;
	@%p193 bra 	$L__BB1_106;
	mov.u32 	%r3755, %r3753;
	mov.f64 	%fd407, %fd405;
	mov.u32 	%r3756, %r189;
$L__BB1_106:
	cvt.u32.u16 	%r2439, %rs1121;
	and.b32  	%r2440, %r2439, 255;
	and.b16  	%rs932, %rs1120, 255;
	mul.wide.u16 	%r2441, %rs932, 256;
	or.b32  	%r2442, %r2441, %r2440;
	cvt.u32.u16 	%r2443, %rs1119;
	shl.b32 	%r2444, %r2443, 16;
	and.b32  	%r2445, %r2444, 16711680;
	or.b32  	%r2446, %r2442, %r2445;
	cvt.u32.u16 	%r2447, %rs1118;
	shl.b32 	%r2448, %r2447, 24;
	or.b32  	%r2435, %r2446, %r2448;
	mov.b32 	%r2436, 2;
	mov.b32 	%r2437, 0;
	mov.b32 	%r2438, -1;
	// begin inline asm
	shfl.sync.up.b32 %r2409, %r3756, %r2436, %r2437, %r2438;
	// end inline asm
	// begin inline asm
	shfl.sync.up.b32 %r2414, %r2415, %r2436, %r2437, %r2438;
	// end inline asm
	mov.b64 	%rd392, %fd407;
	mov.b64 	{%r2420, %r2425}, %rd392;
	// begin inline asm
	shfl.sync.up.b32 %r2419, %r2420, %r2436, %r2437, %r2438;
	// end inline asm
	// begin inline asm
	shfl.sync.up.b32 %r2424, %r2425, %r2436, %r2437, %r2438;
	// end inline asm
	// begin inline asm
	shfl.sync.up.b32 %r2429, %r3755, %r2436, %r2437, %r2438;
	// end inline asm
	// begin inline asm
	shfl.sync.up.b32 %r2434, %r2435, %r2436, %r2437, %r2438;
	// end inline asm
	setp.ne.s32 	%p194, %r3756, 0;
	mov.u32 	%r3758, %r3755;
	mov.f64 	%fd409, %fd407;
	@%p194 bra 	$L__BB1_108;
	mov.b64 	%rd393, {%r2419, %r2424};
	mov.b64 	%fd339, %rd393;
	add.f64 	%fd409, %fd407, %fd339;
	add.s32 	%r3758, %r2429, %r3755;
$L__BB1_108:
	setp.gt.s32 	%p195, %r2304, 1;
	add.s32 	%r3759, %r2409, %r3756;
	@%p195 bra 	$L__BB1_110;
	mov.u32 	%r3758, %r3755;
	mov.f64 	%fd409, %fd407;
	mov.u32 	%r3759, %r3756;
$L__BB1_110:
	cvt.u32.u16 	%r2479, %rs1121;
	and.b32  	%r2480, %r2479, 255;
	and.b16  	%rs934, %rs1120, 255;
	mul.wide.u16 	%r2481, %rs934, 256;
	or.b32  	%r2482, %r2481, %r2480;
	cvt.u32.u16 	%r2483, %rs1119;
	shl.b32 	%r2484, %r2483, 16;
	and.b32  	%r2485, %r2484, 16711680;
	or.b32  	%r2486, %r2482, %r2485;
	cvt.u32.u16 	%r2487, %rs1118;
	shl.b32 	%r2488, %r2487, 24;
	or.b32  	%r2475, %r2486, %r2488;
	mov.b32 	%r2476, 4;
	mov.b32 	%r2477, 0;
	mov.b32 	%r2478, -1;
	// begin inline asm
	shfl.sync.up.b32 %r2449, %r3759, %r2476, %r2477, %r2478;
	// end inline asm
	// begin inline asm
	shfl.sync.up.b32 %r2454, %r2455, %r2476, %r2477, %r2478;
	// end inline asm
	mov.b64 	%rd394, %fd409;
	mov.b64 	{%r2460, %r2465}, %rd394;
	// begin inline asm
	shfl.sync.up.b32 %r2459, %r2460, %r2476, %r2477, %r2478;
	// end inline asm
	// begin inline asm
	shfl.sync.up.b32 %r2464, %r2465, %r2476, %r2477, %r2478;
	// end inline asm
	// begin inline asm
	shfl.sync.up.b32 %r2469, %r3758, %r2476, %r2477, %r2478;
	// end inline asm
	// begin inline asm
	shfl.sync.up.b32 %r2474, %r2475, %r2476, %r2477, %r2478;
	// end inline asm
	setp.ne.s32 	%p196, %r3759, 0;
	mov.u32 	%r3761, %r3758;
	mov.f64 	%fd411, %fd409;
	@%p196 bra 	$L__BB1_112;
	mov.b64 	%rd395, {%r2459, %r2464};
	mov.b64 	%fd340, %rd395;
	add.f64 	%fd411, %fd409, %fd340;
	add.s32 	%r3761, %r2469, %r3758;
$L__BB1_112:
	setp.gt.s32 	%p197, %r2304, 3;
	add.s32 	%r3762, %r2449, %r3759;
	@%p197 bra 	$L__BB1_114;
	mov.u32 	%r3761, %r3758;
	mov.f64 	%fd411, %fd409;
	mov.u32 	%r3762, %r3759;
$L__BB1_114:
	cvt.u32.u16 	%r2519, %rs1121;
	and.b32  	%r2520, %r2519, 255;
	and.b16  	%rs936, %rs1120, 255;
	mul.wide.u16 	%r2521, %rs936, 256;
	or.b32  	%r2522, %r2521, %r2520;
	cvt.u32.u16 	%r2523, %rs1119;
	shl.b32 	%r2524, %r2523, 16;
	and.b32  	%r2525, %r2524, 16711680;
	or.b32  	%r2526, %r2522, %r2525;
	cvt.u32.u16 	%r2527, %rs1118;
	shl.b32 	%r2528, %r2527, 24;
	or.b32  	%r2515, %r2526, %r2528;
	mov.b32 	%r2516, 8;
	mov.b32 	%r2517, 0;
	mov.b32 	%r2518, -1;
	// begin inline asm
	shfl.sync.up.b32 %r2489, %r3762, %r2516, %r2517, %r2518;
	// end inline asm
	// begin inline asm
	shfl.sync.up.b32 %r2494, %r2495, %r2516, %r2517, %r2518;
	// end inline asm
	mov.b64 	%rd396, %fd411;
	mov.b64 	{%r2500, %r2505}, %rd396;
	// begin inline asm
	shfl.sync.up.b32 %r2499, %r2500, %r2516, %r2517, %r2518;
	// end inline asm
	// begin inline asm
	shfl.sync.up.b32 %r2504, %r2505, %r2516, %r2517, %r2518;
	// end inline asm
	// begin inline asm
	shfl.sync.up.b32 %r2509, %r3761, %r2516, %r2517, %r2518;
	// end inline asm
	// begin inline asm
	shfl.sync.up.b32 %r2514, %r2515, %r2516, %r2517, %r2518;
	// end inline asm
	setp.ne.s32 	%p198, %r3762, 0;
	mov.u32 	%r3764, %r3761;
	mov.f64 	%fd413, %fd411;
	@%p198 bra 	$L__BB1_116;
	mov.b64 	%rd397, {%r2499, %r2504};
	mov.b64 	%fd341, %rd397;
	add.f64 	%fd413, %fd411, %fd341;
	add.s32 	%r3764, %r2509, %r3761;
$L__BB1_116:
	setp.gt.s32 	%p199, %r2304, 7;
	add.s32 	%r3765, %r2489, %r3762;
	@%p199 bra 	$L__BB1_118;
	mov.u32 	%r3764, %r3761;
	mov.f64 	%fd413, %fd411;
	mov.u32 	%r3765, %r3762;
$L__BB1_118:
	cvt.u32.u16 	%r2559, %rs1121;
	and.b32  	%r2560, %r2559, 255;
	and.b16  	%rs938, %rs1120, 255;
	mul.wide.u16 	%r2561, %rs938, 256;
	or.b32  	%r2562, %r2561, %r2560;
	cvt.u32.u16 	%r2563, %rs1119;
	shl.b32 	%r2564, %r2563, 16;
	and.b32  	%r2565, %r2564, 16711680;
	or.b32  	%r2566, %r2562, %r2565;
	cvt.u32.u16 	%r2567, %rs1118;
	shl.b32 	%r2568, %r2567, 24;
	or.b32  	%r2555, %r2566, %r2568;
	mov.b32 	%r2556, 16;
	mov.b32 	%r2557, 0;
	mov.b32 	%r2558, -1;
	// begin inline asm
	shfl.sync.up.b32 %r2529, %r3765, %r2556, %r2557, %r2558;
	// end inline asm
	// begin inline asm
	shfl.sync.up.b32 %r2534, %r2535, %r2556, %r2557, %r2558;
	// end inline asm
	mov.b64 	%rd398, %fd413;
	mov.b64 	{%r2540, %r2545}, %rd398;
	// begin inline asm
	shfl.sync.up.b32 %r2539, %r2540, %r2556, %r2557, %r2558;
	// end inline asm
	// begin inline asm
	shfl.sync.up.b32 %r2544, %r2545, %r2556, %r2557, %r2558;
	// end inline asm
	// begin inline asm
	shfl.sync.up.b32 %r2549, %r3764, %r2556, %r2557, %r2558;
	// end inline asm
	// begin inline asm
	shfl.sync.up.b32 %r2554, %r2555, %r2556, %r2557, %r2558;
	// end inline asm
	setp.ne.s32 	%p200, %r3765, 0;
	mov.u32 	%r3767, %r3764;
	mov.f64 	%fd415, %fd413;
	@%p200 bra 	$L__BB1_120;
	mov.b64 	%rd399, {%r2539, %r2544};
	mov.b64 	%fd342, %rd399;
	add.f64 	%fd415, %fd413, %fd342;
	add.s32 	%r3767, %r2549, %r3764;
$L__BB1_120:
	setp.gt.s32 	%p201, %r2304, 15;
	add.s32 	%r3768, %r2529, %r3765;
	@%p201 bra 	$L__BB1_122;
	mov.u32 	%r3767, %r3764;
	mov.f64 	%fd415, %fd413;
	mov.u32 	%r3768, %r3765;
$L__BB1_122:
	cvt.u32.u16 	%r2599, %rs1121;
	and.b32  	%r2600, %r2599, 255;
	and.b16  	%rs940, %rs1120, 255;
	mul.wide.u16 	%r2601, %rs940, 256;
	or.b32  	%r2602, %r2601, %r2600;
	cvt.u32.u16 	%r2603, %rs1119;
	shl.b32 	%r2604, %r2603, 16;
	and.b32  	%r2605, %r2604, 16711680;
	or.b32  	%r2606, %r2602, %r2605;
	cvt.u32.u16 	%r2607, %rs1118;
	shl.b32 	%r2608, %r2607, 24;
	or.b32  	%r2595, %r2606, %r2608;
	mov.b32 	%r2596, 1;
	mov.b32 	%r2597, 0;
	mov.b32 	%r2598, -1;
	// begin inline asm
	shfl.sync.up.b32 %r3823, %r3768, %r2596, %r2597, %r2598;
	// end inline asm
	// begin inline asm
	shfl.sync.up.b32 %r2574, %r2575, %r2596, %r2597, %r2598;
	// end inline asm
	mov.b64 	%rd400, %fd415;
	mov.b64 	{%r2580, %r2585}, %rd400;
	// begin inline asm
	shfl.sync.up.b32 %r2579, %r2580, %r2596, %r2597, %r2598;
	// end inline asm
	// begin inline asm
	shfl.sync.up.b32 %r2584, %r2585, %r2596, %r2597, %r2598;
	// end inline asm
	mov.b64 	%rd401, {%r2579, %r2584};
	mov.b64 	%fd446, %rd401;
	// begin inline asm
	shfl.sync.up.b32 %r3822, %r3767, %r2596, %r2597, %r2598;
	// end inline asm
	// begin inline asm
	shfl.sync.up.b32 %r2594, %r2595, %r2596, %r2597, %r2598;
	// end inline asm
	cvt.u16.u32 	%rs1277, %r2594;
	shr.u32 	%r2609, %r2594, 8;
	cvt.u16.u32 	%rs1276, %r2609;
	{ .reg .b16 tmp; mov.b32 {tmp, %rs1275}, %r2594; }
	shr.u32 	%r2610, %r2594, 24;
	cvt.u16.u32 	%rs1274, %r2610;
	setp.ne.s32 	%p202, %r2304, 31;
	@%p202 bra 	$L__BB1_124;
	mad.lo.s32 	%r2612, %r160, 24, %r2317;
	st.shared.u32 	[%r2612], %r3768;
	st.shared.f64 	[%r2612+8], %fd415;
	st.shared.u32 	[%r2612+16], %r3767;
	prmt.b32 	%r2615, %r2603, %r2607, 0x3340U;
	cvt.u32.u16 	%r2616, %rs1120;
	prmt.b32 	%r2618, %r2599, %r2616, 0x3340U;
	prmt.b32 	%r2619, %r2618, %r2615, 0x5410U;
	st.shared.u32 	[%r2612+20], %r2619;
$L__BB1_124:
	bar.sync 	0;
	ld.shared.u32 	%r3773, [_ZN6thrust24THRUST_300001_SM_1000_NS8cuda_cub4core6detail5shmemE];
	ld.shared.f64 	%fd418, [_ZN6thrust24THRUST_300001_SM_1000_NS8cuda_cub4core6detail5shmemE+8];
	ld.shared.u32 	%r3772, [_ZN6thrust24THRUST_300001_SM_1000_NS8cuda_cub4core6detail5shmemE+16];
	setp.ne.s32 	%p203, %r160, 1;
	@%p203 bra 	$L__BB1_126;
	ld.shared.u32 	%r2621, [_ZN6thrust24THRUST_300001_SM_1000_NS8cuda_cub4core6detail5shmemE+20];
	bfe.u32 	%r2622, %r2621, 0, 8;
	cvt.u16.u32 	%rs1169, %r2622;
	bfe.u32 	%r2623, %r2621, 8, 8;
	cvt.u16.u32 	%rs1168, %r2623;
	bfe.u32 	%r2624, %r2621, 16, 8;
	cvt.u16.u32 	%rs1167, %r2624;
	bfe.u32 	%r2625, %r2621, 24, 8;
	cvt.u16.u32 	%rs1166, %r2625;
$L__BB1_126:
	ld.shared.u32 	%r2626, [_ZN6thrust24THRUST_300001_SM_1000_NS8cuda_cub4core6detail5shmemE+24];
	ld.shared.f64 	%fd417, [_ZN6thrust24THRUST_300001_SM_1000_NS8cuda_cub4core6detail5shmemE+32];
	ld.shared.u32 	%r3771, [_ZN6thrust24THRUST_300001_SM_1000_NS8cuda_cub4core6detail5shmemE+40];
	add.s32 	%r244, %r2626, %r3773;
	setp.eq.s32 	%p204, %r2626, 0;
	@%p204 bra 	$L__BB1_128;
	ld.shared.u32 	%r2627, [_ZN6thrust24THRUST_300001_SM_1000_NS8cuda_cub4core6detail5shmemE+44];
	bfe.u32 	%r2628, %r2627, 0, 8;
	cvt.u16.u32 	%rs1165, %r2628;
	bfe.u32 	%r2629, %r2627, 8, 8;
	cvt.u16.u32 	%rs1164, %r2629;
	bfe.u32 	%r2630, %r2627, 16, 8;
	cvt.u16.u32 	%rs1163, %r2630;
	bfe.u32 	%r2631, %r2627, 24, 8;
	cvt.u16.u32 	%rs1162, %r2631;
	bra.uni 	$L__BB1_129;
$L__BB1_128:
	add.f64 	%fd417, %fd418, %fd417;
	add.s32 	%r3771, %r3771, %r3772;
$L__BB1_129:
	setp.ne.s32 	%p205, %r160, 2;
	@%p205 bra 	$L__BB1_131;
	mov.u16 	%rs1166, %rs1162;
	mov.u16 	%rs1167, %rs1163;
	mov.u16 	%rs1168, %rs1164;
	mov.u16 	%rs1169, %rs1165;
	mov.u32 	%r3772, %r3771;
	mov.f64 	%fd418, %fd417;
	mov.u32 	%r3773, %r244;
$L__BB1_131:
	ld.shared.u32 	%r2632, [_ZN6thrust24THRUST_300001_SM_1000_NS8cuda_cub4core6detail5shmemE+48];
	ld.shared.f64 	%fd419, [_ZN6thrust24THRUST_300001_SM_1000_NS8cuda_cub4core6detail5shmemE+56];
	ld.shared.u32 	%r3774, [_ZN6thrust24THRUST_300001_SM_1000_NS8cuda_cub4core6detail5shmemE+64];
	add.s32 	%r250, %r2632, %r244;
	setp.eq.s32 	%p206, %r2632, 0;
	@%p206 bra 	$L__BB1_133;
	ld.shared.u32 	%r2633, [_ZN6thrust24THRUST_300001_SM_1000_NS8cuda_cub4core6detail5shmemE+68];
	bfe.u32 	%r2634, %r2633, 0, 8;
	cvt.u16.u32 	%rs1173, %r2634;
	bfe.u32 	%r2635, %r2633, 8, 8;
	cvt.u16.u32 	%rs1172, %r2635;
	bfe.u32 	%r2636, %r2633, 16, 8;
	cvt.u16.u32 	%rs1171, %r2636;
	bfe.u32 	%r2637, %r2633, 24, 8;
	cvt.u16.u32 	%rs1170, %r2637;
	bra.uni 	$L__BB1_134;
$L__BB1_133:
	add.f64 	%fd419, %fd417, %fd419;
	add.s32 	%r3774, %r3774, %r3771;
$L__BB1_134:
	setp.ne.s32 	%p207, %r160, 3;
	@%p207 bra 	$L__BB1_136;
	mov.u16 	%rs1166, %rs1170;
	mov.u16 	%rs1167, %rs1171;
	mov.u16 	%rs1168, %rs1172;
	mov.u16 	%rs1169, %rs1173;
	mov.u32 	%r3772, %r3774;
	mov.f64 	%fd418, %fd419;
	mov.u32 	%r3773, %r250;
$L__BB1_136:
	ld.shared.u32 	%r2638, [_ZN6thrust24THRUST_300001_SM_1000_NS8cuda_cub4core6detail5shmemE+72];
	ld.shared.f64 	%fd421, [_ZN6thrust24THRUST_300001_SM_1000_NS8cuda_cub4core6detail5shmemE+80];
	ld.shared.u32 	%r3777, [_ZN6thrust24THRUST_300001_SM_1000_NS8cuda_cub4core6detail5shmemE+88];
	add.s32 	%r256, %r2638, %r250;
	setp.eq.s32 	%p208, %r2638, 0;
	@%p208 bra 	$L__BB1_138;
	ld.shared.u32 	%r2639, [_ZN6thrust24THRUST_300001_SM_1000_NS8cuda_cub4core6detail5shmemE+92];
	bfe.u32 	%r2640, %r2639, 0, 8;
	cvt.u16.u32 	%rs1181, %r2640;
	bfe.u32 	%r2641, %r2639, 8, 8;
	cvt.u16.u32 	%rs1180, %r2641;
	bfe.u32 	%r2642, %r2639, 16, 8;
	cvt.u16.u32 	%rs1179, %r2642;
	bfe.u32 	%r2643, %r2639, 24, 8;
	cvt.u16.u32 	%rs1178, %r2643;
	bra.uni 	$L__BB1_139;
$L__BB1_138:
	add.f64 	%fd421, %fd419, %fd421;
	add.s32 	%r3777, %r3777, %r3774;
$L__BB1_139:
	setp.ne.s32 	%p209, %r160, 4;
	@%p209 bra 	$L__BB1_141;
	mov.u16 	%rs1166, %rs1178;
	mov.u16 	%rs1167, %rs1179;
	mov.u16 	%rs1168, %rs1180;
	mov.u16 	%rs1169, %rs1181;
	mov.u32 	%r3772, %r3777;
	mov.f64 	%fd418, %fd421;
	mov.u32 	%r3773, %r256;
$L__BB1_141:
	ld.shared.u32 	%r2644, [_ZN6thrust24THRUST_300001_SM_1000_NS8cuda_cub4core6detail5shmemE+96];
	ld.shared.f64 	%fd423, [_ZN6thrust24THRUST_300001_SM_1000_NS8cuda_cub4core6detail5shmemE+104];
	ld.shared.u32 	%r3780, [_ZN6thrust24THRUST_300001_SM_1000_NS8cuda_cub4core6detail5shmemE+112];
	add.s32 	%r262, %r2644, %r256;
	setp.eq.s32 	%p210, %r2644, 0;
	@%p210 bra 	$L__BB1_143;
	ld.shared.u32 	%r2645, [_ZN6thrust24THRUST_300001_SM_1000_NS8cuda_cub4core6detail5shmemE+116];
	bfe.u32 	%r2646, %r2645, 0, 8;
	cvt.u16.u32 	%rs1189, %r2646;
	bfe.u32 	%r2647, %r2645, 8, 8;
	cvt.u16.u32 	%rs1188, %r2647;
	bfe.u32 	%r2648, %r2645, 16, 8;
	cvt.u16.u32 	%rs1187, %r2648;
	bfe.u32 	%r2649, %r2645, 24, 8;
	cvt.u16.u32 	%rs1186, %r2649;
	bra.uni 	$L__BB1_144;
$L__BB1_143:
	add.f64 	%fd423, %fd421, %fd423;
	add.s32 	%r3780, %r3780, %r3777;
$L__BB1_144:
	setp.ne.s32 	%p211, %r160, 5;
	@%p211 bra 	$L__BB1_146;
	mov.u16 	%rs1166, %rs1186;
	mov.u16 	%rs1167, %rs1187;
	mov.u16 	%rs1168, %rs1188;
	mov.u16 	%rs1169, %rs1189;
	mov.u32 	%r3772, %r3780;
	mov.f64 	%fd418, %fd423;
	mov.u32 	%r3773, %r262;
$L__BB1_146:
	ld.shared.u32 	%r2650, [_ZN6thrust24THRUST_300001_SM_1000_NS8cuda_cub4core6detail5shmemE+120];
	ld.shared.f64 	%fd425, [_ZN6thrust24THRUST_300001_SM_1000_NS8cuda_cub4core6detail5shmemE+128];
	ld.shared.u32 	%r3783, [_ZN6thrust24THRUST_300001_SM_1000_NS8cuda_cub4core6detail5shmemE+136];
	add.s32 	%r268, %r2650, %r262;
	setp.eq.s32 	%p212, %r2650, 0;
	@%p212 bra 	$L__BB1_148;
	ld.shared.u32 	%r2651, [_ZN6thrust24THRUST_300001_SM_1000_NS8cuda_cub4core6detail5shmemE+140];
	bfe.u32 	%r2652, %r2651, 0, 8;
	cvt.u16.u32 	%rs1196, %r2652;
	bfe.u32 	%r2653, %r2651, 8, 8;
	cvt.u16.u32 	%rs1195, %r2653;
	bfe.u32 	%r2654, %r2651, 16, 8;
	cvt.u16.u32 	%rs1194, %r2654;
	bfe.u32 	%r2655, %r2651, 24, 8;
	cvt.u16.u32 	%rs1197, %r2655;
	bra.uni 	$L__BB1_149;
$L__BB1_148:
	add.f64 	%fd425, %fd423, %fd425;
	add.s32 	%r3783, %r3783, %r3780;
$L__BB1_149:
	setp.ne.s32 	%p213, %r160, 6;
	@%p213 bra 	$L__BB1_151;
	mov.u16 	%rs1166, %rs1197;
	mov.u16 	%rs1167, %rs1194;
	mov.u16 	%rs1168, %rs1195;
	mov.u16 	%rs1169, %rs1196;
	mov.u32 	%r3772, %r3783;
	mov.f64 	%fd418, %fd425;
	mov.u32 	%r3773, %r268;
$L__BB1_151:
	ld.shared.u32 	%r2656, [_ZN6thrust24THRUST_300001_SM_1000_NS8cuda_cub4core6detail5shmemE+144];
	ld.shared.f64 	%fd427, [_ZN6thrust24THRUST_300001_SM_1000_NS8cuda_cub4core6detail5shmemE+152];
	ld.shared.u32 	%r3786, [_ZN6thrust24THRUST_300001_SM_1000_NS8cuda_cub4core6detail5shmemE+160];
	add.s32 	%r274, %r2656, %r268;
	setp.eq.s32 	%p214, %r2656, 0;
	@%p214 bra 	$L__BB1_153;
	ld.shared.u32 	%r2657, [_ZN6thrust24THRUST_300001_SM_1000_NS8cuda_cub4core6detail5shmemE+164];
	bfe.u32 	%r2658, %r2657, 0, 8;
	cvt.u16.u32 	%rs1202, %r2658;
	bfe.u32 	%r2659, %r2657, 8, 8;
	cvt.u16.u32 	%rs1203, %r2659;
	bfe.u32 	%r2660, %r2657, 16, 8;
	cvt.u16.u32 	%rs1204, %r2660;
	bfe.u32 	%r2661, %r2657, 24, 8;
	cvt.u16.u32 	%rs1205, %r2661;
	bra.uni 	$L__BB1_154;
$L__BB1_153:
	add.f64 	%fd427, %fd425, %fd427;
	add.s32 	%r3786, %r3786, %r3783;
$L__BB1_154:
	setp.ne.s32 	%p215, %r160, 7;
	@%p215 bra 	$L__BB1_156;
	mov.u16 	%rs1166, %rs1205;
	mov.u16 	%rs1167, %rs1204;
	mov.u16 	%rs1168, %rs1203;
	mov.u16 	%rs1169, %rs1202;
	mov.u32 	%r3772, %r3786;
	mov.f64 	%fd418, %fd427;
	mov.u32 	%r3773, %r274;
$L__BB1_156:
	ld.shared.u32 	%r2662, [_ZN6thrust24THRUST_300001_SM_1000_NS8cuda_cub4core6detail5shmemE+168];
	ld.shared.f64 	%fd429, [_ZN6thrust24THRUST_300001_SM_1000_NS8cuda_cub4core6detail5shmemE+176];
	ld.shared.u32 	%r3789, [_ZN6thrust24THRUST_300001_SM_1000_NS8cuda_cub4core6detail5shmemE+184];
	add.s32 	%r280, %r2662, %r274;
	setp.eq.s32 	%p216, %r2662, 0;
	@%p216 bra 	$L__BB1_158;
	ld.shared.u32 	%r2663, [_ZN6thrust24THRUST_300001_SM_1000_NS8cuda_cub4core6detail5shmemE+188];
	bfe.u32 	%r2664, %r2663, 0, 8;
	cvt.u16.u32 	%rs1210, %r2664;
	bfe.u32 	%r2665, %r2663, 8, 8;
	cvt.u16.u32 	%rs1211, %r2665;
	bfe.u32 	%r2666, %r2663, 16, 8;
	cvt.u16.u32 	%rs1212, %r2666;
	bfe.u32 	%r2667, %r2663, 24, 8;
	cvt.u16.u32 	%rs1213, %r2667;
	bra.uni 	$L__BB1_159;
$L__BB1_158:
	add.f64 	%fd429, %fd427, %fd429;
	add.s32 	%r3789, %r3789, %r3786;
$L__BB1_159:
	setp.lt.u32 	%p217, %r157, 32;
	@%p217 bra 	$L__BB1_164;
	setp.ne.s32 	%p218, %r3823, 0;
	@%p218 bra 	$L__BB1_162;
	add.f64 	%fd446, %fd418, %fd446;
	add.s32 	%r3822, %r3772, %r3822;
$L__BB1_162:
	setp.ne.s32 	%p219, %r2304, 0;
	add.s32 	%r3823, %r3773, %r3823;
	@%p219 bra 	$L__BB1_220;
	mov.u16 	%rs1274, %rs1166;
	mov.u16 	%rs1275, %rs1167;
	mov.u16 	%rs1276, %rs1168;
	mov.u16 	%rs1277, %rs1169;
	mov.u32 	%r3822, %r3772;
	mov.f64 	%fd446, %fd418;
	mov.u32 	%r3823, %r3773;
	bra.uni 	$L__BB1_220;
$L__BB1_164:
	setp.ne.s32 	%p220, %r157, 0;
	@%p220 bra 	$L__BB1_166;
	st.shared.u32 	[_ZN6thrust24THRUST_300001_SM_1000_NS8cuda_cub4core6detail5shmemE+280], %r280;
	st.shared.f64 	[_ZN6thrust24THRUST_300001_SM_1000_NS8cuda_cub4core6detail5shmemE+288], %fd429;
	cvt.u32.u16 	%r2669, %rs1212;
	cvt.u32.u16 	%r2670, %rs1213;
	prmt.b32 	%r2671, %r2669, %r2670, 0x3340U;
	cvt.u32.u16 	%r2672, %rs1211;
	cvt.u32.u16 	%r2673, %rs1210;
	prmt.b32 	%r2674, %r2673, %r2672, 0x3340U;
	prmt.b32 	%r2675, %r2674, %r2671, 0x5410U;
	st.shared.v2.u32 	[_ZN6thrust24THRUST_300001_SM_1000_NS8cuda_cub4core6detail5shmemE+296], {%r3789, %r2675};
	mul.wide.u32 	%rd409, %r1, 24;
	add.s64 	%rd410, %rd87, %rd409;
	add.s64 	%rd402, %rd410, 768;
	and.b32  	%r2676, %r2673, 255;
	and.b16  	%rs950, %rs1211, 255;
	mul.wide.u16 	%r2677, %rs950, 256;
	or.b32  	%r2678, %r2677, %r2676;
	shl.b32 	%r2679, %r2669, 16;
	and.b32  	%r2680, %r2679, 16711680;
	or.b32  	%r2681, %r2678, %r2680;
	shl.b32 	%r2682, %r2670, 24;
	or.b32  	%r2683, %r2681, %r2682;
	mov.b64 	%rd405, %fd429;
	mov.b64 	%rd407, {%r3789, %r2683};
	mov.b64 	%rd403, {%r280, %r2684};
	// begin inline asm
	st.cg.u64 [%rd402], %rd403;
	// end inline asm
	add.s64 	%rd404, %rd410, 776;
	// begin inline asm
	st.cg.u64 [%rd404], %rd405;
	// end inline asm
	add.s64 	%rd406, %rd410, 784;
	// begin inline asm
	st.cg.u64 [%rd406], %rd407;
	// end inline asm
	mul.wide.u32 	%rd411, %r1, 4;
	add.s64 	%rd412, %rd86, %rd411;
	add.s64 	%rd408, %rd412, 128;
	mov.b32 	%r2668, 100;
	// begin inline asm
	st.release.gpu.u32 [%rd408], %r2668;
	// end inline asm
$L__BB1_166:
	not.b32 	%r2685, %r157;
	add.s32 	%r3807, %r1, %r2685;
	mov.u32 	%r2686, %nctaid.x;
	setp.gt.u32 	%p221, %r2686, 499;
	@%p221 bra 	$L__BB1_168;
	membar.cta;
	bra.uni 	$L__BB1_169;
$L__BB1_168:
	mov.b32 	%r2687, 450;
	// begin inline asm
	nanosleep.u32 %r2687;
	// end inline asm
$L__BB1_169:
	mul.wide.s32 	%rd413, %r3807, 4;
	add.s64 	%rd414, %rd86, %rd413;
	add.s64 	%rd29, %rd414, 128;
$L__BB1_170:
	// begin inline asm
	ld.relaxed.gpu.u32 %r3803, [%rd29];
	// end inline asm
	membar.gl;
	setp.eq.s32 	%p222, %r3803, 99;
	mov.b32 	%r2689, -1;
	vote.sync.any.pred 	%p223, %p222, %r2689;
	@%p223 bra 	$L__BB1_170;
	setp.eq.s32 	%p224, %r3803, 101;
	@%p224 bra 	$L__BB1_174;
	setp.ne.s32 	%p225, %r3803, 100;
	@%p225 bra 	$L__BB1_175;
	mul.wide.s32 	%rd434, %r3807, 24;
	add.s64 	%rd435, %rd87, %rd434;
	add.s64 	%rd429, %rd435, 768;
	// begin inline asm
	ld.cg.u64 %rd428, [%rd429];
	// end inline asm
	add.s64 	%rd431, %rd435, 776;
	// begin inline asm
	ld.cg.u64 %rd430, [%rd431];
	// end inline asm
	add.s64 	%rd433, %rd435, 784;
	// begin inline asm
	ld.cg.u64 %rd432, [%rd433];
	// end inline asm
	cvt.u32.u64 	%r3791, %rd428;
	mov.b64 	%fd431, %rd430;
	cvt.u32.u64 	%r3792, %rd432;
	shr.u64 	%rd436, %rd432, 32;
	cvt.u16.u64 	%rs1218, %rd436;
	shr.u64 	%rd437, %rd432, 40;
	cvt.u16.u64 	%rs1219, %rd437;
	shr.u64 	%rd438, %rd432, 48;
	cvt.u16.u64 	%rs1220, %rd438;
	shr.u64 	%rd439, %rd432, 56;
	cvt.u16.u64 	%rs1221, %rd439;
	bra.uni 	$L__BB1_175;
$L__BB1_174:
	mul.wide.s32 	%rd422, %r3807, 24;
	add.s64 	%rd423, %rd88, %rd422;
	add.s64 	%rd417, %rd423, 768;
	// begin inline asm
	ld.cg.u64 %rd416, [%rd417];
	// end inline asm
	add.s64 	%rd419, %rd423, 776;
	// begin inline asm
	ld.cg.u64 %rd418, [%rd419];
	// end inline asm
	add.s64 	%rd421, %rd423, 784;
	// begin inline asm
	ld.cg.u64 %rd420, [%rd421];
	// end inline asm
	cvt.u32.u64 	%r3791, %rd416;
	mov.b64 	%fd431, %rd418;
	cvt.u32.u64 	%r3792, %rd420;
	shr.u64 	%rd424, %rd420, 32;
	cvt.u16.u64 	%rs1218, %rd424;
	shr.u64 	%rd425, %rd420, 40;
	cvt.u16.u64 	%rs1219, %rd425;
	shr.u64 	%rd426, %rd420, 48;
	cvt.u16.u64 	%rs1220, %rd426;
	shr.u64 	%rd427, %rd420, 56;
	cvt.u16.u64 	%rs1221, %rd427;
$L__BB1_175:
	setp.eq.s32 	%p226, %r3803, 101;
	mov.b32 	%r2722, -1;
	vote.sync.ballot.b32 	%r2723, %p226, %r2722;
	// begin inline asm
	mov.u32 %r2692, %lanemask_ge;
	// end inline asm
	and.b32  	%r2724, %r2723, %r2692;
	or.b32  	%r2725, %r2724, -2147483648;
	add.s32 	%r2726, %r2725, -1;
	not.b32 	%r2727, %r2725;
	and.b32  	%r2728, %r2727, %r2726;
	popc.b32 	%r295, %r2728;
	cvt.u32.u16 	%r2729, %rs1218;
	and.b32  	%r2730, %r2729, 255;
	and.b16  	%rs952, %rs1219, 255;
	mul.wide.u16 	%r2731, %rs952, 256;
	or.b32  	%r2732, %r2731, %r2730;
	cvt.u32.u16 	%r2733, %rs1220;
	shl.b32 	%r2734, %r2733, 16;
	and.b32  	%r2735, %r2734, 16711680;
	or.b32  	%r2736, %r2732, %r2735;
	cvt.u32.u16 	%r2737, %rs1221;
	shl.b32 	%r2738, %r2737, 24;
	or.b32  	%r2719, %r2736, %r2738;
	mov.b32 	%r2720, 1;
	// begin inline asm
	shfl.sync.down.b32 %r2693, %r3791, %r2720, %r295, %r2722;
	// end inline asm
	// begin inline asm
	shfl.sync.down.b32 %r2698, %r2699, %r2720, %r295, %r2722;
	// end inline asm
	mov.b64 	%rd440, %fd431;
	mov.b64 	{%r2704, %r2709}, %rd440;
	// begin inline asm
	shfl.sync.down.b32 %r2703, %r2704, %r2720, %r295, %r2722;
	// end inline asm
	// begin inline asm
	shfl.sync.down.b32 %r2708, %r2709, %r2720, %r295, %r2722;
	// end inline asm
	// begin inline asm
	shfl.sync.down.b32 %r2713, %r3792, %r2720, %r295, %r2722;
	// end inline asm
	// begin inline asm
	shfl.sync.down.b32 %r2718, %r2719, %r2720, %r295, %r2722;
	// end inline asm
	setp.ge.s32 	%p228, %r2304, %r295;
	@%p228 bra 	$L__BB1_178;
	add.s32 	%r300, %r2693, %r3791;
	setp.ne.s32 	%p229, %r3791, 0;
	mov.u32 	%r3791, %r300;
	@%p229 bra 	$L__BB1_178;
	mov.b64 	%rd441, {%r2703, %r2708};
	mov.b64 	%fd345, %rd441;
	add.f64 	%fd431, %fd431, %fd345;
	add.s32 	%r3792, %r2713, %r3792;
$L__BB1_178:
	cvt.u32.u16 	%r2769, %rs1218;
	and.b32  	%r2770, %r2769, 255;
	and.b16  	%rs954, %rs1219, 255;
	mul.wide.u16 	%r2771, %rs954, 256;
	or.b32  	%r2772, %r2771, %r2770;
	cvt.u32.u16 	%r2773, %rs1220;
	shl.b32 	%r2774, %r2773, 16;
	and.b32  	%r2775, %r2774, 16711680;
	or.b32  	%r2776, %r2772, %r2775;
	cvt.u32.u16 	%r2777, %rs1221;
	shl.b32 	%r2778, %r2777, 24;
	or.b32  	%r2765, %r2776, %r2778;
	mov.b32 	%r2766, 2;
	mov.b32 	%r2768, -1;
	// begin inline asm
	shfl.sync.down.b32 %r2739, %r3791, %r2766, %r295, %r2768;
	// end inline asm
	// begin inline asm
	shfl.sync.down.b32 %r2744, %r2745, %r2766, %r295, %r2768;
	// end inline asm
	mov.b64 	%rd442, %fd431;
	mov.b64 	{%r2750, %r2755}, %rd442;
	// begin inline asm
	shfl.sync.down.b32 %r2749, %r2750, %r2766, %r295, %r2768;
	// end inline asm
	// begin inline asm
	shfl.sync.down.b32 %r2754, %r2755, %r2766, %r295, %r2768;
	// end inline asm
	// begin inline asm
	shfl.sync.down.b32 %r2759, %r3792, %r2766, %r295, %r2768;
	// end inline asm
	// begin inline asm
	shfl.sync.down.b32 %r2764, %r2765, %r2766, %r295, %r2768;
	// end inline asm
	add.s32 	%r2779, %r2304, 2;
	setp.gt.s32 	%p230, %r2779, %r295;
	@%p230 bra 	$L__BB1_181;
	add.s32 	%r308, %r2739, %r3791;
	setp.ne.s32 	%p231, %r3791, 0;
	mov.u32 	%r3791, %r308;
	@%p231 bra 	$L__BB1_181;
	mov.b64 	%rd443, {%r2749, %r2754};
	mov.b64 	%fd346, %rd443;
	add.f64 	%fd431, %fd431, %fd346;
	add.s32 	%r3792, %r2759, %r3792;
$L__BB1_181:
	cvt.u32.u16 	%r2810, %rs1218;
	and.b32  	%r2811, %r2810, 255;
	and.b16  	%rs956, %rs1219, 255;
	mul.wide.u16 	%r2812, %rs956, 256;
	or.b32  	%r2813, %r2812, %r2811;
	cvt.u32.u16 	%r2814, %rs1220;
	shl.b32 	%r2815, %r2814, 16;
	and.b32  	%r2816, %r2815, 16711680;
	or.b32  	%r2817, %r2813, %r2816;
	cvt.u32.u16 	%r2818, %rs1221;
	shl.b32 	%r2819, %r2818, 24;
	or.b32  	%r2806, %r2817, %r2819;
	mov.b32 	%r2807, 4;
	mov.b32 	%r2809, -1;
	// begin inline asm
	shfl.sync.down.b32 %r2780, %r3791, %r2807, %r295, %r2809;
	// end inline asm
	// begin inline asm
	shfl.sync.down.b32 %r2785, %r2786, %r2807, %r295, %r2809;
	// end inline asm
	mov.b64 	%rd444, %fd431;
	mov.b64 	{%r2791, %r2796}, %rd444;
	// begin inline asm
	shfl.sync.down.b32 %r2790, %r2791, %r2807, %r295, %r2809;
	// end inline asm
	// begin inline asm
	shfl.sync.down.b32 %r2795, %r2796, %r2807, %r295, %r2809;
	// end inline asm
	// begin inline asm
	shfl.sync.down.b32 %r2800, %r3792, %r2807, %r295, %r2809;
	// end inline asm
	// begin inline asm
	shfl.sync.down.b32 %r2805, %r2806, %r2807, %r295, %r2809;
	// end inline asm
	add.s32 	%r2820, %r2304, 4;
	setp.gt.s32 	%p232, %r2820, %r295;
	@%p232 bra 	$L__BB1_184;
	add.s32 	%r316, %r2780, %r3791;
	setp.ne.s32 	%p233, %r3791, 0;
	mov.u32 	%r3791, %r316;
	@%p233 bra 	$L__BB1_184;
	mov.b64 	%rd445, {%r2790, %r2795};
	mov.b64 	%fd347, %rd445;
	add.f64 	%fd431, %fd431, %fd347;
	add.s32 	%r3792, %r2800, %r3792;
$L__BB1_184:
	cvt.u32.u16 	%r2851, %rs1218;
	and.b32  	%r2852, %r2851, 255;
	and.b16  	%rs958, %rs1219, 255;
	mul.wide.u16 	%r2853, %rs958, 256;
	or.b32  	%r2854, %r2853, %r2852;
	cvt.u32.u16 	%r2855, %rs1220;
	shl.b32 	%r2856, %r2855, 16;
	and.b32  	%r2857, %r2856, 16711680;
	or.b32  	%r2858, %r2854, %r2857;
	cvt.u32.u16 	%r2859, %rs1221;
	shl.b32 	%r2860, %r2859, 24;
	or.b32  	%r2847, %r2858, %r2860;
	mov.b32 	%r2848, 8;
	mov.b32 	%r2850, -1;
	// begin inline asm
	shfl.sync.down.b32 %r2821, %r3791, %r2848, %r295, %r2850;
	// end inline asm
	// begin inline asm
	shfl.sync.down.b32 %r2826, %r2827, %r2848, %r295, %r2850;
	// end inline asm
	mov.b64 	%rd446, %fd431;
	mov.b64 	{%r2832, %r2837}, %rd446;
	// begin inline asm
	shfl.sync.down.b32 %r2831, %r2832, %r2848, %r295, %r2850;
	// end inline asm
	// begin inline asm
	shfl.sync.down.b32 %r2836, %r2837, %r2848, %r295, %r2850;
	// end inline asm
	// begin inline asm
	shfl.sync.down.b32 %r2841, %r3792, %r2848, %r295, %r2850;
	// end inline asm
	// begin inline asm
	shfl.sync.down.b32 %r2846, %r2847, %r2848, %r295, %r2850;
	// end inline asm
	add.s32 	%r2861, %r2304, 8;
	setp.gt.s32 	%p234, %r2861, %r295;
	@%p234 bra 	$L__BB1_187;
	add.s32 	%r324, %r2821, %r3791;
	setp.ne.s32 	%p235, %r3791, 0;
	mov.u32 	%r3791, %r324;
	@%p235 bra 	$L__BB1_187;
	mov.b64 	%rd447, {%r2831, %r2836};
	mov.b64 	%fd348, %rd447;
	add.f64 	%fd431, %fd431, %fd348;
	add.s32 	%r3792, %r2841, %r3792;
$L__BB1_187:
	cvt.u32.u16 	%r2892, %rs1218;
	and.b32  	%r2893, %r2892, 255;
	and.b16  	%rs960, %rs1219, 255;
	mul.wide.u16 	%r2894, %rs960, 256;
	or.b32  	%r2895, %r2894, %r2893;
	cvt.u32.u16 	%r2896, %rs1220;
	shl.b32 	%r2897, %r2896, 16;
	and.b32  	%r2898, %r2897, 16711680;
	or.b32  	%r2899, %r2895, %r2898;
	cvt.u32.u16 	%r2900, %rs1221;
	shl.b32 	%r2901, %r2900, 24;
	or.b32  	%r2888, %r2899, %r2901;
	mov.b32 	%r2889, 16;
	mov.b32 	%r2891, -1;
	// begin inline asm
	shfl.sync.down.b32 %r2862, %r3791, %r2889, %r295, %r2891;
	// end inline asm
	// begin inline asm
	shfl.sync.down.b32 %r2867, %r2868, %r2889, %r295, %r2891;
	// end inline asm
	mov.b64 	%rd448, %fd431;
	mov.b64 	{%r2873, %r2878}, %rd448;
	// begin inline asm
	shfl.sync.down.b32 %r2872, %r2873, %r2889, %r295, %r2891;
	// end inline asm
	// begin inline asm
	shfl.sync.down.b32 %r2877, %r2878, %r2889, %r295, %r2891;
	// end inline asm
	// begin inline asm
	shfl.sync.down.b32 %r2882, %r3792, %r2889, %r295, %r2891;
	// end inline asm
	// begin inline asm
	shfl.sync.down.b32 %r2887, %r2888, %r2889, %r295, %r2891;
	// end inline asm
	add.s32 	%r2902, %r2304, 16;
	setp.gt.s32 	%p236, %r2902, %r295;
	@%p236 bra 	$L__BB1_190;
	add.s32 	%r332, %r2862, %r3791;
	setp.ne.s32 	%p237, %r3791, 0;
	mov.u32 	%r3791, %r332;
	@%p237 bra 	$L__BB1_190;
	mov.b64 	%rd449, {%r2872, %r2877};
	mov.b64 	%fd349, %rd449;
	add.f64 	%fd431, %fd431, %fd349;
	add.s32 	%r3792, %r2882, %r3792;
$L__BB1_190:
$L__BB1_191:
	setp.ne.s32 	%p238, %r3803, 101;
	mov.b32 	%r2904, -1;
	vote.sync.all.pred 	%p239, %p238, %r2904;
	not.pred 	%p240, %p239;
	@%p240 bra 	$L__BB1_214;
	mul.wide.s32 	%rd487, %r3807, 4;
	add.s64 	%rd486, %rd86, %rd487;
$L__BB1_193:
	// begin inline asm
	ld.relaxed.gpu.u32 %r3803, [%rd486];
	// end inline asm
	membar.gl;
	setp.eq.s32 	%p258, %r3803, 99;
	mov.b32 	%r3028, -1;
	vote.sync.any.pred 	%p259, %p258, %r3028;
	@%p259 bra 	$L__BB1_193;
	setp.eq.s32 	%p260, %r3803, 101;
	@%p260 bra 	$L__BB1_197;
	setp.ne.s32 	%p261, %r3803, 100;
	@%p261 bra 	$L__BB1_198;
	mul.wide.s32 	%rd505, %r3807, 24;
	add.s64 	%rd500, %rd87, %rd505;
	// begin inline asm
	ld.cg.u64 %rd499, [%rd500];
	// end inline asm
	add.s64 	%rd502, %rd500, 8;
	// begin inline asm
	ld.cg.u64 %rd501, [%rd502];
	// end inline asm
	add.s64 	%rd504, %rd500, 16;
	// begin inline asm
	ld.cg.u64 %rd503, [%rd504];
	// end inline asm
	cvt.u32.u64 	%r3809, %rd499;
	mov.b64 	%fd439, %rd501;
	cvt.u32.u64 	%r3810, %rd503;
	shr.u64 	%rd506, %rd503, 32;
	cvt.u16.u64 	%rs1250, %rd506;
	shr.u64 	%rd507, %rd503, 40;
	cvt.u16.u64 	%rs1251, %rd507;
	shr.u64 	%rd508, %rd503, 48;
	cvt.u16.u64 	%rs1252, %rd508;
	shr.u64 	%rd509, %rd503, 56;
	cvt.u16.u64 	%rs1253, %rd509;
	bra.uni 	$L__BB1_198;
$L__BB1_197:
	mul.wide.s32 	%rd494, %r3807, 24;
	add.s64 	%rd489, %rd88, %rd494;
	// begin inline asm
	ld.cg.u64 %rd488, [%rd489];
	// end inline asm
	add.s64 	%rd491, %rd489, 8;
	// begin inline asm
	ld.cg.u64 %rd490, [%rd491];
	// end inline asm
	add.s64 	%rd493, %rd489, 16;
	// begin inline asm
	ld.cg.u64 %rd492, [%rd493];
	// end inline asm
	cvt.u32.u64 	%r3809, %rd488;
	mov.b64 	%fd439, %rd490;
	cvt.u32.u64 	%r3810, %rd492;
	shr.u64 	%rd495, %rd492, 32;
	cvt.u16.u64 	%rs1250, %rd495;
	shr.u64 	%rd496, %rd492, 40;
	cvt.u16.u64 	%rs1251, %rd496;
	shr.u64 	%rd497, %rd492, 48;
	cvt.u16.u64 	%rs1252, %rd497;
	shr.u64 	%rd498, %rd492, 56;
	cvt.u16.u64 	%rs1253, %rd498;
$L__BB1_198:
	mov.b32 	%r3059, -1;
	vote.sync.ballot.b32 	%r3060, %p260, %r3059;
	and.b32  	%r3061, %r3060, %r2692;
	or.b32  	%r3062, %r3061, -2147483648;
	add.s32 	%r3063, %r3062, -1;
	not.b32 	%r3064, %r3062;
	and.b32  	%r3065, %r3064, %r3063;
	popc.b32 	%r349, %r3065;
	cvt.u32.u16 	%r3066, %rs1250;
	and.b32  	%r3067, %r3066, 255;
	and.b16  	%rs968, %rs1251, 255;
	mul.wide.u16 	%r3068, %rs968, 256;
	or.b32  	%r3069, %r3068, %r3067;
	cvt.u32.u16 	%r3070, %rs1252;
	shl.b32 	%r3071, %r3070, 16;
	and.b32  	%r3072, %r3071, 16711680;
	or.b32  	%r3073, %r3069, %r3072;
	cvt.u32.u16 	%r3074, %rs1253;
	shl.b32 	%r3075, %r3074, 24;
	or.b32  	%r3056, %r3073, %r3075;
	mov.b32 	%r3057, 1;
	// begin inline asm
	shfl.sync.down.b32 %r3030, %r3809, %r3057, %r349, %r3059;
	// end inline asm
	// begin inline asm
	shfl.sync.down.b32 %r3035, %r3036, %r3057, %r349, %r3059;
	// end inline asm
	mov.b64 	%rd510, %fd439;
	mov.b64 	{%r3041, %r3046}, %rd510;
	// begin inline asm
	shfl.sync.down.b32 %r3040, %r3041, %r3057, %r349, %r3059;
	// end inline asm
	// begin inline asm
	shfl.sync.down.b32 %r3045, %r3046, %r3057, %r349, %r3059;
	// end inline asm
	// begin inline asm
	shfl.sync.down.b32 %r3050, %r3810, %r3057, %r349, %r3059;
	// end inline asm
	// begin inline asm
	shfl.sync.down.b32 %r3055, %r3056, %r3057, %r349, %r3059;
	// end inline asm
	setp.ge.s32 	%p264, %r2304, %r349;
	mov.u32 	%r3813, %r3809;
	mov.f64 	%fd441, %fd439;
	mov.u32 	%r3814, %r3810;
	@%p264 bra 	$L__BB1_201;
	add.s32 	%r3813, %r3030, %r3809;
	setp.ne.s32 	%p265, %r3809, 0;
	@%p265 bra 	$L__BB1_201;
	mov.b64 	%rd511, {%r3040, %r3045};
	mov.b64 	%fd357, %rd511;
	add.f64 	%fd441, %fd439, %fd357;
	add.s32 	%r3814, %r3050, %r3810;
$L__BB1_201:
	cvt.u32.u16 	%r3106, %rs1250;
	and.b32  	%r3107, %r3106, 255;
	and.b16  	%rs970, %rs1251, 255;
	mul.wide.u16 	%r3108, %rs970, 256;
	or.b32  	%r3109, %r3108, %r3107;
	cvt.u32.u16 	%r3110, %rs1252;
	shl.b32 	%r3111, %r3110, 16;
	and.b32  	%r3112, %r3111, 16711680;
	or.b32  	%r3113, %r3109, %r3112;
	cvt.u32.u16 	%r3114, %rs1253;
	shl.b32 	%r3115, %r3114, 24;
	or.b32  	%r3102, %r3113, %r3115;
	mov.b32 	%r3103, 2;
	mov.b32 	%r3105, -1;
	// begin inline asm
	shfl.sync.down.b32 %r3076, %r3813, %r3103, %r349, %r3105;
	// end inline asm
	// begin inline asm
	shfl.sync.down.b32 %r3081, %r3082, %r3103, %r349, %r3105;
	// end inline asm
	mov.b64 	%rd512, %fd441;
	mov.b64 	{%r3087, %r3092}, %rd512;
	// begin inline asm
	shfl.sync.down.b32 %r3086, %r3087, %r3103, %r349, %r3105;
	// end inline asm
	// begin inline asm
	shfl.sync.down.b32 %r3091, %r3092, %r3103, %r349, %r3105;
	// end inline asm
	// begin inline asm
	shfl.sync.down.b32 %r3096, %r3814, %r3103, %r349, %r3105;
	// end inline asm
	// begin inline asm
	shfl.sync.down.b32 %r3101, %r3102, %r3103, %r349, %r3105;
	// end inline asm
	add.s32 	%r3116, %r2304, 2;
	setp.gt.s32 	%p266, %r3116, %r349;
	@%p266 bra 	$L__BB1_204;
	add.s32 	%r362, %r3076, %r3813;
	setp.ne.s32 	%p267, %r3813, 0;
	mov.u32 	%r3813, %r362;
	@%p267 bra 	$L__BB1_204;
	mov.b64 	%rd513, {%r3086, %r3091};
	mov.b64 	%fd358, %rd513;
	add.f64 	%fd441, %fd441, %fd358;
	add.s32 	%r3814, %r3096, %r3814;
$L__BB1_204:
	cvt.u32.u16 	%r3147, %rs1250;
	and.b32  	%r3148, %r3147, 255;
	and.b16  	%rs972, %rs1251, 255;
	mul.wide.u16 	%r3149, %rs972, 256;
	or.b32  	%r3150, %r3149, %r3148;
	cvt.u32.u16 	%r3151, %rs1252;
	shl.b32 	%r3152, %r3151, 16;
	and.b32  	%r3153, %r3152, 16711680;
	or.b32  	%r3154, %r3150, %r3153;
	cvt.u32.u16 	%r3155, %rs1253;
	shl.b32 	%r3156, %r3155, 24;
	or.b32  	%r3143, %r3154, %r3156;
	mov.b32 	%r3144, 4;
	mov.b32 	%r3146, -1;
	// begin inline asm
	shfl.sync.down.b32 %r3117, %r3813, %r3144, %r349, %r3146;
	// end inline asm
	// begin inline asm
	shfl.sync.down.b32 %r3122, %r3123, %r3144, %r349, %r3146;
	// end inline asm
	mov.b64 	%rd514, %fd441;
	mov.b64 	{%r3128, %r3133}, %rd514;
	// begin inline asm
	shfl.sync.down.b32 %r3127, %r3128, %r3144, %r349, %r3146;
	// end inline asm
	// begin inline asm
	shfl.sync.down.b32 %r3132, %r3133, %r3144, %r349, %r3146;
	// end inline asm
	// begin inline asm
	shfl.sync.down.b32 %r3137, %r3814, %r3144, %r349, %r3146;
	// end inline asm
	// begin inline asm
	shfl.sync.down.b32 %r3142, %r3143, %r3144, %r349, %r3146;
	// end inline asm
	add.s32 	%r3157, %r2304, 4;
	setp.gt.s32 	%p268, %r3157, %r349;
	@%p268 bra 	$L__BB1_207;
	add.s32 	%r370, %r3117, %r3813;
	setp.ne.s32 	%p269, %r3813, 0;
	mov.u32 	%r3813, %r370;
	@%p269 bra 	$L__BB1_207;
	mov.b64 	%rd515, {%r3127, %r3132};
	mov.b64 	%fd359, %rd515;
	add.f64 	%fd441, %fd441, %fd359;
	add.s32 	%r3814, %r3137, %r3814;
$L__BB1_207:
	cvt.u32.u16 	%r3188, %rs1250;
	and.b32  	%r3189, %r3188, 255;
	and.b16  	%rs974, %rs1251, 255;
	mul.wide.u16 	%r3190, %rs974, 256;
	or.b32  	%r3191, %r3190, %r3189;
	cvt.u32.u16 	%r3192, %rs1252;
	shl.b32 	%r3193, %r3192, 16;
	and.b32  	%r3194, %r3193, 16711680;
	or.b32  	%r3195, %r3191, %r3194;
	cvt.u32.u16 	%r3196, %rs1253;
	shl.b32 	%r3197, %r3196, 24;
	or.b32  	%r3184, %r3195, %r3197;
	mov.b32 	%r3185, 8;
	mov.b32 	%r3187, -1;
	// begin inline asm
	shfl.sync.down.b32 %r3158, %r3813, %r3185, %r349, %r3187;
	// end inline asm
	// begin inline asm
	shfl.sync.down.b32 %r3163, %r3164, %r3185, %r349, %r3187;
	// end inline asm
	mov.b64 	%rd516, %fd441;
	mov.b64 	{%r3169, %r3174}, %rd516;
	// begin inline asm
	shfl.sync.down.b32 %r3168, %r3169, %r3185, %r349, %r3187;
	// end inline asm
	// begin inline asm
	shfl.sync.down.b32 %r3173, %r3174, %r3185, %r349, %r3187;
	// end inline asm
	// begin inline asm
	shfl.sync.down.b32 %r3178, %r3814, %r3185, %r349, %r3187;
	// end inline asm
	// begin inline asm
	shfl.sync.down.b32 %r3183, %r3184, %r3185, %r349, %r3187;
	// end inline asm
	add.s32 	%r3198, %r2304, 8;
	setp.gt.s32 	%p270, %r3198, %r349;
	@%p270 bra 	$L__BB1_210;
	add.s32 	%r378, %r3158, %r3813;
	setp.ne.s32 	%p271, %r3813, 0;
	mov.u32 	%r3813, %r378;
	@%p271 bra 	$L__BB1_210;
	mov.b64 	%rd517, {%r3168, %r3173};
	mov.b64 	%fd360, %rd517;
	add.f64 	%fd441, %fd441, %fd360;
	add.s32 	%r3814, %r3178, %r3814;
$L__BB1_210:
	cvt.u32.u16 	%r3229, %rs1250;
	and.b32  	%r3230, %r3229, 255;
	and.b16  	%rs976, %rs1251, 255;
	mul.wide.u16 	%r3231, %rs976, 256;
	or.b32  	%r3232, %r3231, %r3230;
	cvt.u32.u16 	%r3233, %rs1252;
	shl.b32 	%r3234, %r3233, 16;
	and.b32  	%r3235, %r3234, 16711680;
	or.b32  	%r3236, %r3232, %r3235;
	cvt.u32.u16 	%r3237, %rs1253;
	shl.b32 	%r3238, %r3237, 24;
	or.b32  	%r3225, %r3236, %r3238;
	mov.b32 	%r3226, 16;
	mov.b32 	%r3228, -1;
	// begin inline asm
	shfl.sync.down.b32 %r3199, %r3813, %r3226, %r349, %r3228;
	// end inline asm
	// begin inline asm
	shfl.sync.down.b32 %r3204, %r3205, %r3226, %r349, %r3228;
	// end inline asm
	mov.b64 	%rd518, %fd441;
	mov.b64 	{%r3210, %r3215}, %rd518;
	// begin inline asm
	shfl.sync.down.b32 %r3209, %r3210, %r3226, %r349, %r3228;
	// end inline asm
	// begin inline asm
	shfl.sync.down.b32 %r3214, %r3215, %r3226, %r349, %r3228;
	// end inline asm
	// begin inline asm
	shfl.sync.down.b32 %r3219, %r3814, %r3226, %r349, %r3228;
	// end inline asm
	// begin inline asm
	shfl.sync.down.b32 %r3224, %r3225, %r3226, %r349, %r3228;
	// end inline asm
	add.s32 	%r3239, %r2304, 16;
	setp.gt.s32 	%p272, %r3239, %r349;
	@%p272 bra 	$L__BB1_212;
	mov.b64 	%rd519, {%r3209, %r3214};
	mov.b64 	%fd361, %rd519;
	add.s32 	%r386, %r3199, %r3813;
	setp.eq.s32 	%p273, %r3813, 0;
	add.f64 	%fd362, %fd441, %fd361;
	selp.f64 	%fd441, %fd362, %fd441, %p273;
	selp.b32 	%r3240, %r3219, 0, %p273;
	add.s32 	%r3814, %r3240, %r3814;
	mov.u32 	%r3813, %r386;
$L__BB1_212:
	add.s32 	%r3807, %r3807, -32;
	add.s32 	%r391, %r3813, %r3791;
	setp.ne.s32 	%p274, %r3791, 0;
	mov.u32 	%r3791, %r391;
	@%p274 bra 	$L__BB1_191;
	add.f64 	%fd431, %fd431, %fd441;
	add.s32 	%r3792, %r3814, %r3792;
	bra.uni 	$L__BB1_191;
$L__BB1_214:
	mov.u32 	%r2906, %tid.x;
	setp.ne.s32 	%p241, %r2906, 0;
	@%p241 bra 	$L__BB1_218;
	setp.ne.s32 	%p242, %r280, 0;
	@%p242 bra 	$L__BB1_217;
	add.f64 	%fd429, %fd429, %fd431;
	add.s32 	%r3789, %r3792, %r3789;
$L__BB1_217:
	add.s32 	%r2908, %r3791, %r280;
	mov.u32 	%r2909, %ctaid.x;
	mul.wide.u32 	%rd457, %r2909, 24;
	add.s64 	%rd458, %rd88, %rd457;
	add.s64 	%rd450, %rd458, 768;
	cvt.u32.u16 	%r2910, %rs1210;
	and.b32  	%r2911, %r2910, 255;
	and.b16  	%rs964, %rs1211, 255;
	mul.wide.u16 	%r2912, %rs964, 256;
	or.b32  	%r2913, %r2912, %r2911;
	cvt.u32.u16 	%r2914, %rs1212;
	shl.b32 	%r2915, %r2914, 16;
	and.b32  	%r2916, %r2915, 16711680;
	or.b32  	%r2917, %r2913, %r2916;
	cvt.u32.u16 	%r2918, %rs1213;
	shl.b32 	%r2919, %r2918, 24;
	or.b32  	%r2920, %r2917, %r2919;
	mov.b64 	%rd453, %fd429;
	mov.b64 	%rd455, {%r3789, %r2920};
	mov.b64 	%rd451, {%r2908, %r2921};
	// begin inline asm
	st.cg.u64 [%rd450], %rd451;
	// end inline asm
	add.s64 	%rd452, %rd458, 776;
	// begin inline asm
	st.cg.u64 [%rd452], %rd453;
	// end inline asm
	add.s64 	%rd454, %rd458, 784;
	// begin inline asm
	st.cg.u64 [%rd454], %rd455;
	// end inline asm
	mul.wide.u32 	%rd459, %r2909, 4;
	add.s64 	%rd460, %rd86, %rd459;
	add.s64 	%rd456, %rd460, 128;
	mov.b32 	%r2907, 101;
	// begin inline asm
	st.release.gpu.u32 [%rd456], %r2907;
	// end inline asm
	st.shared.u32 	[_ZN6thrust24THRUST_300001_SM_1000_NS8cuda_cub4core6detail5shmemE+232], %r3791;
	st.shared.f64 	[_ZN6thrust24THRUST_300001_SM_1000_NS8cuda_cub4core6detail5shmemE+240], %fd431;
	cvt.u32.u16 	%r2922, %rs1221;
	cvt.u32.u16 	%r2923, %rs1220;
	prmt.b32 	%r2924, %r2923, %r2922, 0x3340U;
	cvt.u32.u16 	%r2925, %rs1219;
	cvt.u32.u16 	%r2926, %rs1218;
	prmt.b32 	%r2927, %r2926, %r2925, 0x3340U;
	prmt.b32 	%r2928, %r2927, %r2924, 0x5410U;
	st.shared.v2.u32 	[_ZN6thrust24THRUST_300001_SM_1000_NS8cuda_cub4core6detail5shmemE+248], {%r3792, %r2928};
	st.shared.u32 	[_ZN6thrust24THRUST_300001_SM_1000_NS8cuda_cub4core6detail5shmemE+256], %r2908;
	st.shared.f64 	[_ZN6thrust24THRUST_300001_SM_1000_NS8cuda_cub4core6detail5shmemE+264], %fd429;
	st.shared.u32 	[_ZN6thrust24THRUST_300001_SM_1000_NS8cuda_cub4core6detail5shmemE+272], %r3789;
	prmt.b32 	%r2929, %r2914, %r2918, 0x3340U;
	cvt.u32.u16 	%r2930, %rs1211;
	prmt.b32 	%r2931, %r2910, %r2930, 0x3340U;
	prmt.b32 	%r2932, %r2931, %r2929, 0x5410U;
	st.shared.u32 	[_ZN6thrust24THRUST_300001_SM_1000_NS8cuda_cub4core6detail5shmemE+276], %r2932;
$L__BB1_218:
	setp.ne.s32 	%p243, %r2304, 0;
	@%p243 bra 	$L__BB1_220;
	st.shared.u32 	[_ZN6thrust24THRUST_300001_SM_1000_NS8cuda_cub4core6detail5shmemE+200], %r3791;
	st.shared.f64 	[_ZN6thrust24THRUST_300001_SM_1000_NS8cuda_cub4core6detail5shmemE+208], %fd431;
	cvt.u32.u16 	%r2933, %rs1221;
	cvt.u32.u16 	%r2934, %rs1220;
	prmt.b32 	%r2935, %r2934, %r2933, 0x3340U;
	cvt.u32.u16 	%r2936, %rs1219;
	cvt.u32.u16 	%r2937, %rs1218;
	prmt.b32 	%r2938, %r2937, %r2936, 0x3340U;
	prmt.b32 	%r2939, %r2938, %r2935, 0x5410U;
	st.shared.v2.u32 	[_ZN6thrust24THRUST_300001_SM_1000_NS8cuda_cub4core6detail5shmemE+216], {%r3792, %r2939};
	mov.u16 	%rs1274, %rs1221;
	mov.u16 	%rs1275, %rs1220;
	mov.u16 	%rs1276, %rs1219;
	mov.u16 	%rs1277, %rs1218;
	mov.u32 	%r3822, %r3792;
	mov.f64 	%fd446, %fd431;
	mov.u32 	%r3823, %r3791;
$L__BB1_220:
	mov.u32 	%r3834, %tid.x;
	setp.eq.s32 	%p244, %r3834, 0;
	bar.sync 	0;
	@%p244 bra 	$L__BB1_223;
	ld.shared.u32 	%r2940, [_ZN6thrust24THRUST_300001_SM_1000_NS8cuda_cub4core6detail5shmemE+200];
	add.s32 	%r398, %r2940, %r3823;
	setp.ne.s32 	%p245, %r3823, 0;
	mov.u32 	%r3823, %r398;
	@%p245 bra 	$L__BB1_223;
	ld.shared.f64 	%fd351, [_ZN6thrust24THRUST_300001_SM_1000_NS8cuda_cub4core6detail5shmemE+208];
	ld.shared.u32 	%r2941, [_ZN6thrust24THRUST_300001_SM_1000_NS8cuda_cub4core6detail5shmemE+216];
	add.f64 	%fd446, %fd446, %fd351;
	add.s32 	%r3822, %r2941, %r3822;
$L__BB1_223:
	selp.u32 	%r2942, 1, 0, %p3;
	add.s32 	%r402, %r3823, %r2942;
	@%p3 bra 	$L__BB1_225;
	add.f64 	%fd448, %fd446, %fd448;
	add.s32 	%r3826, %r3826, %r3822;
$L__BB1_225:
	selp.u32 	%r2943, 1, 0, %p4;
	add.s32 	%r2945, %r2943, %r2942;
	add.s32 	%r405, %r2945, %r3823;
	@%p4 bra 	$L__BB1_227;
	add.f64 	%fd449, %fd448, %fd449;
	add.s32 	%r3827, %r3827, %r3826;
$L__BB1_227:
	cvta.to.global.u64 	%rd30, %rd83;
	cvta.to.global.u64 	%rd31, %rd84;
	ld.shared.u32 	%r408, [_ZN6thrust24THRUST_300001_SM_1000_NS8cuda_cub4core6detail5shmemE+280];
	ld.shared.u32 	%r409, [_ZN6thrust24THRUST_300001_SM_1000_NS8cuda_cub4core6detail5shmemE+232];
	setp.lt.s32 	%p246, %r408, 257;
	@%p246 bra 	$L__BB1_241;
	bar.sync 	0;
	not.pred 	%p250, %p3;
	@%p250 bra 	$L__BB1_230;
	sub.s32 	%r2967, %r3823, %r409;
	mov.u32 	%r2968, _ZN6thrust24THRUST_300001_SM_1000_NS8cuda_cub4core6detail5shmemE;
	mad.lo.s32 	%r2969, %r2967, 24, %r2968;
	st.shared.v2.u32 	[%r2969], {%r3752, %r3751};
	st.shared.f64 	[%r2969+8], %fd446;
	st.shared.u32 	[%r2969+16], %r3822;
	cvt.u32.u16 	%r2970, %rs1274;
	cvt.u32.u16 	%r2971, %rs1275;
	prmt.b32 	%r2972, %r2971, %r2970, 0x3340U;
	cvt.u32.u16 	%r2973, %rs1276;
	cvt.u32.u16 	%r2974, %rs1277;
	prmt.b32 	%r2975, %r2974, %r2973, 0x3340U;
	prmt.b32 	%r2976, %r2975, %r2972, 0x5410U;
	st.shared.u32 	[%r2969+20], %r2976;
$L__BB1_230:
	not.pred 	%p251, %p4;
	@%p251 bra 	$L__BB1_232;
	sub.s32 	%r2977, %r402, %r409;
	mov.u32 	%r2978, _ZN6thrust24THRUST_300001_SM_1000_NS8cuda_cub4core6detail5shmemE;
	mad.lo.s32 	%r2979, %r2977, 24, %r2978;
	st.shared.v2.u32 	[%r2979], {%r167, %r168};
	st.shared.f64 	[%r2979+8], %fd448;
	st.shared.u32 	[%r2979+16], %r3826;
	cvt.u32.u16 	%r2980, %rs1285;
	cvt.u32.u16 	%r2981, %rs1284;
	prmt.b32 	%r2982, %r2981, %r2980, 0x3340U;
	cvt.u32.u16 	%r2983, %rs1283;
	cvt.u32.u16 	%r2984, %rs1282;
	prmt.b32 	%r2985, %r2984, %r2983, 0x3340U;
	prmt.b32 	%r2986, %r2985, %r2982, 0x5410U;
	st.shared.u32 	[%r2979+20], %r2986;
$L__BB1_232:
	not.pred 	%p252, %p5;
	@%p252 bra 	$L__BB1_234;
	sub.s32 	%r2987, %r405, %r409;
	mov.u32 	%r2988, _ZN6thrust24THRUST_300001_SM_1000_NS8cuda_cub4core6detail5shmemE;
	mad.lo.s32 	%r2989, %r2987, 24, %r2988;
	st.shared.v2.u32 	[%r2989], {%r171, %r172};
	st.shared.f64 	[%r2989+8], %fd449;
	st.shared.u32 	[%r2989+16], %r3827;
	cvt.u32.u16 	%r2990, %rs1289;
	cvt.u32.u16 	%r2991, %rs1288;
	prmt.b32 	%r2992, %r2991, %r2990, 0x3340U;
	cvt.u32.u16 	%r2993, %rs1287;
	cvt.u32.u16 	%r2994, %rs1286;
	prmt.b32 	%r2995, %r2994, %r2993, 0x3340U;
	prmt.b32 	%r2996, %r2995, %r2992, 0x5410U;
	st.shared.u32 	[%r2989+20], %r2996;
$L__BB1_234:
	bar.sync 	0;
	setp.ge.s32 	%p253, %r3834, %r408;
	@%p253 bra 	$L__BB1_524;
	not.b32 	%r2997, %r3834;
	add.s32 	%r410, %r408, %r2997;
	and.b32  	%r2998, %r410, 768;
	setp.eq.s32 	%p254, %r2998, 768;
	@%p254 bra 	$L__BB1_238;
	shr.u32 	%r2999, %r410, 8;
	add.s32 	%r3000, %r2999, 1;
	and.b32  	%r3001, %r3000, 3;
	mov.u32 	%r3002, _ZN6thrust24THRUST_300001_SM_1000_NS8cuda_cub4core6detail5shmemE;
	mad.lo.s32 	%r3830, %r3834, 24, %r3002;
	add.s64 	%rd32, %rd10, 12;
	add.s32 	%r3829, %r3834, %r409;
	neg.s32 	%r3828, %r3001;
	shl.b32 	%r3003, %r3000, 8;
	and.b32  	%r3004, %r3003, 768;
	add.s32 	%r3834, %r3834, %r3004;
$L__BB1_237:
	.pragma "nounroll";
	mul.wide.s32 	%rd476, %r3829, 16;
	add.s64 	%rd477, %rd32, %rd476;
	mul.wide.s32 	%rd478, %r3829, 4;
	add.s64 	%rd479, %rd31, %rd478;
	add.s64 	%rd480, %rd30, %rd478;
	ld.shared.v2.u32 	{%r3005, %r3006}, [%r3830];
	ld.shared.f64 	%fd352, [%r3830+8];
	ld.shared.u32 	%r3007, [%r3830+16];
	ld.shared.u32 	%r3008, [%r3830+20];
	st.global.u32 	[%rd480], %r3005;
	st.global.u32 	[%rd479], %r3006;
	st.global.f64 	[%rd477+-12], %fd352;
	st.global.u32 	[%rd477+-4], %r3007;
	st.global.u32 	[%rd477], %r3008;
	add.s32 	%r3830, %r3830, 6144;
	add.s32 	%r3829, %r3829, 256;
	add.s32 	%r3828, %r3828, 1;
	setp.ne.s32 	%p255, %r3828, 0;
	@%p255 bra 	$L__BB1_237;
$L__BB1_238:
	setp.lt.u32 	%p256, %r410, 768;
	@%p256 bra 	$L__BB1_524;
	mov.u32 	%r3009, _ZN6thrust24THRUST_300001_SM_1000_NS8cuda_cub4core6detail5shmemE;
	mad.lo.s32 	%r3010, %r3834, 24, %r3009;
	add.s32 	%r3833, %r3010, 18452;
	add.s64 	%rd33, %rd30, 2048;
	add.s32 	%r3832, %r3834, %r409;
	add.s64 	%rd34, %rd31, 2048;
	add.s64 	%rd35, %rd10, 8192;
$L__BB1_240:
	mul.wide.s32 	%rd481, %r3832, 4;
	add.s64 	%rd482, %rd33, %rd481;
	add.s64 	%rd483, %rd34, %rd481;
	mul.wide.s32 	%rd484, %r3832, 16;
	add.s64 	%rd485, %rd35, %rd484;
	ld.shared.v2.u32 	{%r3011, %r3012}, [%r3833+-18452];
	ld.shared.f64 	%fd353, [%r3833+-18444];
	ld.shared.u32 	%r3013, [%r3833+-18436];
	ld.shared.u32 	%r3014, [%r3833+-18432];
	st.global.u32 	[%rd482+-2048], %r3011;
	st.global.u32 	[%rd483+-2048], %r3012;
	st.global.f64 	[%rd485+-8192], %fd353;
	st.global.u32 	[%rd485+-8184], %r3013;
	st.global.u32 	[%rd485+-8180], %r3014;
	ld.shared.v2.u32 	{%r3015, %r3016}, [%r3833+-12308];
	ld.shared.f64 	%fd354, [%r3833+-12300];
	ld.shared.u32 	%r3017, [%r3833+-12292];
	ld.shared.u32 	%r3018, [%r3833+-12288];
	st.global.u32 	[%rd482+-1024], %r3015;
	st.global.u32 	[%rd483+-1024], %r3016;
	st.global.f64 	[%rd485+-4096], %fd354;
	st.global.u32 	[%rd485+-4088], %r3017;
	st.global.u32 	[%rd485+-4084], %r3018;
	ld.shared.v2.u32 	{%r3019, %r3020}, [%r3833+-6164];
	ld.shared.f64 	%fd355, [%r3833+-6156];
	ld.shared.u32 	%r3021, [%r3833+-6148];
	ld.shared.u32 	%r3022, [%r3833+-6144];
	st.global.u32 	[%rd482], %r3019;
	st.global.u32 	[%rd483], %r3020;
	st.global.f64 	[%rd485], %fd355;
	st.global.u32 	[%rd485+8], %r3021;
	st.global.u32 	[%rd485+12], %r3022;
	ld.shared.v2.u32 	{%r3023, %r3024}, [%r3833+-20];
	ld.shared.f64 	%fd356, [%r3833+-12];
	ld.shared.u32 	%r3025, [%r3833+-4];
	ld.shared.u32 	%r3026, [%r3833];
	st.global.u32 	[%rd482+1024], %r3023;
	st.global.u32 	[%rd483+1024], %r3024;
	st.global.f64 	[%rd485+4096], %fd356;
	st.global.u32 	[%rd485+4104], %r3025;
	st.global.u32 	[%rd485+4108], %r3026;
	add.s32 	%r3834, %r3834, 1024;
	add.s32 	%r3833, %r3833, 24576;
	add.s32 	%r3832, %r3832, 1024;
	setp.lt.s32 	%p257, %r3834, %r408;
	@%p257 bra 	$L__BB1_240;
	bra.uni 	$L__BB1_524;
$L__BB1_241:
	not.pred 	%p247, %p3;
	@%p247 bra 	$L__BB1_243;
	mul.wide.s32 	%rd461, %r3823, 4;
	add.s64 	%rd462, %rd30, %rd461;
	add.s64 	%rd463, %rd31, %rd461;
	st.global.u32 	[%rd462], %r3752;
	st.global.u32 	[%rd463], %r3751;
	mul.wide.s32 	%rd464, %r3823, 16;
	add.s64 	%rd465, %rd10, %rd464;
	st.global.f64 	[%rd465], %fd446;
	st.global.u32 	[%rd465+8], %r3822;
	cvt.u32.u16 	%r2946, %rs1274;
	cvt.u32.u16 	%r2947, %rs1275;
	prmt.b32 	%r2948, %r2947, %r2946, 0x3340U;
	cvt.u32.u16 	%r2949, %rs1276;
	cvt.u32.u16 	%r2950, %rs1277;
	prmt.b32 	%r2951, %r2950, %r2949, 0x3340U;
	prmt.b32 	%r2952, %r2951, %r2948, 0x5410U;
	st.global.u32 	[%rd465+12], %r2952;
$L__BB1_243:
	not.pred 	%p248, %p4;
	@%p248 bra 	$L__BB1_245;
	mul.wide.s32 	%rd466, %r402, 4;
	add.s64 	%rd467, %rd30, %rd466;
	add.s64 	%rd468, %rd31, %rd466;
	st.global.u32 	[%rd467], %r167;
	st.global.u32 	[%rd468], %r168;
	mul.wide.s32 	%rd469, %r402, 16;
	add.s64 	%rd470, %rd10, %rd469;
	st.global.f64 	[%rd470], %fd448;
	st.global.u32 	[%rd470+8], %r3826;
	cvt.u32.u16 	%r2953, %rs1285;
	cvt.u32.u16 	%r2954, %rs1284;
	prmt.b32 	%r2955, %r2954, %r2953, 0x3340U;
	cvt.u32.u16 	%r2956, %rs1283;
	cvt.u32.u16 	%r2957, %rs1282;
	prmt.b32 	%r2958, %r2957, %r2956, 0x3340U;
	prmt.b32 	%r2959, %r2958, %r2955, 0x5410U;
	st.global.u32 	[%rd470+12], %r2959;
$L__BB1_245:
	not.pred 	%p249, %p5;
	@%p249 bra 	$L__BB1_524;
	mul.wide.s32 	%rd471, %r405, 4;
	add.s64 	%rd472, %rd30, %rd471;
	add.s64 	%rd473, %rd31, %rd471;
	st.global.u32 	[%rd472], %r171;
	st.global.u32 	[%rd473], %r172;
	mul.wide.s32 	%rd474, %r405, 16;
	add.s64 	%rd475, %rd10, %rd474;
	st.global.f64 	[%rd475], %fd449;
	st.global.u32 	[%rd475+8], %r3827;
	cvt.u32.u16 	%r2960, %rs1289;
	cvt.u32.u16 	%r2961, %rs1288;
	prmt.b32 	%r2962, %r2961, %r2960, 0x3340U;
	cvt.u32.u16 	%r2963, %rs1287;
	cvt.u32.u16 	%r2964, %rs1286;
	prmt.b32 	%r2965, %r2964, %r2963, 0x3340U;
	prmt.b32 	%r2966, %r2965, %r2962, 0x5410U;
	st.global.u32 	[%rd475+12], %r2966;
	bra.uni 	$L__BB1_524;
$L__BB1_247:
	setp.lt.s32 	%p12, %r3, 1;
	@%p12 bra 	$L__BB1_524;
	setp.ne.s32 	%p13, %r1, 0;
	@%p13 bra 	$L__BB1_357;
	mul.wide.u32 	%rd276, %r2, 4;
	add.s64 	%rd36, %rd5, %rd276;
	add.s64 	%rd37, %rd6, %rd276;
	mov.u32 	%r430, %tid.x;
	ld.global.u32 	%r3840, [%rd37];
	ld.global.u32 	%r3839, [%rd36];
	and.b32  	%r1854, %r430, 31;
	and.b32  	%r1855, %r430, 992;
	mul.lo.s32 	%r1856, %r1855, 3;
	or.b32  	%r433, %r1856, %r1854;
	setp.ge.u32 	%p119, %r433, %r3;
	mov.u32 	%r3835, %r3839;
	mov.u32 	%r3836, %r3840;
	@%p119 bra 	$L__BB1_251;
	mul.wide.u32 	%rd277, %r433, 4;
	add.s64 	%rd278, %rd36, %rd277;
	add.s64 	%rd279, %rd37, %rd277;
	ld.global.u32 	%r3835, [%rd278];
	ld.global.u32 	%r3836, [%rd279];
$L__BB1_251:
	add.s32 	%r438, %r433, 32;
	setp.ge.u32 	%p120, %r438, %r3;
	mov.u32 	%r3837, %r3839;
	mov.u32 	%r3838, %r3840;
	@%p120 bra 	$L__BB1_253;
	mul.wide.u32 	%rd280, %r433, 4;
	add.s64 	%rd281, %rd36, %rd280;
	shl.b32 	%r1857, %r433, 2;
	cvt.u64.u32 	%rd282, %r1857;
	add.s64 	%rd283, %rd37, %rd282;
	ld.global.u32 	%r3837, [%rd281+128];
	ld.global.u32 	%r3838, [%rd283+128];
$L__BB1_253:
	add.s32 	%r443, %r433, 64;
	setp.ge.u32 	%p121, %r443, %r3;
	@%p121 bra 	$L__BB1_255;
	mul.wide.u32 	%rd284, %r433, 4;
	add.s64 	%rd285, %rd36, %rd284;
	shl.b32 	%r1858, %r433, 2;
	cvt.u64.u32 	%rd286, %r1858;
	add.s64 	%rd287, %rd37, %rd286;
	ld.global.u32 	%r3839, [%rd285+256];
	ld.global.u32 	%r3840, [%rd287+256];
$L__BB1_255:
	setp.ge.u32 	%p122, %r433, %r3;
	// begin inline asm
	mov.u32 %r1859, %laneid;
	// end inline asm
	shr.u32 	%r449, %r430, 5;
	mad.lo.s32 	%r450, %r449, 96, %r1859;
	shl.b32 	%r1860, %r450, 3;
	mov.u32 	%r1861, _ZN6thrust24THRUST_300001_SM_1000_NS8cuda_cub4core6detail5shmemE;
	add.s32 	%r451, %r1861, %r1860;
	st.shared.v2.u32 	[%r451], {%r3835, %r3836};
	st.shared.v2.u32 	[%r451+256], {%r3837, %r3838};
	st.shared.v2.u32 	[%r451+512], {%r3839, %r3840};
	bar.warp.sync 	-1;
	shl.b32 	%r452, %r1859, 1;
	shl.b32 	%r1862, %r1859, 4;
	add.s32 	%r453, %r451, %r1862;
	ld.shared.v2.u32 	{%r456, %r457}, [%r453];
	ld.shared.v2.u32 	{%r460, %r461}, [%r453+8];
	ld.shared.v2.u32 	{%r464, %r465}, [%r453+16];
	bar.sync 	0;
	mul.wide.u32 	%rd292, %r2, 16;
	add.s64 	%rd289, %rd7, %rd292;
	// begin inline asm
	ld.global.nc.u64 %rd595, [%rd289];
	// end inline asm
	add.s64 	%rd291, %rd289, 8;
	// begin inline asm
	ld.global.nc.u64 %rd290, [%rd291];
	// end inline asm
	shr.u64 	%rd293, %rd290, 56;
	cvt.u16.u64 	%rs1301, %rd293;
	shr.u64 	%rd294, %rd290, 48;
	cvt.u16.u64 	%rs1300, %rd294;
	shr.u64 	%rd295, %rd290, 40;
	cvt.u16.u64 	%rs1299, %rd295;
	shr.u64 	%rd296, %rd290, 32;
	cvt.u16.u64 	%rs1298, %rd296;
	cvt.u32.u64 	%r3843, %rd290;
	mov.u64 	%rd593, %rd595;
	mov.u32 	%r3841, %r3843;
	mov.u16 	%rs1290, %rs1298;
	mov.u16 	%rs1291, %rs1299;
	mov.u16 	%rs1292, %rs1300;
	mov.u16 	%rs1293, %rs1301;
	@%p122 bra 	$L__BB1_257;
	mul.wide.u32 	%rd301, %r433, 16;
	add.s64 	%rd298, %rd289, %rd301;
	// begin inline asm
	ld.global.nc.u64 %rd593, [%rd298];
	// end inline asm
	add.s64 	%rd300, %rd298, 8;
	// begin inline asm
	ld.global.nc.u64 %rd299, [%rd300];
	// end inline asm
	cvt.u32.u64 	%r3841, %rd299;
	shr.u64 	%rd302, %rd299, 32;
	cvt.u16.u64 	%rs1290, %rd302;
	shr.u64 	%rd303, %rd299, 40;
	cvt.u16.u64 	%rs1291, %rd303;
	shr.u64 	%rd304, %rd299, 48;
	cvt.u16.u64 	%rs1292, %rd304;
	shr.u64 	%rd305, %rd299, 56;
	cvt.u16.u64 	%rs1293, %rd305;
$L__BB1_257:
	setp.ge.u32 	%p123, %r438, %r3;
	shl.b32 	%r1863, %r433, 4;
	cvt.u64.u32 	%rd306, %r1863;
	add.s64 	%rd42, %rd289, %rd306;
	mov.u64 	%rd594, %rd595;
	mov.u32 	%r3842, %r3843;
	mov.u16 	%rs1294, %rs1298;
	mov.u16 	%rs1295, %rs1299;
	mov.u16 	%rs1296, %rs1300;
	mov.u16 	%rs1297, %rs1301;
	@%p123 bra 	$L__BB1_259;
	add.s64 	%rd308, %rd42, 512;
	// begin inline asm
	ld.global.nc.u64 %rd594, [%rd308];
	// end inline asm
	add.s64 	%rd310, %rd42, 520;
	// begin inline asm
	ld.global.nc.u64 %rd309, [%rd310];
	// end inline asm
	cvt.u32.u64 	%r3842, %rd309;
	shr.u64 	%rd311, %rd309, 32;
	cvt.u16.u64 	%rs1294, %rd311;
	shr.u64 	%rd312, %rd309, 40;
	cvt.u16.u64 	%rs1295, %rd312;
	shr.u64 	%rd313, %rd309, 48;
	cvt.u16.u64 	%rs1296, %rd313;
	shr.u64 	%rd314, %rd309, 56;
	cvt.u16.u64 	%rs1297, %rd314;
$L__BB1_259:
	setp.ge.u32 	%p124, %r443, %r3;
	@%p124 bra 	$L__BB1_261;
	add.s64 	%rd316, %rd42, 1024;
	// begin inline asm
	ld.global.nc.u64 %rd595, [%rd316];
	// end inline asm
	add.s64 	%rd318, %rd42, 1032;
	// begin inline asm
	ld.global.nc.u64 %rd317, [%rd318];
	// end inline asm
	cvt.u32.u64 	%r3843, %rd317;
	shr.u64 	%rd319, %rd317, 32;
	cvt.u16.u64 	%rs1298, %rd319;
	shr.u64 	%rd320, %rd317, 40;
	cvt.u16.u64 	%rs1299, %rd320;
	shr.u64 	%rd321, %rd317, 48;
	cvt.u16.u64 	%rs1300, %rd321;
	shr.u64 	%rd322, %rd317, 56;
	cvt.u16.u64 	%rs1301, %rd322;
$L__BB1_261:
	add.s32 	%r1867, %r451, %r1860;
	st.shared.u64 	[%r1867], %rd593;
	st.shared.u32 	[%r1867+8], %r3841;
	cvt.u32.u16 	%r1868, %rs1293;
	cvt.u32.u16 	%r1869, %rs1292;
	prmt.b32 	%r1870, %r1869, %r1868, 0x3340U;
	cvt.u32.u16 	%r1871, %rs1291;
	cvt.u32.u16 	%r1872, %rs1290;
	prmt.b32 	%r1873, %r1872, %r1871, 0x3340U;
	prmt.b32 	%r1874, %r1873, %r1870, 0x5410U;
	st.shared.u32 	[%r1867+12], %r1874;
	st.shared.u64 	[%r1867+512], %rd594;
	st.shared.u32 	[%r1867+520], %r3842;
	cvt.u32.u16 	%r1875, %rs1297;
	cvt.u32.u16 	%r1876, %rs1296;
	prmt.b32 	%r1877, %r1876, %r1875, 0x3340U;
	cvt.u32.u16 	%r1878, %rs1295;
	cvt.u32.u16 	%r1879, %rs1294;
	prmt.b32 	%r1880, %r1879, %r1878, 0x3340U;
	prmt.b32 	%r1881, %r1880, %r1877, 0x5410U;
	st.shared.u32 	[%r1867+524], %r1881;
	st.shared.u64 	[%r1867+1024], %rd595;
	st.shared.u32 	[%r1867+1032], %r3843;
	cvt.u32.u16 	%r1882, %rs1301;
	cvt.u32.u16 	%r1883, %rs1300;
	prmt.b32 	%r1884, %r1883, %r1882, 0x3340U;
	cvt.u32.u16 	%r1885, %rs1299;
	cvt.u32.u16 	%r1886, %rs1298;
	prmt.b32 	%r1887, %r1886, %r1885, 0x3340U;
	prmt.b32 	%r1888, %r1887, %r1884, 0x5410U;
	st.shared.u32 	[%r1867+1036], %r1888;
	bar.warp.sync 	-1;
	add.s32 	%r1889, %r450, %r452;
	shl.b32 	%r1890, %r1889, 3;
	add.s32 	%r1891, %r453, %r1890;
	ld.shared.f64 	%fd477, [%r1891];
	ld.shared.u32 	%r3888, [%r1891+8];
	ld.shared.u32 	%r1892, [%r1891+12];
	bfe.u32 	%r1893, %r1892, 24, 8;
	cvt.u16.u32 	%rs1413, %r1893;
	bfe.u32 	%r1894, %r1892, 16, 8;
	cvt.u16.u32 	%rs1412, %r1894;
	bfe.u32 	%r1895, %r1892, 8, 8;
	cvt.u16.u32 	%rs1411, %r1895;
	bfe.u32 	%r1896, %r1892, 0, 8;
	cvt.u16.u32 	%rs1410, %r1896;
	ld.shared.f64 	%fd478, [%r1891+16];
	ld.shared.u32 	%r3889, [%r1891+24];
	ld.shared.u32 	%r1897, [%r1891+28];
	bfe.u32 	%r1898, %r1897, 0, 8;
	cvt.u16.u32 	%rs1414, %r1898;
	bfe.u32 	%r1899, %r1897, 8, 8;
	cvt.u16.u32 	%rs1415, %r1899;
	bfe.u32 	%r1900, %r1897, 16, 8;
	cvt.u16.u32 	%rs1416, %r1900;
	bfe.u32 	%r1901, %r1897, 24, 8;
	cvt.u16.u32 	%rs1417, %r1901;
	ld.shared.f64 	%fd450, [%r1891+32];
	ld.shared.u32 	%r3847, [%r1891+40];
	ld.shared.u32 	%r1902, [%r1891+44];
	bfe.u32 	%r1903, %r1902, 0, 8;
	cvt.u16.u32 	%rs1306, %r1903;
	bfe.u32 	%r1904, %r1902, 8, 8;
	cvt.u16.u32 	%rs1307, %r1904;
	bfe.u32 	%r1905, %r1902, 16, 8;
	cvt.u16.u32 	%rs1308, %r1905;
	bfe.u32 	%r1906, %r1902, 24, 8;
	cvt.u16.u32 	%rs1309, %r1906;
	bar.sync 	0;
	shl.b32 	%r1907, %r430, 3;
	add.s32 	%r1909, %r1861, %r1907;
	add.s32 	%r476, %r1909, 2352;
	st.shared.v2.u32 	[%r1909+2352], {%r464, %r465};
	bar.sync 	0;
	setp.eq.s32 	%p125, %r430, 0;
	mov.b32 	%r3846, 1;
	mov.b32 	%r3844, 0;
	mov.u32 	%r3845, %r3844;
	@%p125 bra 	$L__BB1_264;
	ld.shared.v2.u32 	{%r3844, %r3845}, [%r476+-8];
	setp.ne.s32 	%p126, %r3844, %r456;
	@%p126 bra 	$L__BB1_264;
	setp.ne.s32 	%p127, %r3845, %r457;
	selp.u32 	%r3846, 1, 0, %p127;
	mov.u32 	%r3844, %r456;
$L__BB1_264:
	setp.eq.s32 	%p128, %r430, 0;
	setp.ne.s32 	%p129, %r456, %r460;
	setp.ne.s32 	%p130, %r457, %r461;
	setp.ne.s32 	%p131, %r460, %r464;
	setp.ne.s32 	%p132, %r461, %r465;
	mul.lo.s32 	%r1911, %r430, 3;
	setp.eq.s32 	%p133, %r1911, %r3;
	selp.u32 	%r1912, 1, 0, %p133;
	selp.b32 	%r1913, %r1912, %r3846, %p133;
	selp.b32 	%r483, %r1912, %r1913, %p128;
	add.s32 	%r1914, %r1911, 1;
	setp.eq.s32 	%p134, %r1914, %r3;
	or.pred  	%p135, %p129, %p130;
	or.pred  	%p6, %p135, %p134;
	selp.u32 	%r484, 1, 0, %p6;
	add.s32 	%r1915, %r1911, 2;
	setp.eq.s32 	%p136, %r1915, %r3;
	or.pred  	%p137, %p131, %p132;
	or.pred  	%p7, %p137, %p136;
	selp.u32 	%r1916, 1, 0, %p7;
	add.s32 	%r1917, %r483, %r484;
	add.s32 	%r485, %r1917, %r1916;
	@%p7 bra 	$L__BB1_266;
	add.f64 	%fd323, %fd477, %fd478;
	selp.f64 	%fd324, %fd478, %fd323, %p6;
	add.f64 	%fd450, %fd324, %fd450;
	selp.b32 	%r1918, 0, %r3888, %p6;
	add.s32 	%r1919, %r3889, %r1918;
	add.s32 	%r3847, %r3847, %r1919;
$L__BB1_266:
	cvt.u32.u16 	%r1950, %rs1306;
	and.b32  	%r1951, %r1950, 255;
	and.b16  	%rs907, %rs1307, 255;
	mul.wide.u16 	%r1952, %rs907, 256;
	or.b32  	%r1953, %r1952, %r1951;
	cvt.u32.u16 	%r1954, %rs1308;
	shl.b32 	%r1955, %r1954, 16;
	and.b32  	%r1956, %r1955, 16711680;
	or.b32  	%r1957, %r1953, %r1956;
	cvt.u32.u16 	%r1958, %rs1309;
	shl.b32 	%r1959, %r1958, 24;
	or.b32  	%r1946, %r1957, %r1959;
	mov.b32 	%r1947, 1;
	mov.b32 	%r1948, 0;
	mov.b32 	%r1949, -1;
	// begin inline asm
	shfl.sync.up.b32 %r1920, %r485, %r1947, %r1948, %r1949;
	// end inline asm
	// begin inline asm
	shfl.sync.up.b32 %r1925, %r1926, %r1947, %r1948, %r1949;
	// end inline asm
	mov.b64 	%rd323, %fd450;
	mov.b64 	{%r1931, %r1936}, %rd323;
	// begin inline asm
	shfl.sync.up.b32 %r1930, %r1931, %r1947, %r1948, %r1949;
	// end inline asm
	// begin inline asm
	shfl.sync.up.b32 %r1935, %r1936, %r1947, %r1948, %r1949;
	// end inline asm
	// begin inline asm
	shfl.sync.up.b32 %r1940, %r3847, %r1947, %r1948, %r1949;
	// end inline asm
	// begin inline asm
	shfl.sync.up.b32 %r1945, %r1946, %r1947, %r1948, %r1949;
	// end inline asm
	setp.ne.s32 	%p138, %r485, 0;
	mov.f64 	%fd452, %fd450;
	mov.u32 	%r3850, %r3847;
	@%p138 bra 	$L__BB1_268;
	mov.b64 	%rd324, {%r1930, %r1935};
	mov.b64 	%fd325, %rd324;
	add.f64 	%fd452, %fd450, %fd325;
	add.s32 	%r3850, %r1940, %r3847;
$L__BB1_268:
	setp.gt.s32 	%p139, %r1859, 0;
	add.s32 	%r3849, %r1920, %r485;
	@%p139 bra 	$L__BB1_270;
	mov.u32 	%r3849, %r485;
	mov.f64 	%fd452, %fd450;
	mov.u32 	%r3850, %r3847;
$L__BB1_270:
	cvt.u32.u16 	%r1990, %rs1306;
	and.b32  	%r1991, %r1990, 255;
	and.b16  	%rs909, %rs1307, 255;
	mul.wide.u16 	%r1992, %rs909, 256;
	or.b32  	%r1993, %r1992, %r1991;
	cvt.u32.u16 	%r1994, %rs1308;
	shl.b32 	%r1995, %r1994, 16;
	and.b32  	%r1996, %r1995, 16711680;
	or.b32  	%r1997, %r1993, %r1996;
	cvt.u32.u16 	%r1998, %rs1309;
	shl.b32 	%r1999, %r1998, 24;
	or.b32  	%r1986, %r1997, %r1999;
	mov.b32 	%r1987, 2;
	mov.b32 	%r1988, 0;
	mov.b32 	%r1989, -1;
	// begin inline asm
	shfl.sync.up.b32 %r1960, %r3849, %r1987, %r1988, %r1989;
	// end inline asm
	// begin inline asm
	shfl.sync.up.b32 %r1965, %r1966, %r1987, %r1988, %r1989;
	// end inline asm
	mov.b64 	%rd325, %fd452;
	mov.b64 	{%r1971, %r1976}, %rd325;
	// begin inline asm
	shfl.sync.up.b32 %r1970, %r1971, %r1987, %r1988, %r1989;
	// end inline asm
	// begin inline asm
	shfl.sync.up.b32 %r1975, %r1976, %r1987, %r1988, %r1989;
	// end inline asm
	// begin inline asm
	shfl.sync.up.b32 %r1980, %r3850, %r1987, %r1988, %r1989;
	// end inline asm
	// begin inline asm
	shfl.sync.up.b32 %r1985, %r1986, %r1987, %r1988, %r1989;
	// end inline asm
	setp.ne.s32 	%p140, %r3849, 0;
	mov.f64 	%fd454, %fd452;
	mov.u32 	%r3853, %r3850;
	@%p140 bra 	$L__BB1_272;
	mov.b64 	%rd326, {%r1970, %r1975};
	mov.b64 	%fd326, %rd326;
	add.f64 	%fd454, %fd452, %fd326;
	add.s32 	%r3853, %r1980, %r3850;
$L__BB1_272:
	setp.gt.s32 	%p141, %r1859, 1;
	add.s32 	%r3852, %r1960, %r3849;
	@%p141 bra 	$L__BB1_274;
	mov.u32 	%r3852, %r3849;
	mov.f64 	%fd454, %fd452;
	mov.u32 	%r3853, %r3850;
$L__BB1_274:
	cvt.u32.u16 	%r2030, %rs1306;
	and.b32  	%r2031, %r2030, 255;
	and.b16  	%rs911, %rs1307, 255;
	mul.wide.u16 	%r2032, %rs911, 256;
	or.b32  	%r2033, %r2032, %r2031;
	cvt.u32.u16 	%r2034, %rs1308;
	shl.b32 	%r2035, %r2034, 16;
	and.b32  	%r2036, %r2035, 16711680;
	or.b32  	%r2037, %r2033, %r2036;
	cvt.u32.u16 	%r2038, %rs1309;
	shl.b32 	%r2039, %r2038, 24;
	or.b32  	%r2026, %r2037, %r2039;
	mov.b32 	%r2027, 4;
	mov.b32 	%r2028, 0;
	mov.b32 	%r2029, -1;
	// begin inline asm
	shfl.sync.up.b32 %r2000, %r3852, %r2027, %r2028, %r2029;
	// end inline asm
	// begin inline asm
	shfl.sync.up.b32 %r2005, %r2006, %r2027, %r2028, %r2029;
	// end inline asm
	mov.b64 	%rd327, %fd454;
	mov.b64 	{%r2011, %r2016}, %rd327;
	// begin inline asm
	shfl.sync.up.b32 %r2010, %r2011, %r2027, %r2028, %r2029;
	// end inline asm
	// begin inline asm
	shfl.sync.up.b32 %r2015, %r2016, %r2027, %r2028, %r2029;
	// end inline asm
	// begin inline asm
	shfl.sync.up.b32 %r2020, %r3853, %r2027, %r2028, %r2029;
	// end inline asm
	// begin inline asm
	shfl.sync.up.b32 %r2025, %r2026, %r2027, %r2028, %r2029;
	// end inline asm
	setp.ne.s32 	%p142, %r3852, 0;
	mov.f64 	%fd456, %fd454;
	mov.u32 	%r3856, %r3853;
	@%p142 bra 	$L__BB1_276;
	mov.b64 	%rd328, {%r2010, %r2015};
	mov.b64 	%fd327, %rd328;
	add.f64 	%fd456, %fd454, %fd327;
	add.s32 	%r3856, %r2020, %r3853;
$L__BB1_276:
	setp.gt.s32 	%p143, %r1859, 3;
	add.s32 	%r3855, %r2000, %r3852;
	@%p143 bra 	$L__BB1_278;
	mov.u32 	%r3855, %r3852;
	mov.f64 	%fd456, %fd454;
	mov.u32 	%r3856, %r3853;
$L__BB1_278:
	cvt.u32.u16 	%r2070, %rs1306;
	and.b32  	%r2071, %r2070, 255;
	and.b16  	%rs913, %rs1307, 255;
	mul.wide.u16 	%r2072, %rs913, 256;
	or.b32  	%r2073, %r2072, %r2071;
	cvt.u32.u16 	%r2074, %rs1308;
	shl.b32 	%r2075, %r2074, 16;
	and.b32  	%r2076, %r2075, 16711680;
	or.b32  	%r2077, %r2073, %r2076;
	cvt.u32.u16 	%r2078, %rs1309;
	shl.b32 	%r2079, %r2078, 24;
	or.b32  	%r2066, %r2077, %r2079;
	mov.b32 	%r2067, 8;
	mov.b32 	%r2068, 0;
	mov.b32 	%r2069, -1;
	// begin inline asm
	shfl.sync.up.b32 %r2040, %r3855, %r2067, %r2068, %r2069;
	// end inline asm
	// begin inline asm
	shfl.sync.up.b32 %r2045, %r2046, %r2067, %r2068, %r2069;
	// end inline asm
	mov.b64 	%rd329, %fd456;
	mov.b64 	{%r2051, %r2056}, %rd329;
	// begin inline asm
	shfl.sync.up.b32 %r2050, %r2051, %r2067, %r2068, %r2069;
	// end inline asm
	// begin inline asm
	shfl.sync.up.b32 %r2055, %r2056, %r2067, %r2068, %r2069;
	// end inline asm
	// begin inline asm
	shfl.sync.up.b32 %r2060, %r3856, %r2067, %r2068, %r2069;
	// end inline asm
	// begin inline asm
	shfl.sync.up.b32 %r2065, %r2066, %r2067, %r2068, %r2069;
	// end inline asm
	setp.ne.s32 	%p144, %r3855, 0;
	mov.f64 	%fd458, %fd456;
	mov.u32 	%r3859, %r3856;
	@%p144 bra 	$L__BB1_280;
	mov.b64 	%rd330, {%r2050, %r2055};
	mov.b64 	%fd328, %rd330;
	add.f64 	%fd458, %fd456, %fd328;
	add.s32 	%r3859, %r2060, %r3856;
$L__BB1_280:
	setp.gt.s32 	%p145, %r1859, 7;
	add.s32 	%r3858, %r2040, %r3855;
	@%p145 bra 	$L__BB1_282;
	mov.u32 	%r3858, %r3855;
	mov.f64 	%fd458, %fd456;
	mov.u32 	%r3859, %r3856;
$L__BB1_282:
	cvt.u32.u16 	%r2110, %rs1306;
	and.b32  	%r2111, %r2110, 255;
	and.b16  	%rs915, %rs1307, 255;
	mul.wide.u16 	%r2112, %rs915, 256;
	or.b32  	%r2113, %r2112, %r2111;
	cvt.u32.u16 	%r2114, %rs1308;
	shl.b32 	%r2115, %r2114, 16;
	and.b32  	%r2116, %r2115, 16711680;
	or.b32  	%r2117, %r2113, %r2116;
	cvt.u32.u16 	%r2118, %rs1309;
	shl.b32 	%r2119, %r2118, 24;
	or.b32  	%r2106, %r2117, %r2119;
	mov.b32 	%r2107, 16;
	mov.b32 	%r2108, 0;
	mov.b32 	%r2109, -1;
	// begin inline asm
	shfl.sync.up.b32 %r2080, %r3858, %r2107, %r2108, %r2109;
	// end inline asm
	// begin inline asm
	shfl.sync.up.b32 %r2085, %r2086, %r2107, %r2108, %r2109;
	// end inline asm
	mov.b64 	%rd331, %fd458;
	mov.b64 	{%r2091, %r2096}, %rd331;
	// begin inline asm
	shfl.sync.up.b32 %r2090, %r2091, %r2107, %r2108, %r2109;
	// end inline asm
	// begin inline asm
	shfl.sync.up.b32 %r2095, %r2096, %r2107, %r2108, %r2109;
	// end inline asm
	// begin inline asm
	shfl.sync.up.b32 %r2100, %r3859, %r2107, %r2108, %r2109;
	// end inline asm
	// begin inline asm
	shfl.sync.up.b32 %r2105, %r2106, %r2107, %r2108, %r2109;
	// end inline asm
	setp.ne.s32 	%p146, %r3858, 0;
	mov.f64 	%fd460, %fd458;
	mov.u32 	%r3862, %r3859;
	@%p146 bra 	$L__BB1_284;
	mov.b64 	%rd332, {%r2090, %r2095};
	mov.b64 	%fd329, %rd332;
	add.f64 	%fd460, %fd458, %fd329;
	add.s32 	%r3862, %r2100, %r3859;
$L__BB1_284:
	setp.gt.s32 	%p147, %r1859, 15;
	add.s32 	%r3861, %r2080, %r3858;
	@%p147 bra 	$L__BB1_286;
	mov.u32 	%r3861, %r3858;
	mov.f64 	%fd460, %fd458;
	mov.u32 	%r3862, %r3859;
$L__BB1_286:
	cvt.u32.u16 	%r2150, %rs1306;
	and.b32  	%r2151, %r2150, 255;
	and.b16  	%rs917, %rs1307, 255;
	mul.wide.u16 	%r2152, %rs917, 256;
	or.b32  	%r2153, %r2152, %r2151;
	cvt.u32.u16 	%r2154, %rs1308;
	shl.b32 	%r2155, %r2154, 16;
	and.b32  	%r2156, %r2155, 16711680;
	or.b32  	%r2157, %r2153, %r2156;
	cvt.u32.u16 	%r2158, %rs1309;
	shl.b32 	%r2159, %r2158, 24;
	or.b32  	%r2146, %r2157, %r2159;
	mov.b32 	%r2147, 1;
	mov.b32 	%r2148, 0;
	mov.b32 	%r2149, -1;
	// begin inline asm
	shfl.sync.up.b32 %r3885, %r3861, %r2147, %r2148, %r2149;
	// end inline asm
	// begin inline asm
	shfl.sync.up.b32 %r2125, %r2126, %r2147, %r2148, %r2149;
	// end inline asm
	mov.b64 	%rd333, %fd460;
	mov.b64 	{%r2131, %r2136}, %rd333;
	// begin inline asm
	shfl.sync.up.b32 %r2130, %r2131, %r2147, %r2148, %r2149;
	// end inline asm
	// begin inline asm
	shfl.sync.up.b32 %r2135, %r2136, %r2147, %r2148, %r2149;
	// end inline asm
	mov.b64 	%rd334, {%r2130, %r2135};
	mov.b64 	%fd476, %rd334;
	// begin inline asm
	shfl.sync.up.b32 %r3886, %r3862, %r2147, %r2148, %r2149;
	// end inline asm
	// begin inline asm
	shfl.sync.up.b32 %r2145, %r2146, %r2147, %r2148, %r2149;
	// end inline asm
	cvt.u16.u32 	%rs1406, %r2145;
	shr.u32 	%r2160, %r2145, 8;
	cvt.u16.u32 	%rs1407, %r2160;
	{ .reg .b16 tmp; mov.b32 {tmp, %rs1408}, %r2145; }
	shr.u32 	%r2161, %r2145, 24;
	cvt.u16.u32 	%rs1409, %r2161;
	setp.ne.s32 	%p148, %r1859, 31;
	@%p148 bra 	$L__BB1_288;
	mad.lo.s32 	%r2163, %r449, 24, %r1861;
	st.shared.u32 	[%r2163], %r3861;
	st.shared.f64 	[%r2163+8], %fd460;
	st.shared.u32 	[%r2163+16], %r3862;
	prmt.b32 	%r2166, %r2154, %r2158, 0x3340U;
	cvt.u32.u16 	%r2167, %rs1307;
	prmt.b32 	%r2169, %r2150, %r2167, 0x3340U;
	prmt.b32 	%r2170, %r2169, %r2166, 0x5410U;
	st.shared.u32 	[%r2163+20], %r2170;
$L__BB1_288:
	bar.sync 	0;
	ld.shared.u32 	%r3866, [_ZN6thrust24THRUST_300001_SM_1000_NS8cuda_cub4core6detail5shmemE];
	ld.shared.f64 	%fd463, [_ZN6thrust24THRUST_300001_SM_1000_NS8cuda_cub4core6detail5shmemE+8];
	ld.shared.u32 	%r3867, [_ZN6thrust24THRUST_300001_SM_1000_NS8cuda_cub4core6detail5shmemE+16];
	setp.ne.s32 	%p149, %r449, 1;
	@%p149 bra 	$L__BB1_290;
	ld.shared.u32 	%r2172, [_ZN6thrust24THRUST_300001_SM_1000_NS8cuda_cub4core6detail5shmemE+20];
	bfe.u32 	%r2173, %r2172, 0, 8;
	cvt.u16.u32 	%rs1354, %r2173;
	bfe.u32 	%r2174, %r2172, 8, 8;
	cvt.u16.u32 	%rs1355, %r2174;
	bfe.u32 	%r2175, %r2172, 16, 8;
	cvt.u16.u32 	%rs1356, %r2175;
	bfe.u32 	%r2176, %r2172, 24, 8;
	cvt.u16.u32 	%rs1357, %r2176;
$L__BB1_290:
	ld.shared.u32 	%r2177, [_ZN6thrust24THRUST_300001_SM_1000_NS8cuda_cub4core6detail5shmemE+24];
	ld.shared.f64 	%fd462, [_ZN6thrust24THRUST_300001_SM_1000_NS8cuda_cub4core6detail5shmemE+32];
	ld.shared.u32 	%r3865, [_ZN6thrust24THRUST_300001_SM_1000_NS8cuda_cub4core6detail5shmemE+40];
	add.s32 	%r540, %r2177, %r3866;
	setp.eq.s32 	%p150, %r2177, 0;
	@%p150 bra 	$L__BB1_292;
	ld.shared.u32 	%r2178, [_ZN6thrust24THRUST_300001_SM_1000_NS8cuda_cub4core6detail5shmemE+44];
	bfe.u32 	%r2179, %r2178, 0, 8;
	cvt.u16.u32 	%rs1350, %r2179;
	bfe.u32 	%r2180, %r2178, 8, 8;
	cvt.u16.u32 	%rs1351, %r2180;
	bfe.u32 	%r2181, %r2178, 16, 8;
	cvt.u16.u32 	%rs1352, %r2181;
	bfe.u32 	%r2182, %r2178, 24, 8;
	cvt.u16.u32 	%rs1353, %r2182;
	bra.uni 	$L__BB1_293;
$L__BB1_292:
	add.f64 	%fd462, %fd463, %fd462;
	add.s32 	%r3865, %r3865, %r3867;
$L__BB1_293:
	setp.ne.s32 	%p151, %r449, 2;
	@%p151 bra 	$L__BB1_295;
	mov.u32 	%r3866, %r540;
	mov.f64 	%fd463, %fd462;
	mov.u32 	%r3867, %r3865;
	mov.u16 	%rs1354, %rs1350;
	mov.u16 	%rs1355, %rs1351;
	mov.u16 	%rs1356, %rs1352;
	mov.u16 	%rs1357, %rs1353;
$L__BB1_295:
	ld.shared.u32 	%r2183, [_ZN6thrust24THRUST_300001_SM_1000_NS8cuda_cub4core6detail5shmemE+48];
	ld.shared.f64 	%fd464, [_ZN6thrust24THRUST_300001_SM_1000_NS8cuda_cub4core6detail5shmemE+56];
	ld.shared.u32 	%r3868, [_ZN6thrust24THRUST_300001_SM_1000_NS8cuda_cub4core6detail5shmemE+64];
	add.s32 	%r546, %r2183, %r540;
	setp.eq.s32 	%p152, %r2183, 0;
	@%p152 bra 	$L__BB1_297;
	ld.shared.u32 	%r2184, [_ZN6thrust24THRUST_300001_SM_1000_NS8cuda_cub4core6detail5shmemE+68];
	bfe.u32 	%r2185, %r2184, 0, 8;
	cvt.u16.u32 	%rs1358, %r2185;
	bfe.u32 	%r2186, %r2184, 8, 8;
	cvt.u16.u32 	%rs1359, %r2186;
	bfe.u32 	%r2187, %r2184, 16, 8;
	cvt.u16.u32 	%rs1360, %r2187;
	bfe.u32 	%r2188, %r2184, 24, 8;
	cvt.u16.u32 	%rs1361, %r2188;
	bra.uni 	$L__BB1_298;
$L__BB1_297:
	add.f64 	%fd464, %fd462, %fd464;
	add.s32 	%r3868, %r3868, %r3865;
$L__BB1_298:
	setp.ne.s32 	%p153, %r449, 3;
	@%p153 bra 	$L__BB1_300;
	mov.u32 	%r3866, %r546;
	mov.f64 	%fd463, %fd464;
	mov.u32 	%r3867, %r3868;
	mov.u16 	%rs1354, %rs1358;
	mov.u16 	%rs1355, %rs1359;
	mov.u16 	%rs1356, %rs1360;
	mov.u16 	%rs1357, %rs1361;
$L__BB1_300:
	ld.shared.u32 	%r2189, [_ZN6thrust24THRUST_300001_SM_1000_NS8cuda_cub4core6detail5shmemE+72];
	ld.shared.f64 	%fd466, [_ZN6thrust24THRUST_300001_SM_1000_NS8cuda_cub4core6detail5shmemE+80];
	ld.shared.u32 	%r3871, [_ZN6thrust24THRUST_300001_SM_1000_NS8cuda_cub4core6detail5shmemE+88];
	add.s32 	%r552, %r2189, %r546;
	setp.eq.s32 	%p154, %r2189, 0;
	@%p154 bra 	$L__BB1_302;
	ld.shared.u32 	%r2190, [_ZN6thrust24THRUST_300001_SM_1000_NS8cuda_cub4core6detail5shmemE+92];
	bfe.u32 	%r2191, %r2190, 0, 8;
	cvt.u16.u32 	%rs1366, %r2191;
	bfe.u32 	%r2192, %r2190, 8, 8;
	cvt.u16.u32 	%rs1367, %r2192;
	bfe.u32 	%r2193, %r2190, 16, 8;
	cvt.u16.u32 	%rs1368, %r2193;
	bfe.u32 	%r2194, %r2190, 24, 8;
	cvt.u16.u32 	%rs1369, %r2194;
	bra.uni 	$L__BB1_303;
$L__BB1_302:
	add.f64 	%fd466, %fd464, %fd466;
	add.s32 	%r3871, %r3871, %r3868;
$L__BB1_303:
	setp.ne.s32 	%p155, %r449, 4;
	@%p155 bra 	$L__BB1_305;
	mov.u32 	%r3866, %r552;
	mov.f64 	%fd463, %fd466;
	mov.u32 	%r3867, %r3871;
	mov.u16 	%rs1354, %rs1366;
	mov.u16 	%rs1355, %rs1367;
	mov.u16 	%rs1356, %rs1368;
	mov.u16 	%rs1357, %rs1369;
$L__BB1_305:
	ld.shared.u32 	%r2195, [_ZN6thrust24THRUST_300001_SM_1000_NS8cuda_cub4core6detail5shmemE+96];
	ld.shared.f64 	%fd468, [_ZN6thrust24THRUST_300001_SM_1000_NS8cuda_cub4core6detail5shmemE+104];
	ld.shared.u32 	%r3874, [_ZN6thrust24THRUST_300001_SM_1000_NS8cuda_cub4core6detail5shmemE+112];
	add.s32 	%r558, %r2195, %r552;
	setp.eq.s32 	%p156, %r2195, 0;
	@%p156 bra 	$L__BB1_307;
	ld.shared.u32 	%r2196, [_ZN6thrust24THRUST_300001_SM_1000_NS8cuda_cub4core6detail5shmemE+116];
	bfe.u32 	%r2197, %r2196, 0, 8;
	cvt.u16.u32 	%rs1374, %r2197;
	bfe.u32 	%r2198, %r2196, 8, 8;
	cvt.u16.u32 	%rs1375, %r2198;
	bfe.u32 	%r2199, %r2196, 16, 8;
	cvt.u16.u32 	%rs1376, %r2199;
	bfe.u32 	%r2200, %r2196, 24, 8;
	cvt.u16.u32 	%rs1377, %r2200;
	bra.uni 	$L__BB1_308;
$L__BB1_307:
	add.f64 	%fd468, %fd466, %fd468;
	add.s32 	%r3874, %r3874, %r3871;
$L__BB1_308:
	setp.ne.s32 	%p157, %r449, 5;
	@%p157 bra 	$L__BB1_310;
	mov.u32 	%r3866, %r558;
	mov.f64 	%fd463, %fd468;
	mov.u32 	%r3867, %r3874;
	mov.u16 	%rs1354, %rs1374;
	mov.u16 	%rs1355, %rs1375;
	mov.u16 	%rs1356, %rs1376;
	mov.u16 	%rs1357, %rs1377;
$L__BB1_310:
	ld.shared.u32 	%r2201, [_ZN6thrust24THRUST_300001_SM_1000_NS8cuda_cub4core6detail5shmemE+120];
	ld.shared.f64 	%fd470, [_ZN6thrust24THRUST_300001_SM_1000_NS8cuda_cub4core6detail5shmemE+128];
	ld.shared.u32 	%r3877, [_ZN6thrust24THRUST_300001_SM_1000_NS8cuda_cub4core6detail5shmemE+136];
	add.s32 	%r564, %r2201, %r558;
	setp.eq.s32 	%p158, %r2201, 0;
	@%p158 bra 	$L__BB1_312;
	ld.shared.u32 	%r2202, [_ZN6thrust24THRUST_300001_SM_1000_NS8cuda_cub4core6detail5shmemE+140];
	bfe.u32 	%r2203, %r2202, 0, 8;
	cvt.u16.u32 	%rs1382, %r2203;
	bfe.u32 	%r2204, %r2202, 8, 8;
	cvt.u16.u32 	%rs1383, %r2204;
	bfe.u32 	%r2205, %r2202, 16, 8;
	cvt.u16.u32 	%rs1384, %r2205;
	bfe.u32 	%r2206, %r2202, 24, 8;
	cvt.u16.u32 	%rs1385, %r2206;
	bra.uni 	$L__BB1_313;
$L__BB1_312:
	add.f64 	%fd470, %fd468, %fd470;
	add.s32 	%r3877, %r3877, %r3874;
$L__BB1_313:
	setp.ne.s32 	%p159, %r449, 6;
	@%p159 bra 	$L__BB1_315;
	mov.u32 	%r3866, %r564;
	mov.f64 	%fd463, %fd470;
	mov.u32 	%r3867, %r3877;
	mov.u16 	%rs1354, %rs1382;
	mov.u16 	%rs1355, %rs1383;
	mov.u16 	%rs1356, %rs1384;
	mov.u16 	%rs1357, %rs1385;
$L__BB1_315:
	ld.shared.u32 	%r2207, [_ZN6thrust24THRUST_300001_SM_1000_NS8cuda_cub4core6detail5shmemE+144];
	ld.shared.f64 	%fd472, [_ZN6thrust24THRUST_300001_SM_1000_NS8cuda_cub4core6detail5shmemE+152];
	ld.shared.u32 	%r3880, [_ZN6thrust24THRUST_300001_SM_1000_NS8cuda_cub4core6detail5shmemE+160];
	add.s32 	%r570, %r2207, %r564;
	setp.eq.s32 	%p160, %r2207, 0;
	@%p160 bra 	$L__BB1_317;
	ld.shared.u32 	%r2208, [_ZN6thrust24THRUST_300001_SM_1000_NS8cuda_cub4core6detail5shmemE+164];
	bfe.u32 	%r2209, %r2208, 0, 8;
	cvt.u16.u32 	%rs1390, %r2209;
	bfe.u32 	%r2210, %r2208, 8, 8;
	cvt.u16.u32 	%rs1391, %r2210;
	bfe.u32 	%r2211, %r2208, 16, 8;
	cvt.u16.u32 	%rs1392, %r2211;
	bfe.u32 	%r2212, %r2208, 24, 8;
	cvt.u16.u32 	%rs1393, %r2212;
	bra.uni 	$L__BB1_318;
$L__BB1_317:
	add.f64 	%fd472, %fd470, %fd472;
	add.s32 	%r3880, %r3880, %r3877;
$L__BB1_318:
	setp.ne.s32 	%p161, %r449, 7;
	@%p161 bra 	$L__BB1_320;
	mov.u32 	%r3866, %r570;
	mov.f64 	%fd463, %fd472;
	mov.u32 	%r3867, %r3880;
	mov.u16 	%rs1354, %rs1390;
	mov.u16 	%rs1355, %rs1391;
	mov.u16 	%rs1356, %rs1392;
	mov.u16 	%rs1357, %rs1393;
$L__BB1_320:
	ld.shared.u32 	%r2213, [_ZN6thrust24THRUST_300001_SM_1000_NS8cuda_cub4core6detail5shmemE+168];
	ld.shared.f64 	%fd474, [_ZN6thrust24THRUST_300001_SM_1000_NS8cuda_cub4core6detail5shmemE+176];
	ld.shared.u32 	%r3883, [_ZN6thrust24THRUST_300001_SM_1000_NS8cuda_cub4core6detail5shmemE+184];
	add.s32 	%r3895, %r2213, %r570;
	setp.eq.s32 	%p162, %r2213, 0;
	@%p162 bra 	$L__BB1_322;
	ld.shared.u32 	%r2214, [_ZN6thrust24THRUST_300001_SM_1000_NS8cuda_cub4core6detail5shmemE+188];
	bfe.u32 	%r2215, %r2214, 0, 8;
	cvt.u16.u32 	%rs1398, %r2215;
	bfe.u32 	%r2216, %r2214, 8, 8;
	cvt.u16.u32 	%rs1399, %r2216;
	bfe.u32 	%r2217, %r2214, 16, 8;
	cvt.u16.u32 	%rs1400, %r2217;
	bfe.u32 	%r2218, %r2214, 24, 8;
	cvt.u16.u32 	%rs1401, %r2218;
	bra.uni 	$L__BB1_323;
$L__BB1_322:
	add.f64 	%fd474, %fd472, %fd474;
	add.s32 	%r3883, %r3883, %r3880;
$L__BB1_323:
	setp.lt.u32 	%p163, %r430, 32;
	@%p163 bra 	$L__BB1_328;
	setp.ne.s32 	%p164, %r3885, 0;
	@%p164 bra 	$L__BB1_326;
	add.f64 	%fd476, %fd463, %fd476;
	add.s32 	%r3886, %r3867, %r3886;
$L__BB1_326:
	setp.ne.s32 	%p165, %r1859, 0;
	add.s32 	%r3885, %r3866, %r3885;
	@%p165 bra 	$L__BB1_328;
	mov.u32 	%r3885, %r3866;
	mov.f64 	%fd476, %fd463;
	mov.u32 	%r3886, %r3867;
	mov.u16 	%rs1406, %rs1354;
	mov.u16 	%rs1407, %rs1355;
	mov.u16 	%rs1408, %rs1356;
	mov.u16 	%rs1409, %rs1357;
$L__BB1_328:
	setp.eq.s32 	%p166, %r430, 0;
	mov.u32 	%r3887, %r483;
	@%p166 bra 	$L__BB1_331;
	add.s32 	%r3887, %r483, %r3885;
	setp.ne.s32 	%p167, %r483, 0;
	@%p167 bra 	$L__BB1_331;
	add.f64 	%fd477, %fd476, %fd477;
	add.s32 	%r3888, %r3888, %r3886;
$L__BB1_331:
	add.s32 	%r588, %r3887, %r484;
	@%p6 bra 	$L__BB1_333;
	add.f64 	%fd478, %fd477, %fd478;
	add.s32 	%r3889, %r3889, %r3888;
$L__BB1_333:
	setp.eq.s32 	%p168, %r430, 0;
	selp.b32 	%r591, 0, %r3885, %p168;
	setp.lt.s32 	%p169, %r3895, 257;
	@%p169 bra 	$L__BB1_347;
	bar.sync 	0;
	setp.eq.s32 	%p173, %r483, 0;
	@%p173 bra 	$L__BB1_336;
	mad.lo.s32 	%r2241, %r591, 24, %r1861;
	st.shared.v2.u32 	[%r2241], {%r3844, %r3845};
	st.shared.f64 	[%r2241+8], %fd476;
	st.shared.u32 	[%r2241+16], %r3886;
	cvt.u32.u16 	%r2242, %rs1409;
	cvt.u32.u16 	%r2243, %rs1408;
	prmt.b32 	%r2244, %r2243, %r2242, 0x3340U;
	cvt.u32.u16 	%r2245, %rs1407;
	cvt.u32.u16 	%r2246, %rs1406;
	prmt.b32 	%r2247, %r2246, %r2245, 0x3340U;
	prmt.b32 	%r2248, %r2247, %r2244, 0x5410U;
	st.shared.u32 	[%r2241+20], %r2248;
$L__BB1_336:
	not.pred 	%p174, %p6;
	@%p174 bra 	$L__BB1_338;
	mad.lo.s32 	%r2250, %r3887, 24, %r1861;
	st.shared.v2.u32 	[%r2250], {%r456, %r457};
	st.shared.f64 	[%r2250+8], %fd477;
	st.shared.u32 	[%r2250+16], %r3888;
	cvt.u32.u16 	%r2251, %rs1413;
	cvt.u32.u16 	%r2252, %rs1412;
	prmt.b32 	%r2253, %r2252, %r2251, 0x3340U;
	cvt.u32.u16 	%r2254, %rs1411;
	cvt.u32.u16 	%r2255, %rs1410;
	prmt.b32 	%r2256, %r2255, %r2254, 0x3340U;
	prmt.b32 	%r2257, %r2256, %r2253, 0x5410U;
	st.shared.u32 	[%r2250+20], %r2257;
$L__BB1_338:
	not.pred 	%p175, %p7;
	@%p175 bra 	$L__BB1_340;
	mad.lo.s32 	%r2259, %r588, 24, %r1861;
	st.shared.v2.u32 	[%r2259], {%r460, %r461};
	st.shared.f64 	[%r2259+8], %fd478;
	st.shared.u32 	[%r2259+16], %r3889;
	cvt.u32.u16 	%r2260, %rs1417;
	cvt.u32.u16 	%r2261, %rs1416;
	prmt.b32 	%r2262, %r2261, %r2260, 0x3340U;
	cvt.u32.u16 	%r2263, %rs1415;
	cvt.u32.u16 	%r2264, %rs1414;
	prmt.b32 	%r2265, %r2264, %r2263, 0x3340U;
	prmt.b32 	%r2266, %r2265, %r2262, 0x5410U;
	st.shared.u32 	[%r2259+20], %r2266;
$L__BB1_340:
	bar.sync 	0;
	setp.ge.u32 	%p176, %r430, %r3895;
	@%p176 bra 	$L__BB1_353;
	not.b32 	%r2267, %r430;
	add.s32 	%r592, %r3895, %r2267;
	and.b32  	%r2268, %r592, 768;
	setp.eq.s32 	%p177, %r2268, 768;
	mov.u32 	%r3894, %r430;
	@%p177 bra 	$L__BB1_344;
	shr.u32 	%r2269, %r592, 8;
	add.s32 	%r2270, %r2269, 1;
	and.b32  	%r2271, %r2270, 3;
	mul.wide.u32 	%rd350, %r430, 16;
	add.s64 	%rd351, %rd350, %rd10;
	add.s64 	%rd598, %rd351, 12;
	mul.wide.u32 	%rd352, %r430, 4;
	add.s64 	%rd597, %rd9, %rd352;
	add.s64 	%rd596, %rd8, %rd352;
	mad.lo.s32 	%r3891, %r430, 24, %r1861;
	neg.s32 	%r3890, %r2271;
	shl.b32 	%r2273, %r2270, 8;
	and.b32  	%r2274, %r2273, 768;
	add.s32 	%r3894, %r430, %r2274;
$L__BB1_343:
	.pragma "nounroll";
	ld.shared.v2.u32 	{%r2275, %r2276}, [%r3891];
	ld.shared.f64 	%fd331, [%r3891+8];
	ld.shared.u32 	%r2277, [%r3891+16];
	ld.shared.u32 	%r2278, [%r3891+20];
	st.global.u32 	[%rd596], %r2275;
	st.global.u32 	[%rd597], %r2276;
	st.global.f64 	[%rd598+-12], %fd331;
	st.global.u32 	[%rd598+-4], %r2277;
	st.global.u32 	[%rd598], %r2278;
	add.s64 	%rd598, %rd598, 4096;
	add.s64 	%rd597, %rd597, 1024;
	add.s64 	%rd596, %rd596, 1024;
	add.s32 	%r3891, %r3891, 6144;
	add.s32 	%r3890, %r3890, 1;
	setp.ne.s32 	%p178, %r3890, 0;
	@%p178 bra 	$L__BB1_343;
$L__BB1_344:
	setp.lt.u32 	%p179, %r592, 768;
	@%p179 bra 	$L__BB1_353;
	mad.lo.s32 	%r2280, %r3894, 24, %r1861;
	add.s32 	%r3893, %r2280, 18452;
	mul.wide.u32 	%rd353, %r3894, 4;
	add.s64 	%rd354, %rd353, 2048;
	add.s64 	%rd601, %rd8, %rd354;
	add.s64 	%rd600, %rd9, %rd354;
	mul.wide.u32 	%rd355, %r3894, 16;
	add.s64 	%rd356, %rd355, %rd10;
	add.s64 	%rd599, %rd356, 12300;
$L__BB1_346:
	ld.shared.v2.u32 	{%r2281, %r2282}, [%r3893+-18452];
	ld.shared.f64 	%fd332, [%r3893+-18444];
	ld.shared.u32 	%r2283, [%r3893+-18436];
	ld.shared.u32 	%r2284, [%r3893+-18432];
	st.global.u32 	[%rd601+-2048], %r2281;
	st.global.u32 	[%rd600+-2048], %r2282;
	st.global.f64 	[%rd599+-12300], %fd332;
	st.global.u32 	[%rd599+-12292], %r2283;
	st.global.u32 	[%rd599+-12288], %r2284;
	ld.shared.v2.u32 	{%r2285, %r2286}, [%r3893+-12308];
	ld.shared.f64 	%fd333, [%r3893+-12300];
	ld.shared.u32 	%r2287, [%r3893+-12292];
	ld.shared.u32 	%r2288, [%r3893+-12288];
	st.global.u32 	[%rd601+-1024], %r2285;
	st.global.u32 	[%rd600+-1024], %r2286;
	st.global.f64 	[%rd599+-8204], %fd333;
	st.global.u32 	[%rd599+-8196], %r2287;
	st.global.u32 	[%rd599+-8192], %r2288;
	ld.shared.v2.u32 	{%r2289, %r2290}, [%r3893+-6164];
	ld.shared.f64 	%fd334, [%r3893+-6156];
	ld.shared.u32 	%r2291, [%r3893+-6148];
	ld.shared.u32 	%r2292, [%r3893+-6144];
	st.global.u32 	[%rd601], %r2289;
	st.global.u32 	[%rd600], %r2290;
	st.global.f64 	[%rd599+-4108], %fd334;
	st.global.u32 	[%rd599+-4100], %r2291;
	st.global.u32 	[%rd599+-4096], %r2292;
	ld.shared.v2.u32 	{%r2293, %r2294}, [%r3893+-20];
	ld.shared.f64 	%fd335, [%r3893+-12];
	ld.shared.u32 	%r2295, [%r3893+-4];
	ld.shared.u32 	%r2296, [%r3893];
	st.global.u32 	[%rd601+1024], %r2293;
	st.global.u32 	[%rd600+1024], %r2294;
	st.global.f64 	[%rd599+-12], %fd335;
	st.global.u32 	[%rd599+-4], %r2295;
	st.global.u32 	[%rd599], %r2296;
	add.s32 	%r3894, %r3894, 1024;
	add.s32 	%r3893, %r3893, 24576;
	add.s64 	%rd601, %rd601, 4096;
	add.s64 	%rd600, %rd600, 4096;
	add.s64 	%rd599, %rd599, 16384;
	setp.lt.s32 	%p180, %r3894, %r3895;
	@%p180 bra 	$L__BB1_346;
	bra.uni 	$L__BB1_353;
$L__BB1_347:
	setp.eq.s32 	%p170, %r483, 0;
	@%p170 bra 	$L__BB1_349;
	mul.wide.s32 	%rd335, %r591, 4;
	add.s64 	%rd336, %rd8, %rd335;
	add.s64 	%rd337, %rd9, %rd335;
	st.global.u32 	[%rd336], %r3844;
	st.global.u32 	[%rd337], %r3845;
	mul.wide.s32 	%rd338, %r591, 16;
	add.s64 	%rd339, %rd10, %rd338;
	st.global.f64 	[%rd339], %fd476;
	st.global.u32 	[%rd339+8], %r3886;
	cvt.u32.u16 	%r2219, %rs1409;
	cvt.u32.u16 	%r2220, %rs1408;
	prmt.b32 	%r2221, %r2220, %r2219, 0x3340U;
	cvt.u32.u16 	%r2222, %rs1407;
	cvt.u32.u16 	%r2223, %rs1406;
	prmt.b32 	%r2224, %r2223, %r2222, 0x3340U;
	prmt.b32 	%r2225, %r2224, %r2221, 0x5410U;
	st.global.u32 	[%rd339+12], %r2225;
$L__BB1_349:
	not.pred 	%p171, %p6;
	@%p171 bra 	$L__BB1_351;
	mul.wide.s32 	%rd340, %r3887, 4;
	add.s64 	%rd341, %rd8, %rd340;
	add.s64 	%rd342, %rd9, %rd340;
	st.global.u32 	[%rd341], %r456;
	st.global.u32 	[%rd342], %r457;
	mul.wide.s32 	%rd343, %r3887, 16;
	add.s64 	%rd344, %rd10, %rd343;
	st.global.f64 	[%rd344], %fd477;
	st.global.u32 	[%rd344+8], %r3888;
	cvt.u32.u16 	%r2226, %rs1413;
	cvt.u32.u16 	%r2227, %rs1412;
	prmt.b32 	%r2228, %r2227, %r2226, 0x3340U;
	cvt.u32.u16 	%r2229, %rs1411;
	cvt.u32.u16 	%r2230, %rs1410;
	prmt.b32 	%r2231, %r2230, %r2229, 0x3340U;
	prmt.b32 	%r2232, %r2231, %r2228, 0x5410U;
	st.global.u32 	[%rd344+12], %r2232;
$L__BB1_351:
	not.pred 	%p172, %p7;
	@%p172 bra 	$L__BB1_353;
	mul.wide.s32 	%rd345, %r588, 4;
	add.s64 	%rd346, %rd8, %rd345;
	add.s64 	%rd347, %rd9, %rd345;
	st.global.u32 	[%rd346], %r460;
	st.global.u32 	[%rd347], %r461;
	mul.wide.s32 	%rd348, %r588, 16;
	add.s64 	%rd349, %rd10, %rd348;
	st.global.f64 	[%rd349], %fd478;
	st.global.u32 	[%rd349+8], %r3889;
	cvt.u32.u16 	%r2233, %rs1417;
	cvt.u32.u16 	%r2234, %rs1416;
	prmt.b32 	%r2235, %r2234, %r2233, 0x3340U;
	cvt.u32.u16 	%r2236, %rs1415;
	cvt.u32.u16 	%r2237, %rs1414;
	prmt.b32 	%r2238, %r2237, %r2236, 0x3340U;
	prmt.b32 	%r2239, %r2238, %r2235, 0x5410U;
	st.global.u32 	[%rd349+12], %r2239;
$L__BB1_353:
	setp.ne.s32 	%p181, %r430, 255;
	@%p181 bra 	$L__BB1_524;
	setp.ne.s32 	%p182, %r3, 768;
	@%p182 bra 	$L__BB1_356;
	mul.wide.s32 	%rd357, %r3895, 4;
	add.s64 	%rd358, %rd8, %rd357;
	add.s64 	%rd359, %rd9, %rd357;
	st.global.u32 	[%rd358], %r464;
	st.global.u32 	[%rd359], %r465;
	mul.wide.s32 	%rd360, %r3895, 16;
	add.s64 	%rd361, %rd10, %rd360;
	st.global.f64 	[%rd361], %fd474;
	st.global.u32 	[%rd361+8], %r3883;
	cvt.u32.u16 	%r2297, %rs1401;
	cvt.u32.u16 	%r2298, %rs1400;
	prmt.b32 	%r2299, %r2298, %r2297, 0x3340U;
	cvt.u32.u16 	%r2300, %rs1399;
	cvt.u32.u16 	%r2301, %rs1398;
	prmt.b32 	%r2302, %r2301, %r2300, 0x3340U;
	prmt.b32 	%r2303, %r2302, %r2299, 0x5410U;
	st.global.u32 	[%rd361+12], %r2303;
	add.s32 	%r3895, %r3895, 1;
$L__BB1_356:
	st.global.u32 	[%rd1], %r3895;
	bra.uni 	$L__BB1_524;
$L__BB1_357:
	mul.wide.u32 	%rd92, %r2, 4;
	add.s64 	%rd65, %rd5, %rd92;
	add.s64 	%rd66, %rd6, %rd92;
	mov.u32 	%r608, %tid.x;
	ld.global.u32 	%r3901, [%rd66];
	ld.global.u32 	%r3900, [%rd65];
	and.b32  	%r911, %r608, 31;
	and.b32  	%r912, %r608, 992;
	mul.lo.s32 	%r913, %r912, 3;
	or.b32  	%r611, %r913, %r911;
	setp.ge.u32 	%p14, %r611, %r3;
	mov.u32 	%r3896, %r3900;
	mov.u32 	%r3897, %r3901;
	@%p14 bra 	$L__BB1_359;
	mul.wide.u32 	%rd93, %r611, 4;
	add.s64 	%rd94, %rd65, %rd93;
	add.s64 	%rd95, %rd66, %rd93;
	ld.global.u32 	%r3896, [%rd94];
	ld.global.u32 	%r3897, [%rd95];
$L__BB1_359:
	add.s32 	%r616, %r611, 32;
	setp.ge.u32 	%p15, %r616, %r3;
	mov.u32 	%r3898, %r3900;
	mov.u32 	%r3899, %r3901;
	@%p15 bra 	$L__BB1_361;
	mul.wide.u32 	%rd96, %r611, 4;
	add.s64 	%rd97, %rd65, %rd96;
	shl.b32 	%r914, %r611, 2;
	cvt.u64.u32 	%rd98, %r914;
	add.s64 	%rd99, %rd66, %rd98;
	ld.global.u32 	%r3898, [%rd97+128];
	ld.global.u32 	%r3899, [%rd99+128];
$L__BB1_361:
	add.s32 	%r621, %r611, 64;
	setp.ge.u32 	%p16, %r621, %r3;
	@%p16 bra 	$L__BB1_363;
	mul.wide.u32 	%rd100, %r611, 4;
	add.s64 	%rd101, %rd65, %rd100;
	shl.b32 	%r915, %r611, 2;
	cvt.u64.u32 	%rd102, %r915;
	add.s64 	%rd103, %rd66, %rd102;
	ld.global.u32 	%r3900, [%rd101+256];
	ld.global.u32 	%r3901, [%rd103+256];
$L__BB1_363:
	// begin inline asm
	mov.u32 %r916, %laneid;
	// end inline asm
	shr.u32 	%r627, %r608, 5;
	mad.lo.s32 	%r628, %r627, 96, %r916;
	shl.b32 	%r918, %r628, 3;
	mov.u32 	%r919, _ZN6thrust24THRUST_300001_SM_1000_NS8cuda_cub4core6detail5shmemE;
	add.s32 	%r629, %r919, %r918;
	st.shared.v2.u32 	[%r629], {%r3896, %r3897};
	st.shared.v2.u32 	[%r629+256], {%r3898, %r3899};
	st.shared.v2.u32 	[%r629+512], {%r3900, %r3901};
	bar.warp.sync 	-1;
	shl.b32 	%r630, %r916, 1;
	shl.b32 	%r920, %r916, 4;
	add.s32 	%r631, %r629, %r920;
	ld.shared.v2.u32 	{%r634, %r635}, [%r631];
	ld.shared.v2.u32 	{%r638, %r639}, [%r631+8];
	ld.shared.v2.u32 	{%r642, %r643}, [%r631+16];
	setp.ne.s32 	%p17, %r608, 0;
	mov.b32 	%r3908, 0;
	mov.u32 	%r3907, %r3908;
	@%p17 bra 	$L__BB1_365;
	ld.global.u32 	%r3908, [%rd65+-4];
	ld.global.u32 	%r3907, [%rd66+-4];
$L__BB1_365:
	setp.ge.u32 	%p18, %r611, %r3;
	bar.sync 	0;
	mul.wide.u32 	%rd108, %r2, 16;
	add.s64 	%rd105, %rd7, %rd108;
	// begin inline asm
	ld.global.nc.u64 %rd604, [%rd105];
	// end inline asm
	add.s64 	%rd107, %rd105, 8;
	// begin inline asm
	ld.global.nc.u64 %rd106, [%rd107];
	// end inline asm
	shr.u64 	%rd109, %rd106, 56;
	cvt.u16.u64 	%rs1429, %rd109;
	shr.u64 	%rd110, %rd106, 48;
	cvt.u16.u64 	%rs1428, %rd110;
	shr.u64 	%rd111, %rd106, 40;
	cvt.u16.u64 	%rs1427, %rd111;
	shr.u64 	%rd112, %rd106, 32;
	cvt.u16.u64 	%rs1426, %rd112;
	cvt.u32.u64 	%r3906, %rd106;
	mov.u64 	%rd602, %rd604;
	mov.u32 	%r3904, %r3906;
	mov.u16 	%rs1418, %rs1426;
	mov.u16 	%rs1419, %rs1427;
	mov.u16 	%rs1420, %rs1428;
	mov.u16 	%rs1421, %rs1429;
	@%p18 bra 	$L__BB1_367;
	add.s32 	%r921, %r611, %r2;
	mul.wide.u32 	%rd117, %r921, 16;
	add.s64 	%rd114, %rd7, %rd117;
	// begin inline asm
	ld.global.nc.u64 %rd602, [%rd114];
	// end inline asm
	add.s64 	%rd116, %rd114, 8;
	// begin inline asm
	ld.global.nc.u64 %rd115, [%rd116];
	// end inline asm
	cvt.u32.u64 	%r3904, %rd115;
	shr.u64 	%rd118, %rd115, 32;
	cvt.u16.u64 	%rs1418, %rd118;
	shr.u64 	%rd119, %rd115, 40;
	cvt.u16.u64 	%rs1419, %rd119;
	shr.u64 	%rd120, %rd115, 48;
	cvt.u16.u64 	%rs1420, %rd120;
	shr.u64 	%rd121, %rd115, 56;
	cvt.u16.u64 	%rs1421, %rd121;
$L__BB1_367:
	setp.ge.u32 	%p19, %r616, %r3;
	shl.b32 	%r922, %r611, 4;
	cvt.u64.u32 	%rd122, %r922;
	add.s64 	%rd71, %rd105, %rd122;
	mov.u64 	%rd603, %rd604;
	mov.u32 	%r3905, %r3906;
	mov.u16 	%rs1422, %rs1426;
	mov.u16 	%rs1423, %rs1427;
	mov.u16 	%rs1424, %rs1428;
	mov.u16 	%rs1425, %rs1429;
	@%p19 bra 	$L__BB1_369;
	add.s64 	%rd124, %rd71, 512;
	// begin inline asm
	ld.global.nc.u64 %rd603, [%rd124];
	// end inline asm
	add.s64 	%rd126, %rd71, 520;
	// begin inline asm
	ld.global.nc.u64 %rd125, [%rd126];
	// end inline asm
	cvt.u32.u64 	%r3905, %rd125;
	shr.u64 	%rd127, %rd125, 32;
	cvt.u16.u64 	%rs1422, %rd127;
	shr.u64 	%rd128, %rd125, 40;
	cvt.u16.u64 	%rs1423, %rd128;
	shr.u64 	%rd129, %rd125, 48;
	cvt.u16.u64 	%rs1424, %rd129;
	shr.u64 	%rd130, %rd125, 56;
	cvt.u16.u64 	%rs1425, %rd130;
$L__BB1_369:
	setp.ge.u32 	%p20, %r621, %r3;
	@%p20 bra 	$L__BB1_371;
	add.s64 	%rd132, %rd71, 1024;
	// begin inline asm
	ld.global.nc.u64 %rd604, [%rd132];
	// end inline asm
	add.s64 	%rd134, %rd71, 1032;
	// begin inline asm
	ld.global.nc.u64 %rd133, [%rd134];
	// end inline asm
	cvt.u32.u64 	%r3906, %rd133;
	shr.u64 	%rd135, %rd133, 32;
	cvt.u16.u64 	%rs1426, %rd135;
	shr.u64 	%rd136, %rd133, 40;
	cvt.u16.u64 	%rs1427, %rd136;
	shr.u64 	%rd137, %rd133, 48;
	cvt.u16.u64 	%rs1428, %rd137;
	shr.u64 	%rd138, %rd133, 56;
	cvt.u16.u64 	%rs1429, %rd138;
$L__BB1_371:
	setp.eq.s32 	%p21, %r608, 0;
	add.s32 	%r924, %r629, %r918;
	st.shared.u64 	[%r924], %rd602;
	st.shared.u32 	[%r924+8], %r3904;
	cvt.u32.u16 	%r925, %rs1421;
	cvt.u32.u16 	%r926, %rs1420;
	prmt.b32 	%r927, %r926, %r925, 0x3340U;
	cvt.u32.u16 	%r928, %rs1419;
	cvt.u32.u16 	%r929, %rs1418;
	prmt.b32 	%r930, %r929, %r928, 0x3340U;
	prmt.b32 	%r931, %r930, %r927, 0x5410U;
	st.shared.u32 	[%r924+12], %r931;
	st.shared.u64 	[%r924+512], %rd603;
	st.shared.u32 	[%r924+520], %r3905;
	cvt.u32.u16 	%r932, %rs1425;
	cvt.u32.u16 	%r933, %rs1424;
	prmt.b32 	%r934, %r933, %r932, 0x3340U;
	cvt.u32.u16 	%r935, %rs1423;
	cvt.u32.u16 	%r936, %rs1422;
	prmt.b32 	%r937, %r936, %r935, 0x3340U;
	prmt.b32 	%r938, %r937, %r934, 0x5410U;
	st.shared.u32 	[%r924+524], %r938;
	st.shared.u64 	[%r924+1024], %rd604;
	st.shared.u32 	[%r924+1032], %r3906;
	cvt.u32.u16 	%r939, %rs1429;
	cvt.u32.u16 	%r940, %rs1428;
	prmt.b32 	%r941, %r940, %r939, 0x3340U;
	cvt.u32.u16 	%r942, %rs1427;
	cvt.u32.u16 	%r943, %rs1426;
	prmt.b32 	%r944, %r943, %r942, 0x3340U;
	prmt.b32 	%r945, %r944, %r941, 0x5410U;
	st.shared.u32 	[%r924+1036], %r945;
	bar.warp.sync 	-1;
	add.s32 	%r946, %r628, %r630;
	shl.b32 	%r947, %r946, 3;
	add.s32 	%r948, %r631, %r947;
	ld.shared.f64 	%fd522, [%r948];
	ld.shared.u32 	%r3982, [%r948+8];
	ld.shared.u32 	%r949, [%r948+12];
	bfe.u32 	%r950, %r949, 0, 8;
	cvt.u16.u32 	%rs1598, %r950;
	bfe.u32 	%r951, %r949, 8, 8;
	cvt.u16.u32 	%rs1599, %r951;
	bfe.u32 	%r952, %r949, 16, 8;
	cvt.u16.u32 	%rs1600, %r952;
	bfe.u32 	%r953, %r949, 24, 8;
	cvt.u16.u32 	%rs1601, %r953;
	ld.shared.f64 	%fd523, [%r948+16];
	ld.shared.u32 	%r3983, [%r948+24];
	ld.shared.u32 	%r954, [%r948+28];
	bfe.u32 	%r955, %r954, 0, 8;
	cvt.u16.u32 	%rs1602, %r955;
	bfe.u32 	%r956, %r954, 8, 8;
	cvt.u16.u32 	%rs1603, %r956;
	bfe.u32 	%r957, %r954, 16, 8;
	cvt.u16.u32 	%rs1604, %r957;
	bfe.u32 	%r958, %r954, 24, 8;
	cvt.u16.u32 	%rs1605, %r958;
	ld.shared.f64 	%fd479, [%r948+32];
	ld.shared.u32 	%r3909, [%r948+40];
	ld.shared.u32 	%r959, [%r948+44];
	bfe.u32 	%r960, %r959, 0, 8;
	cvt.u16.u32 	%rs1434, %r960;
	bfe.u32 	%r961, %r959, 8, 8;
	cvt.u16.u32 	%rs1435, %r961;
	bfe.u32 	%r962, %r959, 16, 8;
	cvt.u16.u32 	%rs1436, %r962;
	bfe.u32 	%r963, %r959, 24, 8;
	cvt.u16.u32 	%rs1437, %r963;
	bar.sync 	0;
	shl.b32 	%r964, %r608, 3;
	add.s32 	%r966, %r919, %r964;
	add.s32 	%r658, %r966, 2352;
	st.shared.v2.u32 	[%r966+2352], {%r642, %r643};
	bar.sync 	0;
	@%p21 bra 	$L__BB1_373;
	ld.shared.v2.u32 	{%r3908, %r3907}, [%r658+-8];
$L__BB1_373:
	setp.ne.s32 	%p22, %r3908, %r634;
	setp.ne.s32 	%p23, %r3907, %r635;
	setp.ne.s32 	%p24, %r634, %r638;
	setp.ne.s32 	%p25, %r635, %r639;
	setp.ne.s32 	%p26, %r638, %r642;
	setp.ne.s32 	%p27, %r639, %r643;
	mul.lo.s32 	%r967, %r608, 3;
	setp.eq.s32 	%p28, %r967, %r3;
	or.pred  	%p29, %p22, %p23;
	or.pred  	%p8, %p29, %p28;
	selp.u32 	%r968, 1, 0, %p8;
	add.s32 	%r969, %r967, 1;
	setp.eq.s32 	%p30, %r969, %r3;
	or.pred  	%p31, %p24, %p25;
	or.pred  	%p9, %p31, %p30;
	selp.u32 	%r970, 1, 0, %p9;
	add.s32 	%r971, %r967, 2;
	setp.eq.s32 	%p32, %r971, %r3;
	or.pred  	%p33, %p26, %p27;
	or.pred  	%p10, %p33, %p32;
	selp.u32 	%r972, 1, 0, %p10;
	add.s32 	%r973, %r970, %r968;
	add.s32 	%r663, %r973, %r972;
	@%p10 bra 	$L__BB1_375;
	add.f64 	%fd296, %fd522, %fd523;
	selp.f64 	%fd297, %fd523, %fd296, %p9;
	add.f64 	%fd479, %fd297, %fd479;
	selp.b32 	%r974, 0, %r3982, %p9;
	add.s32 	%r975, %r3983, %r974;
	add.s32 	%r3909, %r3909, %r975;
$L__BB1_375:
	cvt.u32.u16 	%r1006, %rs1434;
	and.b32  	%r1007, %r1006, 255;
	and.b16  	%rs858, %rs1435, 255;
	mul.wide.u16 	%r1008, %rs858, 256;
	or.b32  	%r1009, %r1008, %r1007;
	cvt.u32.u16 	%r1010, %rs1436;
	shl.b32 	%r1011, %r1010, 16;
	and.b32  	%r1012, %r1011, 16711680;
	or.b32  	%r1013, %r1009, %r1012;
	cvt.u32.u16 	%r1014, %rs1437;
	shl.b32 	%r1015, %r1014, 24;
	or.b32  	%r1002, %r1013, %r1015;
	mov.b32 	%r1003, 1;
	mov.b32 	%r1004, 0;
	mov.b32 	%r1005, -1;
	// begin inline asm
	shfl.sync.up.b32 %r976, %r663, %r1003, %r1004, %r1005;
	// end inline asm
	// begin inline asm
	shfl.sync.up.b32 %r981, %r982, %r1003, %r1004, %r1005;
	// end inline asm
	mov.b64 	%rd139, %fd479;
	mov.b64 	{%r987, %r992}, %rd139;
	// begin inline asm
	shfl.sync.up.b32 %r986, %r987, %r1003, %r1004, %r1005;
	// end inline asm
	// begin inline asm
	shfl.sync.up.b32 %r991, %r992, %r1003, %r1004, %r1005;
	// end inline asm
	// begin inline asm
	shfl.sync.up.b32 %r996, %r3909, %r1003, %r1004, %r1005;
	// end inline asm
	// begin inline asm
	shfl.sync.up.b32 %r1001, %r1002, %r1003, %r1004, %r1005;
	// end inline asm
	setp.ne.s32 	%p34, %r663, 0;
	mov.f64 	%fd481, %fd479;
	mov.u32 	%r3912, %r3909;
	@%p34 bra 	$L__BB1_377;
	mov.b64 	%rd140, {%r986, %r991};
	mov.b64 	%fd298, %rd140;
	add.f64 	%fd481, %fd479, %fd298;
	add.s32 	%r3912, %r996, %r3909;
$L__BB1_377:
	setp.gt.s32 	%p35, %r916, 0;
	add.s32 	%r3911, %r976, %r663;
	@%p35 bra 	$L__BB1_379;
	mov.u32 	%r3911, %r663;
	mov.f64 	%fd481, %fd479;
	mov.u32 	%r3912, %r3909;
$L__BB1_379:
	cvt.u32.u16 	%r1046, %rs1434;
	and.b32  	%r1047, %r1046, 255;
	and.b16  	%rs860, %rs1435, 255;
	mul.wide.u16 	%r1048, %rs860, 256;
	or.b32  	%r1049, %r1048, %r1047;
	cvt.u32.u16 	%r1050, %rs1436;
	shl.b32 	%r1051, %r1050, 16;
	and.b32  	%r1052, %r1051, 16711680;
	or.b32  	%r1053, %r1049, %r1052;
	cvt.u32.u16 	%r1054, %rs1437;
	shl.b32 	%r1055, %r1054, 24;
	or.b32  	%r1042, %r1053, %r1055;
	mov.b32 	%r1043, 2;
	mov.b32 	%r1044, 0;
	mov.b32 	%r1045, -1;
	// begin inline asm
	shfl.sync.up.b32 %r1016, %r3911, %r1043, %r1044, %r1045;
	// end inline asm
	// begin inline asm
	shfl.sync.up.b32 %r1021, %r1022, %r1043, %r1044, %r1045;
	// end inline asm
	mov.b64 	%rd141, %fd481;
	mov.b64 	{%r1027, %r1032}, %rd141;
	// begin inline asm
	shfl.sync.up.b32 %r1026, %r1027, %r1043, %r1044, %r1045;
	// end inline asm
	// begin inline asm
	shfl.sync.up.b32 %r1031, %r1032, %r1043, %r1044, %r1045;
	// end inline asm
	// begin inline asm
	shfl.sync.up.b32 %r1036, %r3912, %r1043, %r1044, %r1045;
	// end inline asm
	// begin inline asm
	shfl.sync.up.b32 %r1041, %r1042, %r1043, %r1044, %r1045;
	// end inline asm
	setp.ne.s32 	%p36, %r3911, 0;
	mov.f64 	%fd483, %fd481;
	mov.u32 	%r3915, %r3912;
	@%p36 bra 	$L__BB1_381;
	mov.b64 	%rd142, {%r1026, %r1031};
	mov.b64 	%fd299, %rd142;
	add.f64 	%fd483, %fd481, %fd299;
	add.s32 	%r3915, %r1036, %r3912;
$L__BB1_381:
	setp.gt.s32 	%p37, %r916, 1;
	add.s32 	%r3914, %r1016, %r3911;
	@%p37 bra 	$L__BB1_383;
	mov.u32 	%r3914, %r3911;
	mov.f64 	%fd483, %fd481;
	mov.u32 	%r3915, %r3912;
$L__BB1_383:
	cvt.u32.u16 	%r1086, %rs1434;
	and.b32  	%r1087, %r1086, 255;
	and.b16  	%rs862, %rs1435, 255;
	mul.wide.u16 	%r1088, %rs862, 256;
	or.b32  	%r1089, %r1088, %r1087;
	cvt.u32.u16 	%r1090, %rs1436;
	shl.b32 	%r1091, %r1090, 16;
	and.b32  	%r1092, %r1091, 16711680;
	or.b32  	%r1093, %r1089, %r1092;
	cvt.u32.u16 	%r1094, %rs1437;
	shl.b32 	%r1095, %r1094, 24;
	or.b32  	%r1082, %r1093, %r1095;
	mov.b32 	%r1083, 4;
	mov.b32 	%r1084, 0;
	mov.b32 	%r1085, -1;
	// begin inline asm
	shfl.sync.up.b32 %r1056, %r3914, %r1083, %r1084, %r1085;
	// end inline asm
	// begin inline asm
	shfl.sync.up.b32 %r1061, %r1062, %r1083, %r1084, %r1085;
	// end inline asm
	mov.b64 	%rd143, %fd483;
	mov.b64 	{%r1067, %r1072}, %rd143;
	// begin inline asm
	shfl.sync.up.b32 %r1066, %r1067, %r1083, %r1084, %r1085;
	// end inline asm
	// begin inline asm
	shfl.sync.up.b32 %r1071, %r1072, %r1083, %r1084, %r1085;
	// end inline asm
	// begin inline asm
	shfl.sync.up.b32 %r1076, %r3915, %r1083, %r1084, %r1085;
	// end inline asm
	// begin inline asm
	shfl.sync.up.b32 %r1081, %r1082, %r1083, %r1084, %r1085;
	// end inline asm
	setp.ne.s32 	%p38, %r3914, 0;
	mov.f64 	%fd485, %fd483;
	mov.u32 	%r3918, %r3915;
	@%p38 bra 	$L__BB1_385;
	mov.b64 	%rd144, {%r1066, %r1071};
	mov.b64 	%fd300, %rd144;
	add.f64 	%fd485, %fd483, %fd300;
	add.s32 	%r3918, %r1076, %r3915;
$L__BB1_385:
	setp.gt.s32 	%p39, %r916, 3;
	add.s32 	%r3917, %r1056, %r3914;
	@%p39 bra 	$L__BB1_387;
	mov.u32 	%r3917, %r3914;
	mov.f64 	%fd485, %fd483;
	mov.u32 	%r3918, %r3915;
$L__BB1_387:
	cvt.u32.u16 	%r1126, %rs1434;
	and.b32  	%r1127, %r1126, 255;
	and.b16  	%rs864, %rs1435, 255;
	mul.wide.u16 	%r1128, %rs864, 256;
	or.b32  	%r1129, %r1128, %r1127;
	cvt.u32.u16 	%r1130, %rs1436;
	shl.b32 	%r1131, %r1130, 16;
	and.b32  	%r1132, %r1131, 16711680;
	or.b32  	%r1133, %r1129, %r1132;
	cvt.u32.u16 	%r1134, %rs1437;
	shl.b32 	%r1135, %r1134, 24;
	or.b32  	%r1122, %r1133, %r1135;
	mov.b32 	%r1123, 8;
	mov.b32 	%r1124, 0;
	mov.b32 	%r1125, -1;
	// begin inline asm
	shfl.sync.up.b32 %r1096, %r3917, %r1123, %r1124, %r1125;
	// end inline asm
	// begin inline asm
	shfl.sync.up.b32 %r1101, %r1102, %r1123, %r1124, %r1125;
	// end inline asm
	mov.b64 	%rd145, %fd485;
	mov.b64 	{%r1107, %r1112}, %rd145;
	// begin inline asm
	shfl.sync.up.b32 %r1106, %r1107, %r1123, %r1124, %r1125;
	// end inline asm
	// begin inline asm
	shfl.sync.up.b32 %r1111, %r1112, %r1123, %r1124, %r1125;
	// end inline asm
	// begin inline asm
	shfl.sync.up.b32 %r1116, %r3918, %r1123, %r1124, %r1125;
	// end inline asm
	// begin inline asm
	shfl.sync.up.b32 %r1121, %r1122, %r1123, %r1124, %r1125;
	// end inline asm
	setp.ne.s32 	%p40, %r3917, 0;
	mov.f64 	%fd487, %fd485;
	mov.u32 	%r3921, %r3918;
	@%p40 bra 	$L__BB1_389;
	mov.b64 	%rd146, {%r1106, %r1111};
	mov.b64 	%fd301, %rd146;
	add.f64 	%fd487, %fd485, %fd301;
	add.s32 	%r3921, %r1116, %r3918;
$L__BB1_389:
	setp.gt.s32 	%p41, %r916, 7;
	add.s32 	%r3920, %r1096, %r3917;
	@%p41 bra 	$L__BB1_391;
	mov.u32 	%r3920, %r3917;
	mov.f64 	%fd487, %fd485;
	mov.u32 	%r3921, %r3918;
$L__BB1_391:
	cvt.u32.u16 	%r1166, %rs1434;
	and.b32  	%r1167, %r1166, 255;
	and.b16  	%rs866, %rs1435, 255;
	mul.wide.u16 	%r1168, %rs866, 256;
	or.b32  	%r1169, %r1168, %r1167;
	cvt.u32.u16 	%r1170, %rs1436;
	shl.b32 	%r1171, %r1170, 16;
	and.b32  	%r1172, %r1171, 16711680;
	or.b32  	%r1173, %r1169, %r1172;
	cvt.u32.u16 	%r1174, %rs1437;
	shl.b32 	%r1175, %r1174, 24;
	or.b32  	%r1162, %r1173, %r1175;
	mov.b32 	%r1163, 16;
	mov.b32 	%r1164, 0;
	mov.b32 	%r1165, -1;
	// begin inline asm
	shfl.sync.up.b32 %r1136, %r3920, %r1163, %r1164, %r1165;
	// end inline asm
	// begin inline asm
	shfl.sync.up.b32 %r1141, %r1142, %r1163, %r1164, %r1165;
	// end inline asm
	mov.b64 	%rd147, %fd487;
	mov.b64 	{%r1147, %r1152}, %rd147;
	// begin inline asm
	shfl.sync.up.b32 %r1146, %r1147, %r1163, %r1164, %r1165;
	// end inline asm
	// begin inline asm
	shfl.sync.up.b32 %r1151, %r1152, %r1163, %r1164, %r1165;
	// end inline asm
	// begin inline asm
	shfl.sync.up.b32 %r1156, %r3921, %r1163, %r1164, %r1165;
	// end inline asm
	// begin inline asm
	shfl.sync.up.b32 %r1161, %r1162, %r1163, %r1164, %r1165;
	// end inline asm
	setp.ne.s32 	%p42, %r3920, 0;
	mov.f64 	%fd489, %fd487;
	mov.u32 	%r3924, %r3921;
	@%p42 bra 	$L__BB1_393;
	mov.b64 	%rd148, {%r1146, %r1151};
	mov.b64 	%fd302, %rd148;
	add.f64 	%fd489, %fd487, %fd302;
	add.s32 	%r3924, %r1156, %r3921;
$L__BB1_393:
	setp.gt.s32 	%p43, %r916, 15;
	add.s32 	%r3923, %r1136, %r3920;
	@%p43 bra 	$L__BB1_395;
	mov.u32 	%r3923, %r3920;
	mov.f64 	%fd489, %fd487;
	mov.u32 	%r3924, %r3921;
$L__BB1_395:
	cvt.u32.u16 	%r1206, %rs1434;
	and.b32  	%r1207, %r1206, 255;
	and.b16  	%rs868, %rs1435, 255;
	mul.wide.u16 	%r1208, %rs868, 256;
	or.b32  	%r1209, %r1208, %r1207;
	cvt.u32.u16 	%r1210, %rs1436;
	shl.b32 	%r1211, %r1210, 16;
	and.b32  	%r1212, %r1211, 16711680;
	or.b32  	%r1213, %r1209, %r1212;
	cvt.u32.u16 	%r1214, %rs1437;
	shl.b32 	%r1215, %r1214, 24;
	or.b32  	%r1202, %r1213, %r1215;
	mov.b32 	%r1203, 1;
	mov.b32 	%r1204, 0;
	mov.b32 	%r1205, -1;
	// begin inline asm
	shfl.sync.up.b32 %r3978, %r3923, %r1203, %r1204, %r1205;
	// end inline asm
	// begin inline asm
	shfl.sync.up.b32 %r1181, %r1182, %r1203, %r1204, %r1205;
	// end inline asm
	mov.b64 	%rd149, %fd489;
	mov.b64 	{%r1187, %r1192}, %rd149;
	// begin inline asm
	shfl.sync.up.b32 %r1186, %r1187, %r1203, %r1204, %r1205;
	// end inline asm
	// begin inline asm
	shfl.sync.up.b32 %r1191, %r1192, %r1203, %r1204, %r1205;
	// end inline asm
	mov.b64 	%rd150, {%r1186, %r1191};
	mov.b64 	%fd520, %rd150;
	// begin inline asm
	shfl.sync.up.b32 %r3979, %r3924, %r1203, %r1204, %r1205;
	// end inline asm
	// begin inline asm
	shfl.sync.up.b32 %r1201, %r1202, %r1203, %r1204, %r1205;
	// end inline asm
	cvt.u16.u32 	%rs1590, %r1201;
	shr.u32 	%r1216, %r1201, 8;
	cvt.u16.u32 	%rs1591, %r1216;
	{ .reg .b16 tmp; mov.b32 {tmp, %rs1592}, %r1201; }
	shr.u32 	%r1217, %r1201, 24;
	cvt.u16.u32 	%rs1593, %r1217;
	setp.ne.s32 	%p44, %r916, 31;
	@%p44 bra 	$L__BB1_397;
	mov.u32 	%r1218, _ZN6thrust24THRUST_300001_SM_1000_NS8cuda_cub4core6detail5shmemE;
	mad.lo.s32 	%r1219, %r627, 24, %r1218;
	st.shared.u32 	[%r1219], %r3923;
	st.shared.f64 	[%r1219+8], %fd489;
	st.shared.u32 	[%r1219+16], %r3924;
	prmt.b32 	%r1222, %r1210, %r1214, 0x3340U;
	cvt.u32.u16 	%r1223, %rs1435;
	prmt.b32 	%r1225, %r1206, %r1223, 0x3340U;
	prmt.b32 	%r1226, %r1225, %r1222, 0x5410U;
	st.shared.u32 	[%r1219+20], %r1226;
$L__BB1_397:
	bar.sync 	0;
	ld.shared.u32 	%r3928, [_ZN6thrust24THRUST_300001_SM_1000_NS8cuda_cub4core6detail5shmemE];
	ld.shared.f64 	%fd492, [_ZN6thrust24THRUST_300001_SM_1000_NS8cuda_cub4core6detail5shmemE+8];
	ld.shared.u32 	%r3929, [_ZN6thrust24THRUST_300001_SM_1000_NS8cuda_cub4core6detail5shmemE+16];
	setp.ne.s32 	%p45, %r627, 1;
	@%p45 bra 	$L__BB1_399;
	ld.shared.u32 	%r1228, [_ZN6thrust24THRUST_300001_SM_1000_NS8cuda_cub4core6detail5shmemE+20];
	bfe.u32 	%r1229, %r1228, 0, 8;
	cvt.u16.u32 	%rs1482, %r1229;
	bfe.u32 	%r1230, %r1228, 8, 8;
	cvt.u16.u32 	%rs1483, %r1230;
	bfe.u32 	%r1231, %r1228, 16, 8;
	cvt.u16.u32 	%rs1484, %r1231;
	bfe.u32 	%r1232, %r1228, 24, 8;
	cvt.u16.u32 	%rs1485, %r1232;
$L__BB1_399:
	ld.shared.u32 	%r1233, [_ZN6thrust24THRUST_300001_SM_1000_NS8cuda_cub4core6detail5shmemE+24];
	ld.shared.f64 	%fd491, [_ZN6thrust24THRUST_300001_SM_1000_NS8cuda_cub4core6detail5shmemE+32];
	ld.shared.u32 	%r3927, [_ZN6thrust24THRUST_300001_SM_1000_NS8cuda_cub4core6detail5shmemE+40];
	add.s32 	%r718, %r1233, %r3928;
	setp.eq.s32 	%p46, %r1233, 0;
	@%p46 bra 	$L__BB1_401;
	ld.shared.u32 	%r1234, [_ZN6thrust24THRUST_300001_SM_1000_NS8cuda_cub4core6detail5shmemE+44];
	bfe.u32 	%r1235, %r1234, 0, 8;
	cvt.u16.u32 	%rs1478, %r1235;
	bfe.u32 	%r1236, %r1234, 8, 8;
	cvt.u16.u32 	%rs1479, %r1236;
	bfe.u32 	%r1237, %r1234, 16, 8;
	cvt.u16.u32 	%rs1480, %r1237;
	bfe.u32 	%r1238, %r1234, 24, 8;
	cvt.u16.u32 	%rs1481, %r1238;
	bra.uni 	$L__BB1_402;
$L__BB1_401:
	add.f64 	%fd491, %fd492, %fd491;
	add.s32 	%r3927, %r3927, %r3929;
$L__BB1_402:
	setp.ne.s32 	%p47, %r627, 2;
	@%p47 bra 	$L__BB1_404;
	mov.u32 	%r3928, %r718;
	mov.f64 	%fd492, %fd491;
	mov.u32 	%r3929, %r3927;
	mov.u16 	%rs1482, %rs1478;
	mov.u16 	%rs1483, %rs1479;
	mov.u16 	%rs1484, %rs1480;
	mov.u16 	%rs1485, %rs1481;
$L__BB1_404:
	ld.shared.u32 	%r1239, [_ZN6thrust24THRUST_300001_SM_1000_NS8cuda_cub4core6detail5shmemE+48];
	ld.shared.f64 	%fd493, [_ZN6thrust24THRUST_300001_SM_1000_NS8cuda_cub4core6detail5shmemE+56];
	ld.shared.u32 	%r3930, [_ZN6thrust24THRUST_300001_SM_1000_NS8cuda_cub4core6detail5shmemE+64];
	add.s32 	%r724, %r1239, %r718;
	setp.eq.s32 	%p48, %r1239, 0;
	@%p48 bra 	$L__BB1_406;
	ld.shared.u32 	%r1240, [_ZN6thrust24THRUST_300001_SM_1000_NS8cuda_cub4core6detail5shmemE+68];
	bfe.u32 	%r1241, %r1240, 0, 8;
	cvt.u16.u32 	%rs1486, %r1241;
	bfe.u32 	%r1242, %r1240, 8, 8;
	cvt.u16.u32 	%rs1487, %r1242;
	bfe.u32 	%r1243, %r1240, 16, 8;
	cvt.u16.u32 	%rs1488, %r1243;
	bfe.u32 	%r1244, %r1240, 24, 8;
	cvt.u16.u32 	%rs1489, %r1244;
	bra.uni 	$L__BB1_407;
$L__BB1_406:
	add.f64 	%fd493, %fd491, %fd493;
	add.s32 	%r3930, %r3930, %r3927;
$L__BB1_407:
	setp.ne.s32 	%p49, %r627, 3;
	@%p49 bra 	$L__BB1_409;
	mov.u32 	%r3928, %r724;
	mov.f64 	%fd492, %fd493;
	mov.u32 	%r3929, %r3930;
	mov.u16 	%rs1482, %rs1486;
	mov.u16 	%rs1483, %rs1487;
	mov.u16 	%rs1484, %rs1488;
	mov.u16 	%rs1485, %rs1489;
$L__BB1_409:
	ld.shared.u32 	%r1245, [_ZN6thrust24THRUST_300001_SM_1000_NS8cuda_cub4core6detail5shmemE+72];
	ld.shared.f64 	%fd495, [_ZN6thrust24THRUST_300001_SM_1000_NS8cuda_cub4core6detail5shmemE+80];
	ld.shared.u32 	%r3933, [_ZN6thrust24THRUST_300001_SM_1000_NS8cuda_cub4core6detail5shmemE+88];
	add.s32 	%r730, %r1245, %r724;
	setp.eq.s32 	%p50, %r1245, 0;
	@%p50 bra 	$L__BB1_411;
	ld.shared.u32 	%r1246, [_ZN6thrust24THRUST_300001_SM_1000_NS8cuda_cub4core6detail5shmemE+92];
	bfe.u32 	%r1247, %r1246, 0, 8;
	cvt.u16.u32 	%rs1494, %r1247;
	bfe.u32 	%r1248, %r1246, 8, 8;
	cvt.u16.u32 	%rs1495, %r1248;
	bfe.u32 	%r1249, %r1246, 16, 8;
	cvt.u16.u32 	%rs1496, %r1249;
	bfe.u32 	%r1250, %r1246, 24, 8;
	cvt.u16.u32 	%rs1497, %r1250;
	bra.uni 	$L__BB1_412;
$L__BB1_411:
	add.f64 	%fd495, %fd493, %fd495;
	add.s32 	%r3933, %r3933, %r3930;
$L__BB1_412:
	setp.ne.s32 	%p51, %r627, 4;
	@%p51 bra 	$L__BB1_414;
	mov.u32 	%r3928, %r730;
	mov.f64 	%fd492, %fd495;
	mov.u32 	%r3929, %r3933;
	mov.u16 	%rs1482, %rs1494;
	mov.u16 	%rs1483, %rs1495;
	mov.u16 	%rs1484, %rs1496;
	mov.u16 	%rs1485, %rs1497;
$L__BB1_414:
	ld.shared.u32 	%r1251, [_ZN6thrust24THRUST_300001_SM_1000_NS8cuda_cub4core6detail5shmemE+96];
	ld.shared.f64 	%fd497, [_ZN6thrust24THRUST_300001_SM_1000_NS8cuda_cub4core6detail5shmemE+104];
	ld.shared.u32 	%r3936, [_ZN6thrust24THRUST_300001_SM_1000_NS8cuda_cub4core6detail5shmemE+112];
	add.s32 	%r736, %r1251, %r730;
	setp.eq.s32 	%p52, %r1251, 0;
	@%p52 bra 	$L__BB1_416;
	ld.shared.u32 	%r1252, [_ZN6thrust24THRUST_300001_SM_1000_NS8cuda_cub4core6detail5shmemE+116];
	bfe.u32 	%r1253, %r1252, 0, 8;
	cvt.u16.u32 	%rs1502, %r1253;
	bfe.u32 	%r1254, %r1252, 8, 8;
	cvt.u16.u32 	%rs1503, %r1254;
	bfe.u32 	%r1255, %r1252, 16, 8;
	cvt.u16.u32 	%rs1504, %r1255;
	bfe.u32 	%r1256, %r1252, 24, 8;
	cvt.u16.u32 	%rs1505, %r1256;
	bra.uni 	$L__BB1_417;
$L__BB1_416:
	add.f64 	%fd497, %fd495, %fd497;
	add.s32 	%r3936, %r3936, %r3933;
$L__BB1_417:
	setp.ne.s32 	%p53, %r627, 5;
	@%p53 bra 	$L__BB1_419;
	mov.u32 	%r3928, %r736;
	mov.f64 	%fd492, %fd497;
	mov.u32 	%r3929, %r3936;
	mov.u16 	%rs1482, %rs1502;
	mov.u16 	%rs1483, %rs1503;
	mov.u16 	%rs1484, %rs1504;
	mov.u16 	%rs1485, %rs1505;
$L__BB1_419:
	ld.shared.u32 	%r1257, [_ZN6thrust24THRUST_300001_SM_1000_NS8cuda_cub4core6detail5shmemE+120];
	ld.shared.f64 	%fd499, [_ZN6thrust24THRUST_300001_SM_1000_NS8cuda_cub4core6detail5shmemE+128];
	ld.shared.u32 	%r3939, [_ZN6thrust24THRUST_300001_SM_1000_NS8cuda_cub4core6detail5shmemE+136];
	add.s32 	%r742, %r1257, %r736;
	setp.eq.s32 	%p54, %r1257, 0;
	@%p54 bra 	$L__BB1_421;
	ld.shared.u32 	%r1258, [_ZN6thrust24THRUST_300001_SM_1000_NS8cuda_cub4core6detail5shmemE+140];
	bfe.u32 	%r1259, %r1258, 0, 8;
	cvt.u16.u32 	%rs1510, %r1259;
	bfe.u32 	%r1260, %r1258, 8, 8;
	cvt.u16.u32 	%rs1511, %r1260;
	bfe.u32 	%r1261, %r1258, 16, 8;
	cvt.u16.u32 	%rs1512, %r1261;
	bfe.u32 	%r1262, %r1258, 24, 8;
	cvt.u16.u32 	%rs1513, %r1262;
	bra.uni 	$L__BB1_422;
$L__BB1_421:
	add.f64 	%fd499, %fd497, %fd499;
	add.s32 	%r3939, %r3939, %r3936;
$L__BB1_422:
	setp.ne.s32 	%p55, %r627, 6;
	@%p55 bra 	$L__BB1_424;
	mov.u32 	%r3928, %r742;
	mov.f64 	%fd492, %fd499;
	mov.u32 	%r3929, %r3939;
	mov.u16 	%rs1482, %rs1510;
	mov.u16 	%rs1483, %rs1511;
	mov.u16 	%rs1484, %rs1512;
	mov.u16 	%rs1485, %rs1513;
$L__BB1_424:
	ld.shared.u32 	%r1263, [_ZN6thrust24THRUST_300001_SM_1000_NS8cuda_cub4core6detail5shmemE+144];
	ld.shared.f64 	%fd501, [_ZN6thrust24THRUST_300001_SM_1000_NS8cuda_cub4core6detail5shmemE+152];
	ld.shared.u32 	%r3942, [_ZN6thrust24THRUST_300001_SM_1000_NS8cuda_cub4core6detail5shmemE+160];
	add.s32 	%r748, %r1263, %r742;
	setp.eq.s32 	%p56, %r1263, 0;
	@%p56 bra 	$L__BB1_426;
	ld.shared.u32 	%r1264, [_ZN6thrust24THRUST_300001_SM_1000_NS8cuda_cub4core6detail5shmemE+164];
	bfe.u32 	%r1265, %r1264, 0, 8;
	cvt.u16.u32 	%rs1518, %r1265;
	bfe.u32 	%r1266, %r1264, 8, 8;
	cvt.u16.u32 	%rs1519, %r1266;
	bfe.u32 	%r1267, %r1264, 16, 8;
	cvt.u16.u32 	%rs1520, %r1267;
	bfe.u32 	%r1268, %r1264, 24, 8;
	cvt.u16.u32 	%rs1521, %r1268;
	bra.uni 	$L__BB1_427;
$L__BB1_426:
	add.f64 	%fd501, %fd499, %fd501;
	add.s32 	%r3942, %r3942, %r3939;
$L__BB1_427:
	setp.ne.s32 	%p57, %r627, 7;
	@%p57 bra 	$L__BB1_429;
	mov.u32 	%r3928, %r748;
	mov.f64 	%fd492, %fd501;
	mov.u32 	%r3929, %r3942;
	mov.u16 	%rs1482, %rs1518;
	mov.u16 	%rs1483, %rs1519;
	mov.u16 	%rs1484, %rs1520;
	mov.u16 	%rs1485, %rs1521;
$L__BB1_429:
	ld.shared.u32 	%r1269, [_ZN6thrust24THRUST_300001_SM_1000_NS8cuda_cub4core6detail5shmemE+168];
	ld.shared.f64 	%fd503, [_ZN6thrust24THRUST_300001_SM_1000_NS8cuda_cub4core6detail5shmemE+176];
	ld.shared.u32 	%r3945, [_ZN6thrust24THRUST_300001_SM_1000_NS8cuda_cub4core6detail5shmemE+184];
	add.s32 	%r754, %r1269, %r748;
	setp.eq.s32 	%p58, %r1269, 0;
	@%p58 bra 	$L__BB1_431;
	ld.shared.u32 	%r1270, [_ZN6thrust24THRUST_300001_SM_1000_NS8cuda_cub4core6detail5shmemE+188];
	bfe.u32 	%r1271, %r1270, 0, 8;
	cvt.u16.u32 	%rs1526, %r1271;
	bfe.u32 	%r1272, %r1270, 8, 8;
	cvt.u16.u32 	%rs1527, %r1272;
	bfe.u32 	%r1273, %r1270, 16, 8;
	cvt.u16.u32 	%rs1528, %r1273;
	bfe.u32 	%r1274, %r1270, 24, 8;
	cvt.u16.u32 	%rs1529, %r1274;
	bra.uni 	$L__BB1_432;
$L__BB1_431:
	add.f64 	%fd503, %fd501, %fd503;
	add.s32 	%r3945, %r3945, %r3942;
$L__BB1_432:
	setp.lt.u32 	%p59, %r608, 32;
	@%p59 bra 	$L__BB1_437;
	setp.ne.s32 	%p60, %r3978, 0;
	@%p60 bra 	$L__BB1_435;
	add.f64 	%fd520, %fd492, %fd520;
	add.s32 	%r3979, %r3929, %r3979;
$L__BB1_435:
	setp.ne.s32 	%p61, %r916, 0;
	add.s32 	%r3978, %r3928, %r3978;
	@%p61 bra 	$L__BB1_493;
	mov.u32 	%r3978, %r3928;
	mov.f64 	%fd520, %fd492;
	mov.u32 	%r3979, %r3929;
	mov.u16 	%rs1590, %rs1482;
	mov.u16 	%rs1591, %rs1483;
	mov.u16 	%rs1592, %rs1484;
	mov.u16 	%rs1593, %rs1485;
	bra.uni 	$L__BB1_493;
$L__BB1_437:
	setp.ne.s32 	%p62, %r608, 0;
	@%p62 bra 	$L__BB1_439;
	st.shared.u32 	[_ZN6thrust24THRUST_300001_SM_1000_NS8cuda_cub4core6detail5shmemE+280], %r754;
	st.shared.f64 	[_ZN6thrust24THRUST_300001_SM_1000_NS8cuda_cub4core6detail5shmemE+288], %fd503;
	cvt.u32.u16 	%r1276, %rs1528;
	cvt.u32.u16 	%r1277, %rs1529;
	prmt.b32 	%r1278, %r1276, %r1277, 0x3340U;
	cvt.u32.u16 	%r1279, %rs1527;
	cvt.u32.u16 	%r1280, %rs1526;
	prmt.b32 	%r1281, %r1280, %r1279, 0x3340U;
	prmt.b32 	%r1282, %r1281, %r1278, 0x5410U;
	st.shared.v2.u32 	[_ZN6thrust24THRUST_300001_SM_1000_NS8cuda_cub4core6detail5shmemE+296], {%r3945, %r1282};
	mul.wide.u32 	%rd158, %r1, 24;
	add.s64 	%rd159, %rd87, %rd158;
	add.s64 	%rd151, %rd159, 768;
	and.b32  	%r1283, %r1280, 255;
	and.b16  	%rs878, %rs1527, 255;
	mul.wide.u16 	%r1284, %rs878, 256;
	or.b32  	%r1285, %r1284, %r1283;
	shl.b32 	%r1286, %r1276, 16;
	and.b32  	%r1287, %r1286, 16711680;
	or.b32  	%r1288, %r1285, %r1287;
	shl.b32 	%r1289, %r1277, 24;
	or.b32  	%r1290, %r1288, %r1289;
	mov.b64 	%rd154, %fd503;
	mov.b64 	%rd156, {%r3945, %r1290};
	mov.b64 	%rd152, {%r754, %r1291};
	// begin inline asm
	st.cg.u64 [%rd151], %rd152;
	// end inline asm
	add.s64 	%rd153, %rd159, 776;
	// begin inline asm
	st.cg.u64 [%rd153], %rd154;
	// end inline asm
	add.s64 	%rd155, %rd159, 784;
	// begin inline asm
	st.cg.u64 [%rd155], %rd156;
	// end inline asm
	mul.wide.u32 	%rd160, %r1, 4;
	add.s64 	%rd161, %rd86, %rd160;
	add.s64 	%rd157, %rd161, 128;
	mov.b32 	%r1275, 100;
	// begin inline asm
	st.release.gpu.u32 [%rd157], %r1275;
	// end inline asm
$L__BB1_439:
	not.b32 	%r1292, %r608;
	add.s32 	%r3963, %r1, %r1292;
	mov.u32 	%r1293, %nctaid.x;
	setp.gt.u32 	%p63, %r1293, 499;
	@%p63 bra 	$L__BB1_441;
	membar.cta;
	bra.uni 	$L__BB1_442;
$L__BB1_441:
	mov.b32 	%r1294, 450;
	// begin inline asm
	nanosleep.u32 %r1294;
	// end inline asm
$L__BB1_442:
	mul.wide.s32 	%rd162, %r3963, 4;
	add.s64 	%rd163, %rd86, %rd162;
	add.s64 	%rd76, %rd163, 128;
$L__BB1_443:
	// begin inline asm
	ld.relaxed.gpu.u32 %r3960, [%rd76];
	// end inline asm
	membar.gl;
	setp.eq.s32 	%p64, %r3960, 99;
	mov.b32 	%r1296, -1;
	vote.sync.any.pred 	%p65, %p64, %r1296;
	@%p65 bra 	$L__BB1_443;
	setp.eq.s32 	%p66, %r3960, 101;
	@%p66 bra 	$L__BB1_447;
	setp.ne.s32 	%p67, %r3960, 100;
	@%p67 bra 	$L__BB1_448;
	mul.wide.s32 	%rd183, %r3963, 24;
	add.s64 	%rd184, %rd87, %rd183;
	add.s64 	%rd178, %rd184, 768;
	// begin inline asm
	ld.cg.u64 %rd177, [%rd178];
	// end inline asm
	add.s64 	%rd180, %rd184, 776;
	// begin inline asm
	ld.cg.u64 %rd179, [%rd180];
	// end inline asm
	add.s64 	%rd182, %rd184, 784;
	// begin inline asm
	ld.cg.u64 %rd181, [%rd182];
	// end inline asm
	cvt.u32.u64 	%r3947, %rd177;
	mov.b64 	%fd505, %rd179;
	cvt.u32.u64 	%r3948, %rd181;
	shr.u64 	%rd185, %rd181, 32;
	cvt.u16.u64 	%rs1534, %rd185;
	shr.u64 	%rd186, %rd181, 40;
	cvt.u16.u64 	%rs1535, %rd186;
	shr.u64 	%rd187, %rd181, 48;
	cvt.u16.u64 	%rs1536, %rd187;
	shr.u64 	%rd188, %rd181, 56;
	cvt.u16.u64 	%rs1537, %rd188;
	bra.uni 	$L__BB1_448;
$L__BB1_447:
	mul.wide.s32 	%rd171, %r3963, 24;
	add.s64 	%rd172, %rd88, %rd171;
	add.s64 	%rd166, %rd172, 768;
	// begin inline asm
	ld.cg.u64 %rd165, [%rd166];
	// end inline asm
	add.s64 	%rd168, %rd172, 776;
	// begin inline asm
	ld.cg.u64 %rd167, [%rd168];
	// end inline asm
	add.s64 	%rd170, %rd172, 784;
	// begin inline asm
	ld.cg.u64 %rd169, [%rd170];
	// end inline asm
	cvt.u32.u64 	%r3947, %rd165;
	mov.b64 	%fd505, %rd167;
	cvt.u32.u64 	%r3948, %rd169;
	shr.u64 	%rd173, %rd169, 32;
	cvt.u16.u64 	%rs1534, %rd173;
	shr.u64 	%rd174, %rd169, 40;
	cvt.u16.u64 	%rs1535, %rd174;
	shr.u64 	%rd175, %rd169, 48;
	cvt.u16.u64 	%rs1536, %rd175;
	shr.u64 	%rd176, %rd169, 56;
	cvt.u16.u64 	%rs1537, %rd176;
$L__BB1_448:
	setp.eq.s32 	%p68, %r3960, 101;
	mov.b32 	%r1329, -1;
	vote.sync.ballot.b32 	%r1330, %p68, %r1329;
	// begin inline asm
	mov.u32 %r1299, %lanemask_ge;
	// end inline asm
	and.b32  	%r1331, %r1330, %r1299;
	or.b32  	%r1332, %r1331, -2147483648;
	add.s32 	%r1333, %r1332, -1;
	not.b32 	%r1334, %r1332;
	and.b32  	%r1335, %r1334, %r1333;
	popc.b32 	%r769, %r1335;
	cvt.u32.u16 	%r1336, %rs1534;
	and.b32  	%r1337, %r1336, 255;
	and.b16  	%rs880, %rs1535, 255;
	mul.wide.u16 	%r1338, %rs880, 256;
	or.b32  	%r1339, %r1338, %r1337;
	cvt.u32.u16 	%r1340, %rs1536;
	shl.b32 	%r1341, %r1340, 16;
	and.b32  	%r1342, %r1341, 16711680;
	or.b32  	%r1343, %r1339, %r1342;
	cvt.u32.u16 	%r1344, %rs1537;
	shl.b32 	%r1345, %r1344, 24;
	or.b32  	%r1326, %r1343, %r1345;
	mov.b32 	%r1327, 1;
	// begin inline asm
	shfl.sync.down.b32 %r1300, %r3947, %r1327, %r769, %r1329;
	// end inline asm
	// begin inline asm
	shfl.sync.down.b32 %r1305, %r1306, %r1327, %r769, %r1329;
	// end inline asm
	mov.b64 	%rd189, %fd505;
	mov.b64 	{%r1311, %r1316}, %rd189;
	// begin inline asm
	shfl.sync.down.b32 %r1310, %r1311, %r1327, %r769, %r1329;
	// end inline asm
	// begin inline asm
	shfl.sync.down.b32 %r1315, %r1316, %r1327, %r769, %r1329;
	// end inline asm
	// begin inline asm
	shfl.sync.down.b32 %r1320, %r3948, %r1327, %r769, %r1329;
	// end inline asm
	// begin inline asm
	shfl.sync.down.b32 %r1325, %r1326, %r1327, %r769, %r1329;
	// end inline asm
	setp.ge.s32 	%p70, %r916, %r769;
	@%p70 bra 	$L__BB1_451;
	add.s32 	%r774, %r1300, %r3947;
	setp.ne.s32 	%p71, %r3947, 0;
	mov.u32 	%r3947, %r774;
	@%p71 bra 	$L__BB1_451;
	mov.b64 	%rd190, {%r1310, %r1315};
	mov.b64 	%fd305, %rd190;
	add.f64 	%fd505, %fd505, %fd305;
	add.s32 	%r3948, %r1320, %r3948;
$L__BB1_451:
	cvt.u32.u16 	%r1376, %rs1534;
	and.b32  	%r1377, %r1376, 255;
	and.b16  	%rs882, %rs1535, 255;
	mul.wide.u16 	%r1378, %rs882, 256;
	or.b32  	%r1379, %r1378, %r1377;
	cvt.u32.u16 	%r1380, %rs1536;
	shl.b32 	%r1381, %r1380, 16;
	and.b32  	%r1382, %r1381, 16711680;
	or.b32  	%r1383, %r1379, %r1382;
	cvt.u32.u16 	%r1384, %rs1537;
	shl.b32 	%r1385, %r1384, 24;
	or.b32  	%r1372, %r1383, %r1385;
	mov.b32 	%r1373, 2;
	mov.b32 	%r1375, -1;
	// begin inline asm
	shfl.sync.down.b32 %r1346, %r3947, %r1373, %r769, %r1375;
	// end inline asm
	// begin inline asm
	shfl.sync.down.b32 %r1351, %r1352, %r1373, %r769, %r1375;
	// end inline asm
	mov.b64 	%rd191, %fd505;
	mov.b64 	{%r1357, %r1362}, %rd191;
	// begin inline asm
	shfl.sync.down.b32 %r1356, %r1357, %r1373, %r769, %r1375;
	// end inline asm
	// begin inline asm
	shfl.sync.down.b32 %r1361, %r1362, %r1373, %r769, %r1375;
	// end inline asm
	// begin inline asm
	shfl.sync.down.b32 %r1366, %r3948, %r1373, %r769, %r1375;
	// end inline asm
	// begin inline asm
	shfl.sync.down.b32 %r1371, %r1372, %r1373, %r769, %r1375;
	// end inline asm
	add.s32 	%r1386, %r916, 2;
	setp.gt.s32 	%p72, %r1386, %r769;
	@%p72 bra 	$L__BB1_454;
	add.s32 	%r782, %r1346, %r3947;
	setp.ne.s32 	%p73, %r3947, 0;
	mov.u32 	%r3947, %r782;
	@%p73 bra 	$L__BB1_454;
	mov.b64 	%rd192, {%r1356, %r1361};
	mov.b64 	%fd306, %rd192;
	add.f64 	%fd505, %fd505, %fd306;
	add.s32 	%r3948, %r1366, %r3948;
$L__BB1_454:
	cvt.u32.u16 	%r1417, %rs1534;
	and.b32  	%r1418, %r1417, 255;
	and.b16  	%rs884, %rs1535, 255;
	mul.wide.u16 	%r1419, %rs884, 256;
	or.b32  	%r1420, %r1419, %r1418;
	cvt.u32.u16 	%r1421, %rs1536;
	shl.b32 	%r1422, %r1421, 16;
	and.b32  	%r1423, %r1422, 16711680;
	or.b32  	%r1424, %r1420, %r1423;
	cvt.u32.u16 	%r1425, %rs1537;
	shl.b32 	%r1426, %r1425, 24;
	or.b32  	%r1413, %r1424, %r1426;
	mov.b32 	%r1414, 4;
	mov.b32 	%r1416, -1;
	// begin inline asm
	shfl.sync.down.b32 %r1387, %r3947, %r1414, %r769, %r1416;
	// end inline asm
	// begin inline asm
	shfl.sync.down.b32 %r1392, %r1393, %r1414, %r769, %r1416;
	// end inline asm
	mov.b64 	%rd193, %fd505;
	mov.b64 	{%r1398, %r1403}, %rd193;
	// begin inline asm
	shfl.sync.down.b32 %r1397, %r1398, %r1414, %r769, %r1416;
	// end inline asm
	// begin inline asm
	shfl.sync.down.b32 %r1402, %r1403, %r1414, %r769, %r1416;
	// end inline asm
	// begin inline asm
	shfl.sync.down.b32 %r1407, %r3948, %r1414, %r769, %r1416;
	// end inline asm
	// begin inline asm
	shfl.sync.down.b32 %r1412, %r1413, %r1414, %r769, %r1416;
	// end inline asm
	add.s32 	%r1427, %r916, 4;
	setp.gt.s32 	%p74, %r1427, %r769;
	@%p74 bra 	$L__BB1_457;
	add.s32 	%r790, %r1387, %r3947;
	setp.ne.s32 	%p75, %r3947, 0;
	mov.u32 	%r3947, %r790;
	@%p75 bra 	$L__BB1_457;
	mov.b64 	%rd194, {%r1397, %r1402};
	mov.b64 	%fd307, %rd194;
	add.f64 	%fd505, %fd505, %fd307;
	add.s32 	%r3948, %r1407, %r3948;
$L__BB1_457:
	cvt.u32.u16 	%r1458, %rs1534;
	and.b32  	%r1459, %r1458, 255;
	and.b16  	%rs886, %rs1535, 255;
	mul.wide.u16 	%r1460, %rs886, 256;
	or.b32  	%r1461, %r1460, %r1459;
	cvt.u32.u16 	%r1462, %rs1536;
	shl.b32 	%r1463, %r1462, 16;
	and.b32  	%r1464, %r1463, 16711680;
	or.b32  	%r1465, %r1461, %r1464;
	cvt.u32.u16 	%r1466, %rs1537;
	shl.b32 	%r1467, %r1466, 24;
	or.b32  	%r1454, %r1465, %r1467;
	mov.b32 	%r1455, 8;
	mov.b32 	%r1457, -1;
	// begin inline asm
	shfl.sync.down.b32 %r1428, %r3947, %r1455, %r769, %r1457;
	// end inline asm
	// begin inline asm
	shfl.sync.down.b32 %r1433, %r1434, %r1455, %r769, %r1457;
	// end inline asm
	mov.b64 	%rd195, %fd505;
	mov.b64 	{%r1439, %r1444}, %rd195;
	// begin inline asm
	shfl.sync.down.b32 %r1438, %r1439, %r1455, %r769, %r1457;
	// end inline asm
	// begin inline asm
	shfl.sync.down.b32 %r1443, %r1444, %r1455, %r769, %r1457;
	// end inline asm
	// begin inline asm
	shfl.sync.down.b32 %r1448, %r3948, %r1455, %r769, %r1457;
	// end inline asm
	// begin inline asm
	shfl.sync.down.b32 %r1453, %r1454, %r1455, %r769, %r1457;
	// end inline asm
	add.s32 	%r1468, %r916, 8;
	setp.gt.s32 	%p76, %r1468, %r769;
	@%p76 bra 	$L__BB1_460;
	add.s32 	%r798, %r1428, %r3947;
	setp.ne.s32 	%p77, %r3947, 0;
	mov.u32 	%r3947, %r798;
	@%p77 bra 	$L__BB1_460;
	mov.b64 	%rd196, {%r1438, %r1443};
	mov.b64 	%fd308, %rd196;
	add.f64 	%fd505, %fd505, %fd308;
	add.s32 	%r3948, %r1448, %r3948;
$L__BB1_460:
	cvt.u32.u16 	%r1499, %rs1534;
	and.b32  	%r1500, %r1499, 255;
	and.b16  	%rs888, %rs1535, 255;
	mul.wide.u16 	%r1501, %rs888, 256;
	or.b32  	%r1502, %r1501, %r1500;
	cvt.u32.u16 	%r1503, %rs1536;
	shl.b32 	%r1504, %r1503, 16;
	and.b32  	%r1505, %r1504, 16711680;
	or.b32  	%r1506, %r1502, %r1505;
	cvt.u32.u16 	%r1507, %rs1537;
	shl.b32 	%r1508, %r1507, 24;
	or.b32  	%r1495, %r1506, %r1508;
	mov.b32 	%r1496, 16;
	mov.b32 	%r1498, -1;
	// begin inline asm
	shfl.sync.down.b32 %r1469, %r3947, %r1496, %r769, %r1498;
	// end inline asm
	// begin inline asm
	shfl.sync.down.b32 %r1474, %r1475, %r1496, %r769, %r1498;
	// end inline asm
	mov.b64 	%rd197, %fd505;
	mov.b64 	{%r1480, %r1485}, %rd197;
	// begin inline asm
	shfl.sync.down.b32 %r1479, %r1480, %r1496, %r769, %r1498;
	// end inline asm
	// begin inline asm
	shfl.sync.down.b32 %r1484, %r1485, %r1496, %r769, %r1498;
	// end inline asm
	// begin inline asm
	shfl.sync.down.b32 %r1489, %r3948, %r1496, %r769, %r1498;
	// end inline asm
	// begin inline asm
	shfl.sync.down.b32 %r1494, %r1495, %r1496, %r769, %r1498;
	// end inline asm
	add.s32 	%r1509, %r916, 16;
	setp.gt.s32 	%p78, %r1509, %r769;
	@%p78 bra 	$L__BB1_463;
	add.s32 	%r806, %r1469, %r3947;
	setp.ne.s32 	%p79, %r3947, 0;
	mov.u32 	%r3947, %r806;
	@%p79 bra 	$L__BB1_463;
	mov.b64 	%rd198, {%r1479, %r1484};
	mov.b64 	%fd309, %rd198;
	add.f64 	%fd505, %fd505, %fd309;
	add.s32 	%r3948, %r1489, %r3948;
$L__BB1_463:
$L__BB1_464:
	setp.ne.s32 	%p80, %r3960, 101;
	mov.b32 	%r1512, -1;
	vote.sync.all.pred 	%p81, %p80, %r1512;
	not.pred 	%p82, %p81;
	@%p82 bra 	$L__BB1_487;
	mul.wide.s32 	%rd243, %r3963, 4;
	add.s64 	%rd242, %rd86, %rd243;
$L__BB1_466:
	// begin inline asm
	ld.relaxed.gpu.u32 %r3960, [%rd242];
	// end inline asm
	membar.gl;
	setp.eq.s32 	%p102, %r3960, 99;
	mov.b32 	%r1641, -1;
	vote.sync.any.pred 	%p103, %p102, %r1641;
	@%p103 bra 	$L__BB1_466;
	setp.eq.s32 	%p104, %r3960, 101;
	@%p104 bra 	$L__BB1_470;
	setp.ne.s32 	%p105, %r3960, 100;
	@%p105 bra 	$L__BB1_471;
	mul.wide.s32 	%rd261, %r3963, 24;
	add.s64 	%rd256, %rd87, %rd261;
	// begin inline asm
	ld.cg.u64 %rd255, [%rd256];
	// end inline asm
	add.s64 	%rd258, %rd256, 8;
	// begin inline asm
	ld.cg.u64 %rd257, [%rd258];
	// end inline asm
	add.s64 	%rd260, %rd256, 16;
	// begin inline asm
	ld.cg.u64 %rd259, [%rd260];
	// end inline asm
	cvt.u32.u64 	%r3965, %rd255;
	mov.b64 	%fd513, %rd257;
	cvt.u32.u64 	%r3966, %rd259;
	shr.u64 	%rd262, %rd259, 32;
	cvt.u16.u64 	%rs1566, %rd262;
	shr.u64 	%rd263, %rd259, 40;
	cvt.u16.u64 	%rs1567, %rd263;
	shr.u64 	%rd264, %rd259, 48;
	cvt.u16.u64 	%rs1568, %rd264;
	shr.u64 	%rd265, %rd259, 56;
	cvt.u16.u64 	%rs1569, %rd265;
	bra.uni 	$L__BB1_471;
$L__BB1_470:
	mul.wide.s32 	%rd250, %r3963, 24;
	add.s64 	%rd245, %rd88, %rd250;
	// begin inline asm
	ld.cg.u64 %rd244, [%rd245];
	// end inline asm
	add.s64 	%rd247, %rd245, 8;
	// begin inline asm
	ld.cg.u64 %rd246, [%rd247];
	// end inline asm
	add.s64 	%rd249, %rd245, 16;
	// begin inline asm
	ld.cg.u64 %rd248, [%rd249];
	// end inline asm
	cvt.u32.u64 	%r3965, %rd244;
	mov.b64 	%fd513, %rd246;
	cvt.u32.u64 	%r3966, %rd248;
	shr.u64 	%rd251, %rd248, 32;
	cvt.u16.u64 	%rs1566, %rd251;
	shr.u64 	%rd252, %rd248, 40;
	cvt.u16.u64 	%rs1567, %rd252;
	shr.u64 	%rd253, %rd248, 48;
	cvt.u16.u64 	%rs1568, %rd253;
	shr.u64 	%rd254, %rd248, 56;
	cvt.u16.u64 	%rs1569, %rd254;
$L__BB1_471:
	mov.b32 	%r1672, -1;
	vote.sync.ballot.b32 	%r1673, %p104, %r1672;
	and.b32  	%r1674, %r1673, %r1299;
	or.b32  	%r1675, %r1674, -2147483648;
	add.s32 	%r1676, %r1675, -1;
	not.b32 	%r1677, %r1675;
	and.b32  	%r1678, %r1677, %r1676;
	popc.b32 	%r824, %r1678;
	cvt.u32.u16 	%r1679, %rs1566;
	and.b32  	%r1680, %r1679, 255;
	and.b16  	%rs896, %rs1567, 255;
	mul.wide.u16 	%r1681, %rs896, 256;
	or.b32  	%r1682, %r1681, %r1680;
	cvt.u32.u16 	%r1683, %rs1568;
	shl.b32 	%r1684, %r1683, 16;
	and.b32  	%r1685, %r1684, 16711680;
	or.b32  	%r1686, %r1682, %r1685;
	cvt.u32.u16 	%r1687, %rs1569;
	shl.b32 	%r1688, %r1687, 24;
	or.b32  	%r1669, %r1686, %r1688;
	mov.b32 	%r1670, 1;
	// begin inline asm
	shfl.sync.down.b32 %r1643, %r3965, %r1670, %r824, %r1672;
	// end inline asm
	// begin inline asm
	shfl.sync.down.b32 %r1648, %r1649, %r1670, %r824, %r1672;
	// end inline asm
	mov.b64 	%rd266, %fd513;
	mov.b64 	{%r1654, %r1659}, %rd266;
	// begin inline asm
	shfl.sync.down.b32 %r1653, %r1654, %r1670, %r824, %r1672;
	// end inline asm
	// begin inline asm
	shfl.sync.down.b32 %r1658, %r1659, %r1670, %r824, %r1672;
	// end inline asm
	// begin inline asm
	shfl.sync.down.b32 %r1663, %r3966, %r1670, %r824, %r1672;
	// end inline asm
	// begin inline asm
	shfl.sync.down.b32 %r1668, %r1669, %r1670, %r824, %r1672;
	// end inline asm
	setp.ge.s32 	%p108, %r916, %r824;
	mov.u32 	%r3969, %r3965;
	mov.f64 	%fd515, %fd513;
	mov.u32 	%r3970, %r3966;
	@%p108 bra 	$L__BB1_474;
	add.s32 	%r3969, %r1643, %r3965;
	setp.ne.s32 	%p109, %r3965, 0;
	@%p109 bra 	$L__BB1_474;
	mov.b64 	%rd267, {%r1653, %r1658};
	mov.b64 	%fd317, %rd267;
	add.f64 	%fd515, %fd513, %fd317;
	add.s32 	%r3970, %r1663, %r3966;
$L__BB1_474:
	cvt.u32.u16 	%r1719, %rs1566;
	and.b32  	%r1720, %r1719, 255;
	and.b16  	%rs898, %rs1567, 255;
	mul.wide.u16 	%r1721, %rs898, 256;
	or.b32  	%r1722, %r1721, %r1720;
	cvt.u32.u16 	%r1723, %rs1568;
	shl.b32 	%r1724, %r1723, 16;
	and.b32  	%r1725, %r1724, 16711680;
	or.b32  	%r1726, %r1722, %r1725;
	cvt.u32.u16 	%r1727, %rs1569;
	shl.b32 	%r1728, %r1727, 24;
	or.b32  	%r1715, %r1726, %r1728;
	mov.b32 	%r1716, 2;
	mov.b32 	%r1718, -1;
	// begin inline asm
	shfl.sync.down.b32 %r1689, %r3969, %r1716, %r824, %r1718;
	// end inline asm
	// begin inline asm
	shfl.sync.down.b32 %r1694, %r1695, %r1716, %r824, %r1718;
	// end inline asm
	mov.b64 	%rd268, %fd515;
	mov.b64 	{%r1700, %r1705}, %rd268;
	// begin inline asm
	shfl.sync.down.b32 %r1699, %r1700, %r1716, %r824, %r1718;
	// end inline asm
	// begin inline asm
	shfl.sync.down.b32 %r1704, %r1705, %r1716, %r824, %r1718;
	// end inline asm
	// begin inline asm
	shfl.sync.down.b32 %r1709, %r3970, %r1716, %r824, %r1718;
	// end inline asm
	// begin inline asm
	shfl.sync.down.b32 %r1714, %r1715, %r1716, %r824, %r1718;
	// end inline asm
	add.s32 	%r1729, %r916, 2;
	setp.gt.s32 	%p110, %r1729, %r824;
	@%p110 bra 	$L__BB1_477;
	add.s32 	%r837, %r1689, %r3969;
	setp.ne.s32 	%p111, %r3969, 0;
	mov.u32 	%r3969, %r837;
	@%p111 bra 	$L__BB1_477;
	mov.b64 	%rd269, {%r1699, %r1704};
	mov.b64 	%fd318, %rd269;
	add.f64 	%fd515, %fd515, %fd318;
	add.s32 	%r3970, %r1709, %r3970;
$L__BB1_477:
	cvt.u32.u16 	%r1760, %rs1566;
	and.b32  	%r1761, %r1760, 255;
	and.b16  	%rs900, %rs1567, 255;
	mul.wide.u16 	%r1762, %rs900, 256;
	or.b32  	%r1763, %r1762, %r1761;
	cvt.u32.u16 	%r1764, %rs1568;
	shl.b32 	%r1765, %r1764, 16;
	and.b32  	%r1766, %r1765, 16711680;
	or.b32  	%r1767, %r1763, %r1766;
	cvt.u32.u16 	%r1768, %rs1569;
	shl.b32 	%r1769, %r1768, 24;
	or.b32  	%r1756, %r1767, %r1769;
	mov.b32 	%r1757, 4;
	mov.b32 	%r1759, -1;
	// begin inline asm
	shfl.sync.down.b32 %r1730, %r3969, %r1757, %r824, %r1759;
	// end inline asm
	// begin inline asm
	shfl.sync.down.b32 %r1735, %r1736, %r1757, %r824, %r1759;
	// end inline asm
	mov.b64 	%rd270, %fd515;
	mov.b64 	{%r1741, %r1746}, %rd270;
	// begin inline asm
	shfl.sync.down.b32 %r1740, %r1741, %r1757, %r824, %r1759;
	// end inline asm
	// begin inline asm
	shfl.sync.down.b32 %r1745, %r1746, %r1757, %r824, %r1759;
	// end inline asm
	// begin inline asm
	shfl.sync.down.b32 %r1750, %r3970, %r1757, %r824, %r1759;
	// end inline asm
	// begin inline asm
	shfl.sync.down.b32 %r1755, %r1756, %r1757, %r824, %r1759;
	// end inline asm
	add.s32 	%r1770, %r916, 4;
	setp.gt.s32 	%p112, %r1770, %r824;
	@%p112 bra 	$L__BB1_480;
	add.s32 	%r845, %r1730, %r3969;
	setp.ne.s32 	%p113, %r3969, 0;
	mov.u32 	%r3969, %r845;
	@%p113 bra 	$L__BB1_480;
	mov.b64 	%rd271, {%r1740, %r1745};
	mov.b64 	%fd319, %rd271;
	add.f64 	%fd515, %fd515, %fd319;
	add.s32 	%r3970, %r1750, %r3970;
$L__BB1_480:
	cvt.u32.u16 	%r1801, %rs1566;
	and.b32  	%r1802, %r1801, 255;
	and.b16  	%rs902, %rs1567, 255;
	mul.wide.u16 	%r1803, %rs902, 256;
	or.b32  	%r1804, %r1803, %r1802;
	cvt.u32.u16 	%r1805, %rs1568;
	shl.b32 	%r1806, %r1805, 16;
	and.b32  	%r1807, %r1806, 16711680;
	or.b32  	%r1808, %r1804, %r1807;
	cvt.u32.u16 	%r1809, %rs1569;
	shl.b32 	%r1810, %r1809, 24;
	or.b32  	%r1797, %r1808, %r1810;
	mov.b32 	%r1798, 8;
	mov.b32 	%r1800, -1;
	// begin inline asm
	shfl.sync.down.b32 %r1771, %r3969, %r1798, %r824, %r1800;
	// end inline asm
	// begin inline asm
	shfl.sync.down.b32 %r1776, %r1777, %r1798, %r824, %r1800;
	// end inline asm
	mov.b64 	%rd272, %fd515;
	mov.b64 	{%r1782, %r1787}, %rd272;
	// begin inline asm
	shfl.sync.down.b32 %r1781, %r1782, %r1798, %r824, %r1800;
	// end inline asm
	// begin inline asm
	shfl.sync.down.b32 %r1786, %r1787, %r1798, %r824, %r1800;
	// end inline asm
	// begin inline asm
	shfl.sync.down.b32 %r1791, %r3970, %r1798, %r824, %r1800;
	// end inline asm
	// begin inline asm
	shfl.sync.down.b32 %r1796, %r1797, %r1798, %r824, %r1800;
	// end inline asm
	add.s32 	%r1811, %r916, 8;
	setp.gt.s32 	%p114, %r1811, %r824;
	@%p114 bra 	$L__BB1_483;
	add.s32 	%r853, %r1771, %r3969;
	setp.ne.s32 	%p115, %r3969, 0;
	mov.u32 	%r3969, %r853;
	@%p115 bra 	$L__BB1_483;
	mov.b64 	%rd273, {%r1781, %r1786};
	mov.b64 	%fd320, %rd273;
	add.f64 	%fd515, %fd515, %fd320;
	add.s32 	%r3970, %r1791, %r3970;
$L__BB1_483:
	cvt.u32.u16 	%r1842, %rs1566;
	and.b32  	%r1843, %r1842, 255;
	and.b16  	%rs904, %rs1567, 255;
	mul.wide.u16 	%r1844, %rs904, 256;
	or.b32  	%r1845, %r1844, %r1843;
	cvt.u32.u16 	%r1846, %rs1568;
	shl.b32 	%r1847, %r1846, 16;
	and.b32  	%r1848, %r1847, 16711680;
	or.b32  	%r1849, %r1845, %r1848;
	cvt.u32.u16 	%r1850, %rs1569;
	shl.b32 	%r1851, %r1850, 24;
	or.b32  	%r1838, %r1849, %r1851;
	mov.b32 	%r1839, 16;
	mov.b32 	%r1841, -1;
	// begin inline asm
	shfl.sync.down.b32 %r1812, %r3969, %r1839, %r824, %r1841;
	// end inline asm
	// begin inline asm
	shfl.sync.down.b32 %r1817, %r1818, %r1839, %r824, %r1841;
	// end inline asm
	mov.b64 	%rd274, %fd515;
	mov.b64 	{%r1823, %r1828}, %rd274;
	// begin inline asm
	shfl.sync.down.b32 %r1822, %r1823, %r1839, %r824, %r1841;
	// end inline asm
	// begin inline asm
	shfl.sync.down.b32 %r1827, %r1828, %r1839, %r824, %r1841;
	// end inline asm
	// begin inline asm
	shfl.sync.down.b32 %r1832, %r3970, %r1839, %r824, %r1841;
	// end inline asm
	// begin inline asm
	shfl.sync.down.b32 %r1837, %r1838, %r1839, %r824, %r1841;
	// end inline asm
	add.s32 	%r1852, %r916, 16;
	setp.gt.s32 	%p116, %r1852, %r824;
	@%p116 bra 	$L__BB1_485;
	mov.b64 	%rd275, {%r1822, %r1827};
	mov.b64 	%fd321, %rd275;
	add.s32 	%r861, %r1812, %r3969;
	setp.eq.s32 	%p117, %r3969, 0;
	add.f64 	%fd322, %fd515, %fd321;
	selp.f64 	%fd515, %fd322, %fd515, %p117;
	selp.b32 	%r1853, %r1832, 0, %p117;
	add.s32 	%r3970, %r1853, %r3970;
	mov.u32 	%r3969, %r861;
$L__BB1_485:
	add.s32 	%r3963, %r3963, -32;
	add.s32 	%r866, %r3969, %r3947;
	setp.ne.s32 	%p118, %r3947, 0;
	mov.u32 	%r3947, %r866;
	@%p118 bra 	$L__BB1_464;
	add.f64 	%fd505, %fd505, %fd515;
	add.s32 	%r3948, %r3970, %r3948;
	bra.uni 	$L__BB1_464;
$L__BB1_487:
	mov.u32 	%r1514, %tid.x;
	setp.ne.s32 	%p83, %r1514, 0;
	@%p83 bra 	$L__BB1_491;
	setp.ne.s32 	%p84, %r754, 0;
	@%p84 bra 	$L__BB1_490;
	add.f64 	%fd503, %fd503, %fd505;
	add.s32 	%r3945, %r3948, %r3945;
$L__BB1_490:
	add.s32 	%r1516, %r3947, %r754;
	mov.u32 	%r1517, %ctaid.x;
	mul.wide.u32 	%rd206, %r1517, 24;
	add.s64 	%rd207, %rd88, %rd206;
	add.s64 	%rd199, %rd207, 768;
	cvt.u32.u16 	%r1518, %rs1526;
	and.b32  	%r1519, %r1518, 255;
	and.b16  	%rs892, %rs1527, 255;
	mul.wide.u16 	%r1520, %rs892, 256;
	or.b32  	%r1521, %r1520, %r1519;
	cvt.u32.u16 	%r1522, %rs1528;
	shl.b32 	%r1523, %r1522, 16;
	and.b32  	%r1524, %r1523, 16711680;
	or.b32  	%r1525, %r1521, %r1524;
	cvt.u32.u16 	%r1526, %rs1529;
	shl.b32 	%r1527, %r1526, 24;
	or.b32  	%r1528, %r1525, %r1527;
	mov.b64 	%rd202, %fd503;
	mov.b64 	%rd204, {%r3945, %r1528};
	mov.b64 	%rd200, {%r1516, %r1529};
	// begin inline asm
	st.cg.u64 [%rd199], %rd200;
	// end inline asm
	add.s64 	%rd201, %rd207, 776;
	// begin inline asm
	st.cg.u64 [%rd201], %rd202;
	// end inline asm
	add.s64 	%rd203, %rd207, 784;
	// begin inline asm
	st.cg.u64 [%rd203], %rd204;
	// end inline asm
	mul.wide.u32 	%rd208, %r1517, 4;
	add.s64 	%rd209, %rd86, %rd208;
	add.s64 	%rd205, %rd209, 128;
	mov.b32 	%r1515, 101;
	// begin inline asm
	st.release.gpu.u32 [%rd205], %r1515;
	// end inline asm
	st.shared.u32 	[_ZN6thrust24THRUST_300001_SM_1000_NS8cuda_cub4core6detail5shmemE+232], %r3947;
	st.shared.f64 	[_ZN6thrust24THRUST_300001_SM_1000_NS8cuda_cub4core6detail5shmemE+240], %fd505;
	cvt.u32.u16 	%r1530, %rs1537;
	cvt.u32.u16 	%r1531, %rs1536;
	prmt.b32 	%r1532, %r1531, %r1530, 0x3340U;
	cvt.u32.u16 	%r1533, %rs1535;
	cvt.u32.u16 	%r1534, %rs1534;
	prmt.b32 	%r1535, %r1534, %r1533, 0x3340U;
	prmt.b32 	%r1536, %r1535, %r1532, 0x5410U;
	st.shared.v2.u32 	[_ZN6thrust24THRUST_300001_SM_1000_NS8cuda_cub4core6detail5shmemE+248], {%r3948, %r1536};
	st.shared.u32 	[_ZN6thrust24THRUST_300001_SM_1000_NS8cuda_cub4core6detail5shmemE+256], %r1516;
	st.shared.f64 	[_ZN6thrust24THRUST_300001_SM_1000_NS8cuda_cub4core6detail5shmemE+264], %fd503;
	st.shared.u32 	[_ZN6thrust24THRUST_300001_SM_1000_NS8cuda_cub4core6detail5shmemE+272], %r3945;
	prmt.b32 	%r1537, %r1522, %r1526, 0x3340U;
	cvt.u32.u16 	%r1538, %rs1527;
	prmt.b32 	%r1539, %r1518, %r1538, 0x3340U;
	prmt.b32 	%r1540, %r1539, %r1537, 0x5410U;
	st.shared.u32 	[_ZN6thrust24THRUST_300001_SM_1000_NS8cuda_cub4core6detail5shmemE+276], %r1540;
$L__BB1_491:
	setp.ne.s32 	%p85, %r916, 0;
	@%p85 bra 	$L__BB1_493;
	st.shared.u32 	[_ZN6thrust24THRUST_300001_SM_1000_NS8cuda_cub4core6detail5shmemE+200], %r3947;
	st.shared.f64 	[_ZN6thrust24THRUST_300001_SM_1000_NS8cuda_cub4core6detail5shmemE+208], %fd505;
	cvt.u32.u16 	%r1541, %rs1537;
	cvt.u32.u16 	%r1542, %rs1536;
	prmt.b32 	%r1543, %r1542, %r1541, 0x3340U;
	cvt.u32.u16 	%r1544, %rs1535;
	cvt.u32.u16 	%r1545, %rs1534;
	prmt.b32 	%r1546, %r1545, %r1544, 0x3340U;
	prmt.b32 	%r1547, %r1546, %r1543, 0x5410U;
	st.shared.v2.u32 	[_ZN6thrust24THRUST_300001_SM_1000_NS8cuda_cub4core6detail5shmemE+216], {%r3948, %r1547};
	mov.u32 	%r3978, %r3947;
	mov.f64 	%fd520, %fd505;
	mov.u32 	%r3979, %r3948;
	mov.u16 	%rs1590, %rs1534;
	mov.u16 	%rs1591, %rs1535;
	mov.u16 	%rs1592, %rs1536;
	mov.u16 	%rs1593, %rs1537;
$L__BB1_493:
	mov.u32 	%r872, %tid.x;
	setp.eq.s32 	%p86, %r872, 0;
	bar.sync 	0;
	@%p86 bra 	$L__BB1_496;
	ld.shared.u32 	%r1548, [_ZN6thrust24THRUST_300001_SM_1000_NS8cuda_cub4core6detail5shmemE+200];
	add.s32 	%r873, %r1548, %r3978;
	setp.ne.s32 	%p87, %r3978, 0;
	mov.u32 	%r3978, %r873;
	@%p87 bra 	$L__BB1_496;
	ld.shared.f64 	%fd311, [_ZN6thrust24THRUST_300001_SM_1000_NS8cuda_cub4core6detail5shmemE+208];
	ld.shared.u32 	%r1549, [_ZN6thrust24THRUST_300001_SM_1000_NS8cuda_cub4core6detail5shmemE+216];
	add.f64 	%fd520, %fd520, %fd311;
	add.s32 	%r3979, %r1549, %r3979;
$L__BB1_496:
	selp.u32 	%r1550, 1, 0, %p8;
	add.s32 	%r877, %r3978, %r1550;
	@%p8 bra 	$L__BB1_498;
	add.f64 	%fd522, %fd520, %fd522;
	add.s32 	%r3982, %r3982, %r3979;
$L__BB1_498:
	selp.u32 	%r1551, 1, 0, %p9;
	add.s32 	%r1553, %r1551, %r1550;
	add.s32 	%r880, %r1553, %r3978;
	@%p9 bra 	$L__BB1_500;
	add.f64 	%fd523, %fd522, %fd523;
	add.s32 	%r3983, %r3983, %r3982;
$L__BB1_500:
	cvta.to.global.u64 	%rd77, %rd83;
	cvta.to.global.u64 	%rd78, %rd84;
	ld.shared.v4.u32 	{%r883, %r1554, %r884, %r1555}, [_ZN6thrust24THRUST_300001_SM_1000_NS8cuda_cub4core6detail5shmemE+272];
	mov.b64 	%rd210, {%r883, %r1554};
	ld.shared.u32 	%r3991, [_ZN6thrust24THRUST_300001_SM_1000_NS8cuda_cub4core6detail5shmemE+256];
	ld.shared.f64 	%fd295, [_ZN6thrust24THRUST_300001_SM_1000_NS8cuda_cub4core6detail5shmemE+264];
	{ .reg .b32 tmp; mov.b64 {tmp, %r886}, %rd210; }
	ld.shared.u32 	%r887, [_ZN6thrust24THRUST_300001_SM_1000_NS8cuda_cub4core6detail5shmemE+232];
	setp.lt.s32 	%p88, %r884, 257;
	@%p88 bra 	$L__BB1_514;
	bar.sync 	0;
	not.pred 	%p92, %p8;
	@%p92 bra 	$L__BB1_503;
	sub.s32 	%r1577, %r3978, %r887;
	mov.u32 	%r1578, _ZN6thrust24THRUST_300001_SM_1000_NS8cuda_cub4core6detail5shmemE;
	mad.lo.s32 	%r1579, %r1577, 24, %r1578;
	st.shared.v2.u32 	[%r1579], {%r3908, %r3907};
	st.shared.f64 	[%r1579+8], %fd520;
	st.shared.u32 	[%r1579+16], %r3979;
	cvt.u32.u16 	%r1580, %rs1593;
	cvt.u32.u16 	%r1581, %rs1592;
	prmt.b32 	%r1582, %r1581, %r1580, 0x3340U;
	cvt.u32.u16 	%r1583, %rs1591;
	cvt.u32.u16 	%r1584, %rs1590;
	prmt.b32 	%r1585, %r1584, %r1583, 0x3340U;
	prmt.b32 	%r1586, %r1585, %r1582, 0x5410U;
	st.shared.u32 	[%r1579+20], %r1586;
$L__BB1_503:
	not.pred 	%p93, %p9;
	@%p93 bra 	$L__BB1_505;
	sub.s32 	%r1587, %r877, %r887;
	mov.u32 	%r1588, _ZN6thrust24THRUST_300001_SM_1000_NS8cuda_cub4core6detail5shmemE;
	mad.lo.s32 	%r1589, %r1587, 24, %r1588;
	st.shared.v2.u32 	[%r1589], {%r634, %r635};
	st.shared.f64 	[%r1589+8], %fd522;
	st.shared.u32 	[%r1589+16], %r3982;
	cvt.u32.u16 	%r1590, %rs1601;
	cvt.u32.u16 	%r1591, %rs1600;
	prmt.b32 	%r1592, %r1591, %r1590, 0x3340U;
	cvt.u32.u16 	%r1593, %rs1599;
	cvt.u32.u16 	%r1594, %rs1598;
	prmt.b32 	%r1595, %r1594, %r1593, 0x3340U;
	prmt.b32 	%r1596, %r1595, %r1592, 0x5410U;
	st.shared.u32 	[%r1589+20], %r1596;
$L__BB1_505:
	not.pred 	%p94, %p10;
	@%p94 bra 	$L__BB1_507;
	sub.s32 	%r1597, %r880, %r887;
	mov.u32 	%r1598, _ZN6thrust24THRUST_300001_SM_1000_NS8cuda_cub4core6detail5shmemE;
	mad.lo.s32 	%r1599, %r1597, 24, %r1598;
	st.shared.v2.u32 	[%r1599], {%r638, %r639};
	st.shared.f64 	[%r1599+8], %fd523;
	st.shared.u32 	[%r1599+16], %r3983;
	cvt.u32.u16 	%r1600, %rs1605;
	cvt.u32.u16 	%r1601, %rs1604;
	prmt.b32 	%r1602, %r1601, %r1600, 0x3340U;
	cvt.u32.u16 	%r1603, %rs1603;
	cvt.u32.u16 	%r1604, %rs1602;
	prmt.b32 	%r1605, %r1604, %r1603, 0x3340U;
	prmt.b32 	%r1606, %r1605, %r1602, 0x5410U;
	st.shared.u32 	[%r1599+20], %r1606;
$L__BB1_507:
	bar.sync 	0;
	setp.ge.s32 	%p95, %r872, %r884;
	@%p95 bra 	$L__BB1_520;
	not.b32 	%r1607, %r872;
	add.s32 	%r888, %r884, %r1607;
	and.b32  	%r1608, %r888, 768;
	setp.eq.s32 	%p96, %r1608, 768;
	mov.u32 	%r3990, %r872;
	@%p96 bra 	$L__BB1_511;
	shr.u32 	%r1609, %r888, 8;
	add.s32 	%r1610, %r1609, 1;
	and.b32  	%r1611, %r1610, 3;
	mov.u32 	%r1612, _ZN6thrust24THRUST_300001_SM_1000_NS8cuda_cub4core6detail5shmemE;
	mad.lo.s32 	%r3986, %r872, 24, %r1612;
	add.s64 	%rd79, %rd10, 12;
	add.s32 	%r3985, %r872, %r887;
	neg.s32 	%r3984, %r1611;
	shl.b32 	%r1613, %r1610, 8;
	and.b32  	%r1614, %r1613, 768;
	add.s32 	%r3990, %r872, %r1614;
$L__BB1_510:
	.pragma "nounroll";
	mul.wide.s32 	%rd226, %r3985, 16;
	add.s64 	%rd227, %rd79, %rd226;
	mul.wide.s32 	%rd228, %r3985, 4;
	add.s64 	%rd229, %rd78, %rd228;
	add.s64 	%rd230, %rd77, %rd228;
	ld.shared.v2.u32 	{%r1615, %r1616}, [%r3986];
	ld.shared.f64 	%fd312, [%r3986+8];
	ld.shared.u32 	%r1617, [%r3986+16];
	ld.shared.u32 	%r1618, [%r3986+20];
	st.global.u32 	[%rd230], %r1615;
	st.global.u32 	[%rd229], %r1616;
	st.global.f64 	[%rd227+-12], %fd312;
	st.global.u32 	[%rd227+-4], %r1617;
	st.global.u32 	[%rd227], %r1618;
	add.s32 	%r3986, %r3986, 6144;
	add.s32 	%r3985, %r3985, 256;
	add.s32 	%r3984, %r3984, 1;
	setp.ne.s32 	%p97, %r3984, 0;
	@%p97 bra 	$L__BB1_510;
$L__BB1_511:
	setp.lt.u32 	%p98, %r888, 768;
	@%p98 bra 	$L__BB1_520;
	mov.u32 	%r1619, _ZN6thrust24THRUST_300001_SM_1000_NS8cuda_cub4core6detail5shmemE;
	mad.lo.s32 	%r1620, %r3990, 24, %r1619;
	add.s32 	%r3989, %r1620, 18452;
	add.s64 	%rd80, %rd77, 2048;
	add.s32 	%r3988, %r3990, %r887;
	add.s64 	%rd81, %rd78, 2048;
	add.s64 	%rd82, %rd10, 8192;
$L__BB1_513:
	mul.wide.s32 	%rd231, %r3988, 4;
	add.s64 	%rd232, %rd80, %rd231;
	add.s64 	%rd233, %rd81, %rd231;
	mul.wide.s32 	%rd234, %r3988, 16;
	add.s64 	%rd235, %rd82, %rd234;
	ld.shared.v2.u32 	{%r1621, %r1622}, [%r3989+-18452];
	ld.shared.f64 	%fd313, [%r3989+-18444];
	ld.shared.u32 	%r1623, [%r3989+-18436];
	ld.shared.u32 	%r1624, [%r3989+-18432];
	st.global.u32 	[%rd232+-2048], %r1621;
	st.global.u32 	[%rd233+-2048], %r1622;
	st.global.f64 	[%rd235+-8192], %fd313;
	st.global.u32 	[%rd235+-8184], %r1623;
	st.global.u32 	[%rd235+-8180], %r1624;
	ld.shared.v2.u32 	{%r1625, %r1626}, [%r3989+-12308];
	ld.shared.f64 	%fd314, [%r3989+-12300];
	ld.shared.u32 	%r1627, [%r3989+-12292];
	ld.shared.u32 	%r1628, [%r3989+-12288];
	st.global.u32 	[%rd232+-1024], %r1625;
	st.global.u32 	[%rd233+-1024], %r1626;
	st.global.f64 	[%rd235+-4096], %fd314;
	st.global.u32 	[%rd235+-4088], %r1627;
	st.global.u32 	[%rd235+-4084], %r1628;
	ld.shared.v2.u32 	{%r1629, %r1630}, [%r3989+-6164];
	ld.shared.f64 	%fd315, [%r3989+-6156];
	ld.shared.u32 	%r1631, [%r3989+-6148];
	ld.shared.u32 	%r1632, [%r3989+-6144];
	st.global.u32 	[%rd232], %r1629;
	st.global.u32 	[%rd233], %r1630;
	st.global.f64 	[%rd235], %fd315;
	st.global.u32 	[%rd235+8], %r1631;
	st.global.u32 	[%rd235+12], %r1632;
	ld.shared.v2.u32 	{%r1633, %r1634}, [%r3989+-20];
	ld.shared.f64 	%fd316, [%r3989+-12];
	ld.shared.u32 	%r1635, [%r3989+-4];
	ld.shared.u32 	%r1636, [%r3989];
	st.global.u32 	[%rd232+1024], %r1633;
	st.global.u32 	[%rd233+1024], %r1634;
	st.global.f64 	[%rd235+4096], %fd316;
	st.global.u32 	[%rd235+4104], %r1635;
	st.global.u32 	[%rd235+4108], %r1636;
	add.s32 	%r3990, %r3990, 1024;
	add.s32 	%r3989, %r3989, 24576;
	add.s32 	%r3988, %r3988, 1024;
	setp.lt.s32 	%p99, %r3990, %r884;
	@%p99 bra 	$L__BB1_513;
	bra.uni 	$L__BB1_520;
$L__BB1_514:
	not.pred 	%p89, %p8;
	@%p89 bra 	$L__BB1_516;
	mul.wide.s32 	%rd211, %r3978, 4;
	add.s64 	%rd212, %rd77, %rd211;
	add.s64 	%rd213, %rd78, %rd211;
	st.global.u32 	[%rd212], %r3908;
	st.global.u32 	[%rd213], %r3907;
	mul.wide.s32 	%rd214, %r3978, 16;
	add.s64 	%rd215, %rd10, %rd214;
	st.global.f64 	[%rd215], %fd520;
	st.global.u32 	[%rd215+8], %r3979;
	cvt.u32.u16 	%r1556, %rs1593;
	cvt.u32.u16 	%r1557, %rs1592;
	prmt.b32 	%r1558, %r1557, %r1556, 0x3340U;
	cvt.u32.u16 	%r1559, %rs1591;
	cvt.u32.u16 	%r1560, %rs1590;
	prmt.b32 	%r1561, %r1560, %r1559, 0x3340U;
	prmt.b32 	%r1562, %r1561, %r1558, 0x5410U;
	st.global.u32 	[%rd215+12], %r1562;
$L__BB1_516:
	not.pred 	%p90, %p9;
	@%p90 bra 	$L__BB1_518;
	mul.wide.s32 	%rd216, %r877, 4;
	add.s64 	%rd217, %rd77, %rd216;
	add.s64 	%rd218, %rd78, %rd216;
	st.global.u32 	[%rd217], %r634;
	st.global.u32 	[%rd218], %r635;
	mul.wide.s32 	%rd219, %r877, 16;
	add.s64 	%rd220, %rd10, %rd219;
	st.global.f64 	[%rd220], %fd522;
	st.global.u32 	[%rd220+8], %r3982;
	cvt.u32.u16 	%r1563, %rs1601;
	cvt.u32.u16 	%r1564, %rs1600;
	prmt.b32 	%r1565, %r1564, %r1563, 0x3340U;
	cvt.u32.u16 	%r1566, %rs1599;
	cvt.u32.u16 	%r1567, %rs1598;
	prmt.b32 	%r1568, %r1567, %r1566, 0x3340U;
	prmt.b32 	%r1569, %r1568, %r1565, 0x5410U;
	st.global.u32 	[%rd220+12], %r1569;
$L__BB1_518:
	not.pred 	%p91, %p10;
	@%p91 bra 	$L__BB1_520;
	mul.wide.s32 	%rd221, %r880, 4;
	add.s64 	%rd222, %rd77, %rd221;
	add.s64 	%rd223, %rd78, %rd221;
	st.global.u32 	[%rd222], %r638;
	st.global.u32 	[%rd223], %r639;
	mul.wide.s32 	%rd224, %r880, 16;
	add.s64 	%rd225, %rd10, %rd224;
	st.global.f64 	[%rd225], %fd523;
	st.global.u32 	[%rd225+8], %r3983;
	cvt.u32.u16 	%r1570, %rs1605;
	cvt.u32.u16 	%r1571, %rs1604;
	prmt.b32 	%r1572, %r1571, %r1570, 0x3340U;
	cvt.u32.u16 	%r1573, %rs1603;
	cvt.u32.u16 	%r1574, %rs1602;
	prmt.b32 	%r1575, %r1574, %r1573, 0x3340U;
	prmt.b32 	%r1576, %r1575, %r1572, 0x5410U;
	st.global.u32 	[%rd225+12], %r1576;
$L__BB1_520:
	setp.ne.s32 	%p100, %r872, 255;
	@%p100 bra 	$L__BB1_524;
	ld.param.u32 	%r3692, [_ZN6thrust24THRUST_300001_SM_1000_NS8cuda_cub4core6detail13_kernel_agentINS1_15__reduce_by_key16ReduceByKeyAgentINS0_12zip_iteratorIN4cuda3std3__45tupleIJNS0_6detail15normal_iteratorINS0_10device_ptrIiEEEESG_EEEEENSD_INSE_I8SumCountEEEESI_SL_NSA_8equal_toINSB_IJiiEEEEE12SumCountPlusPiiEEJSI_SL_SI_SL_SQ_N3cub18CUB_300001_SM_100024ReduceByKeyScanTileStateISJ_iLb0EEESO_SP_iiEEEvDpT0__param_8];
	mov.u32 	%r1637, %ctaid.x;
	mul.lo.s32 	%r1638, %r1637, 768;
	sub.s32 	%r1639, %r3692, %r1638;
	setp.ne.s32 	%p101, %r1639, 768;
	@%p101 bra 	$L__BB1_523;
	mul.wide.s32 	%rd236, %r3991, 4;
	add.s64 	%rd237, %rd77, %rd236;
	add.s64 	%rd238, %rd78, %rd236;
	st.global.u32 	[%rd237], %r642;
	st.global.u32 	[%rd238], %r643;
	mul.wide.s32 	%rd239, %r3991, 16;
	add.s64 	%rd240, %rd10, %rd239;
	st.global.f64 	[%rd240], %fd295;
	st.global.u32 	[%rd240+8], %r883;
	st.global.u32 	[%rd240+12], %r886;
	add.s32 	%r3991, %r3991, 1;
$L__BB1_523:
	ld.param.u64 	%rd586, [_ZN6thrust24THRUST_300001_SM_1000_NS8cuda_cub4core6detail13_kernel_agentINS1_15__reduce_by_key16ReduceByKeyAgentINS0_12zip_iteratorIN4cuda3std3__45tupleIJNS0_6detail15normal_iteratorINS0_10device_ptrIiEEEESG_EEEEENSD_INSE_I8SumCountEEEESI_SL_NSA_8equal_toINSB_IJiiEEEEE12SumCountPlusPiiEEJSI_SL_SI_SL_SQ_N3cub18CUB_300001_SM_100024ReduceByKeyScanTileStateISJ_iLb0EEESO_SP_iiEEEvDpT0__param_4];
	cvta.to.global.u64 	%rd241, %rd586;
	st.global.u32 	[%rd241], %r3991;
$L__BB1_524:
	ret;

}
	// .globl	_ZN6thrust24THRUST_300001_SM_1000_NS8cuda_cub4core6detail13_kernel_agentINS1_15__reduce_by_key9InitAgentIN3cub18CUB_300001_SM_100024ReduceByKeyScanTileStateI8SumCountlLb0EEElPlEEJSB_lSC_EEEvDpT0_
.visible .entry _ZN6thrust24THRUST_300001_SM_1000_NS8cuda_cub4core6detail13_kernel_agentINS1_15__reduce_by_key9InitAgentIN3cub18CUB_300001_SM_100024ReduceByKeyScanTileStateI8SumCountlLb0EEElPlEEJSB_lSC_EEEvDpT0_(
	.param .align 8 .b8 _ZN6thrust24THRUST_300001_SM_1000_NS8cuda_cub4core6detail13_kernel_agentINS1_15__reduce_by_key9InitAgentIN3cub18CUB_300001_SM_100024ReduceByKeyScanTileStateI8SumCountlLb0EEElPlEEJSB_lSC_EEEvDpT0__param_0[24],
	.param .u64 _ZN6thrust24THRUST_300001_SM_1000_NS8cuda_cub4core6detail13_kernel_agentINS1_15__reduce_by_key9InitAgentIN3cub18CUB_300001_SM_100024ReduceByKeyScanTileStateI8SumCountlLb0EEElPlEEJSB_lSC_EEEvDpT0__param_1,
	.param .u64 .ptr .align 1 _ZN6thrust24THRUST_300001_SM_1000_NS8cuda_cub4core6detail13_kernel_agentINS1_15__reduce_by_key9InitAgentIN3cub18CUB_300001_SM_100024ReduceByKeyScanTileStateI8SumCountlLb0EEElPlEEJSB_lSC_EEEvDpT0__param_2
)
.maxntid 128
{
	.reg .pred 	%p<6>;
	.reg .b32 	%r<10>;
	.reg .b64 	%rd<10>;

	ld.param.u64 	%rd3, [_ZN6thrust24THRUST_300001_SM_1000_NS8cuda_cub4core6detail13_kernel_agentINS1_15__reduce_by_key9InitAgentIN3cub18CUB_300001_SM_100024ReduceByKeyScanTileStateI8SumCountlLb0EEElPlEEJSB_lSC_EEEvDpT0__param_0];
	ld.param.u32 	%r4, [_ZN6thrust24THRUST_300001_SM_1000_NS8cuda_cub4core6detail13_kernel_agentINS1_15__reduce_by_key9InitAgentIN3cub18CUB_300001_SM_100024ReduceByKeyScanTileStateI8SumCountlLb0EEElPlEEJSB_lSC_EEEvDpT0__param_1];
	ld.param.u64 	%rd2, [_ZN6thrust24THRUST_300001_SM_1000_NS8cuda_cub4core6detail13_kernel_agentINS1_15__reduce_by_key9InitAgentIN3cub18CUB_300001_SM_100024ReduceByKeyScanTileStateI8SumCountlLb0EEElPlEEJSB_lSC_EEEvDpT0__param_2];
	cvta.to.global.u64 	%rd1, %rd3;
	mov.u32 	%r1, %ctaid.x;
	mov.u32 	%r5, %ntid.x;
	mov.u32 	%r2, %tid.x;
	mad.lo.s32 	%r3, %r1, %r5, %r2;
	setp.ge.s32 	%p1, %r3, %r4;
	@%p1 bra 	$L__BB2_2;
	mul.wide.s32 	%rd4, %r3, 4;
	add.s64 	%rd5, %rd1, %rd4;
	mov.b32 	%r6, 99;
	st.global.u32 	[%rd5+128], %r6;
$L__BB2_2:
	setp.ne.s32 	%p2, %r1, 0;
	setp.gt.u32 	%p3, %r2, 31;
	or.pred  	%p4, %p2, %p3;
	@%p4 bra 	$L__BB2_4;
	mul.wide.u32 	%rd6, %r2, 4;
	add.s64 	%rd7, %rd1, %rd6;
	mov.b32 	%r8, 0;
	st.global.u32 	[%rd7], %r8;
$L__BB2_4:
	or.b32  	%r9, %r1, %r2;
	setp.ne.s32 	%p5, %r9, 0;
	@%p5 bra 	$L__BB2_6;
	cvta.to.global.u64 	%rd8, %rd2;
	mov.b64 	%rd9, 0;
	st.global.u64 	[%rd8], %rd9;
$L__BB2_6:
	ret;

}
	// .globl	_ZN6thrust24THRUST_300001_SM_1000_NS8cuda_cub4core6detail13_kernel_agentINS1_15__reduce_by_key16ReduceByKeyAgentINS0_12zip_iteratorIN4cuda3std3__45tupleIJNS0_6detail15normal_iteratorINS0_10device_ptrIiEEEESG_EEEEENSD_INSE_I8SumCountEEEESI_SL_NSA_8equal_toINSB_IJiiEEEEE12SumCountPlusPllEEJSI_SL_SI_SL_SQ_N3cub18CUB_300001_SM_100024ReduceByKeyScanTileStateISJ_lLb0EEESO_SP_llEEEvDpT0_
.visible .entry _ZN6thrust24THRUST_300001_SM_1000_NS8cuda_cub4core6detail13_kernel_agentINS1_15__reduce_by_key16ReduceByKeyAgentINS0_12zip_iteratorIN4cuda3std3__45tupleIJNS0_6detail15normal_iteratorINS0_10device_ptrIiEEEESG_EEEEENSD_INSE_I8SumCountEEEESI_SL_NSA_8equal_toINSB_IJiiEEEEE12SumCountPlusPllEEJSI_SL_SI_SL_SQ_N3cub18CUB_300001_SM_100024ReduceByKeyScanTileStateISJ_lLb0EEESO_SP_llEEEvDpT0_(
	.param .align 8 .b8 _ZN6thrust24THRUST_300001_SM_1000_NS8cuda_cub4core6detail13_kernel_agentINS1_15__reduce_by_key16ReduceByKeyAgentINS0_12zip_iteratorIN4cuda3std3__45tupleIJNS0_6detail15normal_iteratorINS0_10device_ptrIiEEEESG_EEEEENSD_INSE_I8SumCountEEEESI_SL_NSA_8equal_toINSB_IJiiEEEEE12SumCountPlusPllEEJSI_SL_SI_SL_SQ_N3cub18CUB_300001_SM_100024ReduceByKeyScanTileStateISJ_lLb0EEESO_SP_llEEEvDpT0__param_0[16],
	.param .align 8 .b8 _ZN6thrust24THRUST_300001_SM_1000_NS8cuda_cub4core6detail13_kernel_agentINS1_15__reduce_by_key16ReduceByKeyAgentINS0_12zip_iteratorIN4cuda3std3__45tupleIJNS0_6detail15normal_iteratorINS0_10device_ptrIiEEEESG_EEEEENSD_INSE_I8SumCountEEEESI_SL_NSA_8equal_toINSB_IJiiEEEEE12SumCountPlusPllEEJSI_SL_SI_SL_SQ_N3cub18CUB_300001_SM_100024ReduceByKeyScanTileStateISJ_lLb0EEESO_SP_llEEEvDpT0__param_1[8],
	.param .align 8 .b8 _ZN6thrust24THRUST_300001_SM_1000_NS8cuda_cub4core6detail13_kernel_agentINS1_15__reduce_by_key16ReduceByKeyAgentINS0_12zip_iteratorIN4cuda3std3__45tupleIJNS0_6detail15normal_iteratorINS0_10device_ptrIiEEEESG_EEEEENSD_INSE_I8SumCountEEEESI_SL_NSA_8equal_toINSB_IJiiEEEEE12SumCountPlusPllEEJSI_SL_SI_SL_SQ_N3cub18CUB_300001_SM_100024ReduceByKeyScanTileStateISJ_lLb0EEESO_SP_llEEEvDpT0__param_2[16],
	.param .align 8 .b8 _ZN6thrust24THRUST_300001_SM_1000_NS8cuda_cub4core6detail13_kernel_agentINS1_15__reduce_by_key16ReduceByKeyAgentINS0_12zip_iteratorIN4cuda3std3__45tupleIJNS0_6detail15normal_iteratorINS0_10device_ptrIiEEEESG_EEEEENSD_INSE_I8SumCountEEEESI_SL_NSA_8equal_toINSB_IJiiEEEEE12SumCountPlusPllEEJSI_SL_SI_SL_SQ_N3cub18CUB_300001_SM_100024ReduceByKeyScanTileStateISJ_lLb0EEESO_SP_llEEEvDpT0__param_3[8],
	.param .u64 .ptr .align 1 _ZN6thrust24THRUST_300001_SM_1000_NS8cuda_cub4core6detail13_kernel_agentINS1_15__reduce_by_key16ReduceByKeyAgentINS0_12zip_iteratorIN4cuda3std3__45tupleIJNS0_6detail15normal_iteratorINS0_10device_ptrIiEEEESG_EEEEENSD_INSE_I8SumCountEEEESI_SL_NSA_8equal_toINSB_IJiiEEEEE12SumCountPlusPllEEJSI_SL_SI_SL_SQ_N3cub18CUB_300001_SM_100024ReduceByKeyScanTileStateISJ_lLb0EEESO_SP_llEEEvDpT0__param_4,
	.param .align 8 .b8 _ZN6thrust24THRUST_300001_SM_1000_NS8cuda_cub4core6detail13_kernel_agentINS1_15__reduce_by_key16ReduceByKeyAgentINS0_12zip_iteratorIN4cuda3std3__45tupleIJNS0_6detail15normal_iteratorINS0_10device_ptrIiEEEESG_EEEEENSD_INSE_I8SumCountEEEESI_SL_NSA_8equal_toINSB_IJiiEEEEE12SumCountPlusPllEEJSI_SL_SI_SL_SQ_N3cub18CUB_300001_SM_100024ReduceByKeyScanTileStateISJ_lLb0EEESO_SP_llEEEvDpT0__param_5[24],
	.param .align 1 .b8 _ZN6thrust24THRUST_300001_SM_1000_NS8cuda_cub4core6detail13_kernel_agentINS1_15__reduce_by_key16ReduceByKeyAgentINS0_12zip_iteratorIN4cuda3std3__45tupleIJNS0_6detail15normal_iteratorINS0_10device_ptrIiEEEESG_EEEEENSD_INSE_I8SumCountEEEESI_SL_NSA_8equal_toINSB_IJiiEEEEE12SumCountPlusPllEEJSI_SL_SI_SL_SQ_N3cub18CUB_300001_SM_100024ReduceByKeyScanTileStateISJ_lLb0EEESO_SP_llEEEvDpT0__param_6[1],
	.param .align 1 .b8 _ZN6thrust24THRUST_300001_SM_1000_NS8cuda_cub4core6detail13_kernel_agentINS1_15__reduce_by_key16ReduceByKeyAgentINS0_12zip_iteratorIN4cuda3std3__45tupleIJNS0_6detail15normal_iteratorINS0_10device_ptrIiEEEESG_EEEEENSD_INSE_I8SumCountEEEESI_SL_NSA_8equal_toINSB_IJiiEEEEE12SumCountPlusPllEEJSI_SL_SI_SL_SQ_N3cub18CUB_300001_SM_100024ReduceByKeyScanTileStateISJ_lLb0EEESO_SP_llEEEvDpT0__param_7[1],
	.param .u64 _ZN6thrust24THRUST_300001_SM_1000_NS8cuda_cub4core6detail13_kernel_agentINS1_15__reduce_by_key16ReduceByKeyAgentINS0_12zip_iteratorIN4cuda3std3__45tupleIJNS0_6detail15normal_iteratorINS0_10device_ptrIiEEEESG_EEEEENSD_INSE_I8SumCountEEEESI_SL_NSA_8equal_toINSB_IJiiEEEEE12SumCountPlusPllEEJSI_SL_SI_SL_SQ_N3cub18CUB_300001_SM_100024ReduceByKeyScanTileStateISJ_lLb0EEESO_SP_llEEEvDpT0__param_8,
	.param .u64 _ZN6thrust24THRUST_300001_SM_1000_NS8cuda_cub4core6detail13_kernel_agentINS1_15__reduce_by_key16ReduceByKeyAgentINS0_12zip_iteratorIN4cuda3std3__45tupleIJNS0_6detail15normal_iteratorINS0_10device_ptrIiEEEESG_EEEEENSD_INSE_I8SumCountEEEESI_SL_NSA_8equal_toINSB_IJiiEEEEE12SumCountPlusPllEEJSI_SL_SI_SL_SQ_N3cub18CUB_300001_SM_100024ReduceByKeyScanTileStateISJ_lLb0EEESO_SP_llEEEvDpT0__param_9
)
.maxntid 256
{
	.reg .pred 	%p<325>;
	.reg .b16 	%rs<1606>;
	.reg .b32 	%r<3554>;
	.reg .b64 	%rd<1177>;
	.reg .b64 	%fd<524>;

	ld.param.u64 	%rd356, [_ZN6thrust24THRUST_300001_SM_1000_NS8cuda_cub4core6detail13_kernel_agentINS1_15__reduce_by_key16ReduceByKeyAgentINS0_12zip_iteratorIN4cuda3std3__45tupleIJNS0_6detail15normal_iteratorINS0_10device_ptrIiEEEESG_EEEEENSD_INSE_I8SumCountEEEESI_SL_NSA_8equal_toINSB_IJiiEEEEE12SumCountPlusPllEEJSI_SL_SI_SL_SQ_N3cub18CUB_300001_SM_100024ReduceByKeyScanTileStateISJ_lLb0EEESO_SP_llEEEvDpT0__param_5+16];
	ld.param.u64 	%rd355, [_ZN6thrust24THRUST_300001_SM_1000_NS8cuda_cub4core6detail13_kernel_agentINS1_15__reduce_by_key16ReduceByKeyAgentINS0_12zip_iteratorIN4cuda3std3__45tupleIJNS0_6detail15normal_iteratorINS0_10device_ptrIiEEEESG_EEEEENSD_INSE_I8SumCountEEEESI_SL_NSA_8equal_toINSB_IJiiEEEEE12SumCountPlusPllEEJSI_SL_SI_SL_SQ_N3cub18CUB_300001_SM_100024ReduceByKeyScanTileStateISJ_lLb0EEESO_SP_llEEEvDpT0__param_5+8];
	ld.param.u64 	%rd354, [_ZN6thrust24THRUST_300001_SM_1000_NS8cuda_cub4core6detail13_kernel_agentINS1_15__reduce_by_key16ReduceByKeyAgentINS0_12zip_iteratorIN4cuda3std3__45tupleIJNS0_6detail15normal_iteratorINS0_10device_ptrIiEEEESG_EEEEENSD_INSE_I8SumCountEEEESI_SL_NSA_8equal_toINSB_IJiiEEEEE12SumCountPlusPllEEJSI_SL_SI_SL_SQ_N3cub18CUB_300001_SM_100024ReduceByKeyScanTileStateISJ_lLb0EEESO_SP_llEEEvDpT0__param_5];
	ld.param.u64 	%rd352, [_ZN6thrust24THRUST_300001_SM_1000_NS8cuda_cub4core6detail13_kernel_agentINS1_15__reduce_by_key16ReduceByKeyAgentINS0_12zip_iteratorIN4cuda3std3__45tupleIJNS0_6detail15normal_iteratorINS0_10device_ptrIiEEEESG_EEEEENSD_INSE_I8SumCountEEEESI_SL_NSA_8equal_toINSB_IJiiEEEEE12SumCountPlusPllEEJSI_SL_SI_SL_SQ_N3cub18CUB_300001_SM_100024ReduceByKeyScanTileStateISJ_lLb0EEESO_SP_llEEEvDpT0__param_2+8];
	ld.param.u64 	%rd351, [_ZN6thrust24THRUST_300001_SM_1000_NS8cuda_cub4core6detail13_kernel_agentINS1_15__reduce_by_key16ReduceByKeyAgentINS0_12zip_iteratorIN4cuda3std3__45tupleIJNS0_6detail15normal_iteratorINS0_10device_ptrIiEEEESG_EEEEENSD_INSE_I8SumCountEEEESI_SL_NSA_8equal_toINSB_IJiiEEEEE12SumCountPlusPllEEJSI_SL_SI_SL_SQ_N3cub18CUB_300001_SM_100024ReduceByKeyScanTileStateISJ_lLb0EEESO_SP_llEEEvDpT0__param_2];
	ld.param.u64 	%rd4, [_ZN6thrust24THRUST_300001_SM_1000_NS8cuda_cub4core6detail13_kernel_agentINS1_15__reduce_by_key16ReduceByKeyAgentINS0_12zip_iteratorIN4cuda3std3__45tupleIJNS0_6detail15normal_iteratorINS0_10device_ptrIiEEEESG_EEEEENSD_INSE_I8SumCountEEEESI_SL_NSA_8equal_toINSB_IJiiEEEEE12SumCountPlusPllEEJSI_SL_SI_SL_SQ_N3cub18CUB_300001_SM_100024ReduceByKeyScanTileStateISJ_lLb0EEESO_SP_llEEEvDpT0__param_1];
	ld.param.u64 	%rd358, [_ZN6thrust24THRUST_300001_SM_1000_NS8cuda_cub4core6detail13_kernel_agentINS1_15__reduce_by_key16ReduceByKeyAgentINS0_12zip_iteratorIN4cuda3std3__45tupleIJNS0_6detail15normal_iteratorINS0_10device_ptrIiEEEESG_EEEEENSD_INSE_I8SumCountEEEESI_SL_NSA_8equal_toINSB_IJiiEEEEE12SumCountPlusPllEEJSI_SL_SI_SL_SQ_N3cub18CUB_300001_SM_100024ReduceByKeyScanTileStateISJ_lLb0EEESO_SP_llEEEvDpT0__param_3];
	ld.param.u64 	%rd359, [_ZN6thrust24THRUST_300001_SM_1000_NS8cuda_cub4core6detail13_kernel_agentINS1_15__reduce_by_key16ReduceByKeyAgentINS0_12zip_iteratorIN4cuda3std3__45tupleIJNS0_6detail15normal_iteratorINS0_10device_ptrIiEEEESG_EEEEENSD_INSE_I8SumCountEEEESI_SL_NSA_8equal_toINSB_IJiiEEEEE12SumCountPlusPllEEJSI_SL_SI_SL_SQ_N3cub18CUB_300001_SM_100024ReduceByKeyScanTileStateISJ_lLb0EEESO_SP_llEEEvDpT0__param_0+8];
	ld.param.u64 	%rd360, [_ZN6thrust24THRUST_300001_SM_1000_NS8cuda_cub4core6detail13_kernel_agentINS1_15__reduce_by_key16ReduceByKeyAgentINS0_12zip_iteratorIN4cuda3std3__45tupleIJNS0_6detail15normal_iteratorINS0_10device_ptrIiEEEESG_EEEEENSD_INSE_I8SumCountEEEESI_SL_NSA_8equal_toINSB_IJiiEEEEE12SumCountPlusPllEEJSI_SL_SI_SL_SQ_N3cub18CUB_300001_SM_100024ReduceByKeyScanTileStateISJ_lLb0EEESO_SP_llEEEvDpT0__param_0];
	ld.param.u64 	%rd357, [_ZN6thrust24THRUST_300001_SM_1000_NS8cuda_cub4core6detail13_kernel_agentINS1_15__reduce_by_key16ReduceByKeyAgentINS0_12zip_iteratorIN4cuda3std3__45tupleIJNS0_6detail15normal_iteratorINS0_10device_ptrIiEEEESG_EEEEENSD_INSE_I8SumCountEEEESI_SL_NSA_8equal_toINSB_IJiiEEEEE12SumCountPlusPllEEJSI_SL_SI_SL_SQ_N3cub18CUB_300001_SM_100024ReduceByKeyScanTileStateISJ_lLb0EEESO_SP_llEEEvDpT0__param_8];
	cvta.to.global.u64 	%rd2, %rd360;
	cvta.to.global.u64 	%rd3, %rd359;
	cvta.to.global.u64 	%rd5, %rd358;
	mov.u32 	%r1, %ctaid.x;
	mul.wide.u32 	%rd6, %r1, 768;
	sub.s64 	%rd7, %rd357, %rd6;
	setp.lt.s64 	%p11, %rd7, 769;
	@%p11 bra 	$L__BB3_247;
	setp.ne.s32 	%p183, %r1, 0;
	@%p183 bra 	$L__BB3_96;
	mov.u32 	%r2, %tid.x;
	and.b32  	%r2931, %r2, 31;
	and.b32  	%r2932, %r2, 992;
	mul.lo.s32 	%r2933, %r2932, 3;
	or.b32  	%r2934, %r2933, %r2931;
	cvt.u64.u32 	%rd952, %r2934;
	add.s64 	%rd953, %rd6, %rd952;
	shl.b64 	%rd954, %rd953, 2;
	add.s64 	%rd955, %rd2, %rd954;
	add.s64 	%rd956, %rd3, %rd954;
	ld.global.u32 	%r2935, [%rd955];
	ld.global.u32 	%r2936, [%rd956];
	ld.global.u32 	%r2937, [%rd955+128];
	ld.global.u32 	%r2938, [%rd956+128];
	ld.global.u32 	%r2939, [%rd955+256];
	ld.global.u32 	%r2940, [%rd956+256];
	// begin inline asm
	mov.u32 %r2929, %laneid;
	// end inline asm
	shr.u32 	%r4, %r2, 5;
	mad.lo.s32 	%r2941, %r4, 96, %r2929;
	shl.b32 	%r2942, %r2941, 3;
	mov.u32 	%r2943, _ZN6thrust24THRUST_300001_SM_1000_NS8cuda_cub4core6detail5shmemE;
	add.s32 	%r2944, %r2943, %r2942;
	st.shared.v2.u32 	[%r2944], {%r2935, %r2936};
	st.shared.v2.u32 	[%r2944+256], {%r2937, %r2938};
	st.shared.v2.u32 	[%r2944+512], {%r2939, %r2940};
	bar.warp.sync 	-1;
	shl.b32 	%r2945, %r2929, 1;
	add.s32 	%r2946, %r2941, %r2945;
	shl.b32 	%r2947, %r2929, 4;
	add.s32 	%r2948, %r2944, %r2947;
	ld.shared.v2.u32 	{%r7, %r8}, [%r2948];
	ld.shared.v2.u32 	{%r11, %r12}, [%r2948+8];
	ld.shared.v2.u32 	{%r14, %r13}, [%r2948+16];
	bar.sync 	0;
	shl.b64 	%rd957, %rd953, 4;
	add.s64 	%rd940, %rd4, %rd957;
	// begin inline asm
	ld.global.nc.u64 %rd939, [%rd940];
	// end inline asm
	add.s64 	%rd942, %rd940, 8;
	// begin inline asm
	ld.global.nc.u64 %rd941, [%rd942];
	// end inline asm
	shr.u64 	%rd958, %rd941, 40;
	shr.u64 	%rd959, %rd941, 48;
	shr.u64 	%rd960, %rd941, 56;
	add.s64 	%rd944, %rd940, 512;
	// begin inline asm
	ld.global.nc.u64 %rd943, [%rd944];
	// end inline asm
	add.s64 	%rd946, %rd940, 520;
	// begin inline asm
	ld.global.nc.u64 %rd945, [%rd946];
	// end inline asm
	shr.u64 	%rd961, %rd945, 40;
	shr.u64 	%rd962, %rd945, 48;
	shr.u64 	%rd963, %rd945, 56;
	add.s64 	%rd948, %rd940, 1024;
	// begin inline asm
	ld.global.nc.u64 %rd947, [%rd948];
	// end inline asm
	add.s64 	%rd950, %rd940, 1032;
	// begin inline asm
	ld.global.nc.u64 %rd949, [%rd950];
	// end inline asm
	shr.u64 	%rd964, %rd949, 40;
	shr.u64 	%rd965, %rd949, 48;
	shr.u64 	%rd966, %rd949, 56;
	add.s32 	%r2949, %r2944, %r2942;
	st.shared.u64 	[%r2949], %rd939;
	st.shared.u32 	[%r2949+8], %rd941;
	cvt.u32.u64 	%r2950, %rd960;
	cvt.u32.u64 	%r2951, %rd959;
	prmt.b32 	%r2952, %r2951, %r2950, 0x3340U;
	{ .reg .b32 tmp; mov.b64 {tmp, %r2953}, %rd941; }
	cvt.u32.u64 	%r2954, %rd958;
	prmt.b32 	%r2955, %r2953, %r2954, 0x3340U;
	prmt.b32 	%r2956, %r2955, %r2952, 0x5410U;
	st.shared.u32 	[%r2949+12], %r2956;
	st.shared.u64 	[%r2949+512], %rd943;
	st.shared.u32 	[%r2949+520], %rd945;
	cvt.u32.u64 	%r2957, %rd963;
	cvt.u32.u64 	%r2958, %rd962;
	prmt.b32 	%r2959, %r2958, %r2957, 0x3340U;
	{ .reg .b32 tmp; mov.b64 {tmp, %r2960}, %rd945; }
	cvt.u32.u64 	%r2961, %rd961;
	prmt.b32 	%r2962, %r2960, %r2961, 0x3340U;
	prmt.b32 	%r2963, %r2962, %r2959, 0x5410U;
	st.shared.u32 	[%r2949+524], %r2963;
	st.shared.u64 	[%r2949+1024], %rd947;
	st.shared.u32 	[%r2949+1032], %rd949;
	cvt.u32.u64 	%r2964, %rd966;
	cvt.u32.u64 	%r2965, %rd965;
	prmt.b32 	%r2966, %r2965, %r2964, 0x3340U;
	{ .reg .b32 tmp; mov.b64 {tmp, %r2967}, %rd949; }
	cvt.u32.u64 	%r2968, %rd964;
	prmt.b32 	%r2969, %r2967, %r2968, 0x3340U;
	prmt.b32 	%r2970, %r2969, %r2966, 0x5410U;
	st.shared.u32 	[%r2949+1036], %r2970;
	bar.warp.sync 	-1;
	shl.b32 	%r2971, %r2946, 3;
	add.s32 	%r2972, %r2948, %r2971;
	ld.shared.f64 	%fd403, [%r2972];
	ld.shared.u32 	%r3397, [%r2972+8];
	ld.shared.u32 	%r2973, [%r2972+12];
	bfe.u32 	%r2974, %r2973, 24, 8;
	cvt.u16.u32 	%rs1106, %r2974;
	bfe.u32 	%r2975, %r2973, 16, 8;
	cvt.u16.u32 	%rs1107, %r2975;
	bfe.u32 	%r2976, %r2973, 8, 8;
	cvt.u16.u32 	%rs1108, %r2976;
	bfe.u32 	%r2977, %r2973, 0, 8;
	cvt.u16.u32 	%rs1109, %r2977;
	ld.shared.f64 	%fd404, [%r2972+16];
	ld.shared.u32 	%r3398, [%r2972+24];
	ld.shared.u32 	%r2978, [%r2972+28];
	bfe.u32 	%r2979, %r2978, 0, 8;
	cvt.u16.u32 	%rs1113, %r2979;
	bfe.u32 	%r2980, %r2978, 8, 8;
	cvt.u16.u32 	%rs1112, %r2980;
	bfe.u32 	%r2981, %r2978, 16, 8;
	cvt.u16.u32 	%rs1111, %r2981;
	bfe.u32 	%r2982, %r2978, 24, 8;
	cvt.u16.u32 	%rs1110, %r2982;
	ld.shared.f64 	%fd376, [%r2972+32];
	ld.shared.u32 	%r3366, [%r2972+40];
	ld.shared.u32 	%r2983, [%r2972+44];
	bfe.u32 	%r2984, %r2983, 0, 8;
	cvt.u16.u32 	%rs1009, %r2984;
	bfe.u32 	%r2985, %r2983, 8, 8;
	cvt.u16.u32 	%rs1008, %r2985;
	bfe.u32 	%r2986, %r2983, 16, 8;
	cvt.u16.u32 	%rs1007, %r2986;
	bfe.u32 	%r2987, %r2983, 24, 8;
	cvt.u16.u32 	%rs1006, %r2987;
	bar.sync 	0;
	shl.b32 	%r2988, %r2, 3;
	add.s32 	%r2989, %r2943, %r2988;
	add.s32 	%r18, %r2989, 2352;
	st.shared.v2.u32 	[%r2989+2352], {%r14, %r13};
	bar.sync 	0;
	setp.eq.s32 	%p275, %r2, 0;
	mov.b32 	%r3364, 0;
	mov.b64 	%rd1058, 0;
	mov.u32 	%r3365, %r3364;
	@%p275 bra 	$L__BB3_5;
	ld.shared.v2.u32 	{%r3365, %r3364}, [%r18+-8];
	setp.ne.s32 	%p276, %r3365, %r7;
	mov.b64 	%rd1058, 1;
	@%p276 bra 	$L__BB3_5;
	setp.ne.s32 	%p277, %r3364, %r8;
	selp.u64 	%rd1058, 1, 0, %p277;
	mov.u32 	%r3365, %r7;
$L__BB3_5:
	setp.ne.s32 	%p278, %r7, %r11;
	setp.ne.s32 	%p279, %r8, %r12;
	or.pred  	%p1, %p278, %p279;
	selp.u64 	%rd968, 1, 0, %p1;
	setp.ne.s32 	%p280, %r11, %r14;
	setp.ne.s32 	%p281, %r12, %r13;
	or.pred  	%p2, %p280, %p281;
	selp.u64 	%rd969, 1, 0, %p2;
	add.s64 	%rd970, %rd1058, %rd968;
	add.s64 	%rd10, %rd970, %rd969;
	@%p2 bra 	$L__BB3_7;
	add.f64 	%fd363, %fd403, %fd404;
	selp.f64 	%fd364, %fd404, %fd363, %p1;
	add.f64 	%fd376, %fd364, %fd376;
	selp.b32 	%r2990, 0, %r3397, %p1;
	add.s32 	%r2991, %r3398, %r2990;
	add.s32 	%r3366, %r3366, %r2991;
$L__BB3_7:
	cvt.u32.u16 	%r3022, %rs1009;
	and.b32  	%r3023, %r3022, 255;
	and.b16  	%rs979, %rs1008, 255;
	mul.wide.u16 	%r3024, %rs979, 256;
	or.b32  	%r3025, %r3024, %r3023;
	cvt.u32.u16 	%r3026, %rs1007;
	shl.b32 	%r3027, %r3026, 16;
	and.b32  	%r3028, %r3027, 16711680;
	or.b32  	%r3029, %r3025, %r3028;
	cvt.u32.u16 	%r3030, %rs1006;
	shl.b32 	%r3031, %r3030, 24;
	or.b32  	%r3018, %r3029, %r3031;
	mov.b64 	{%r2993, %r2998}, %rd10;
	mov.b32 	%r3019, 1;
	mov.b32 	%r3020, 0;
	mov.b32 	%r3021, -1;
	// begin inline asm
	shfl.sync.up.b32 %r2992, %r2993, %r3019, %r3020, %r3021;
	// end inline asm
	// begin inline asm
	shfl.sync.up.b32 %r2997, %r2998, %r3019, %r3020, %r3021;
	// end inline asm
	mov.b64 	%rd11, {%r2992, %r2997};
	mov.b64 	%rd971, %fd376;
	mov.b64 	{%r3003, %r3008}, %rd971;
	// begin inline asm
	shfl.sync.up.b32 %r3002, %r3003, %r3019, %r3020, %r3021;
	// end inline asm
	// begin inline asm
	shfl.sync.up.b32 %r3007, %r3008, %r3019, %r3020, %r3021;
	// end inline asm
	// begin inline asm
	shfl.sync.up.b32 %r3012, %r3366, %r3019, %r3020, %r3021;
	// end inline asm
	// begin inline asm
	shfl.sync.up.b32 %r3017, %r3018, %r3019, %r3020, %r3021;
	// end inline asm
	setp.ne.s64 	%p282, %rd10, 0;
	mov.u32 	%r3368, %r3366;
	mov.f64 	%fd378, %fd376;
	@%p282 bra 	$L__BB3_9;
	mov.b64 	%rd972, {%r3002, %r3007};
	mov.b64 	%fd365, %rd972;
	add.f64 	%fd378, %fd376, %fd365;
	add.s32 	%r3368, %r3012, %r3366;
$L__BB3_9:
	setp.gt.s32 	%p283, %r2929, 0;
	add.s64 	%rd1059, %rd10, %rd11;
	@%p283 bra 	$L__BB3_11;
	mov.u32 	%r3368, %r3366;
	mov.f64 	%fd378, %fd376;
	mov.u64 	%rd1059, %rd10;
$L__BB3_11:
	cvt.u32.u16 	%r3062, %rs1009;
	and.b32  	%r3063, %r3062, 255;
	and.b16  	%rs981, %rs1008, 255;
	mul.wide.u16 	%r3064, %rs981, 256;
	or.b32  	%r3065, %r3064, %r3063;
	cvt.u32.u16 	%r3066, %rs1007;
	shl.b32 	%r3067, %r3066, 16;
	and.b32  	%r3068, %r3067, 16711680;
	or.b32  	%r3069, %r3065, %r3068;
	cvt.u32.u16 	%r3070, %rs1006;
	shl.b32 	%r3071, %r3070, 24;
	or.b32  	%r3058, %r3069, %r3071;
	mov.b64 	{%r3033, %r3038}, %rd1059;
	mov.b32 	%r3059, 2;
	mov.b32 	%r3060, 0;
	mov.b32 	%r3061, -1;
	// begin inline asm
	shfl.sync.up.b32 %r3032, %r3033, %r3059, %r3060, %r3061;
	// end inline asm
	// begin inline asm
	shfl.sync.up.b32 %r3037, %r3038, %r3059, %r3060, %r3061;
	// end inline asm
	mov.b64 	%rd14, {%r3032, %r3037};
	mov.b64 	%rd973, %fd378;
	mov.b64 	{%r3043, %r3048}, %rd973;
	// begin inline asm
	shfl.sync.up.b32 %r3042, %r3043, %r3059, %r3060, %r3061;
	// end inline asm
	// begin inline asm
	shfl.sync.up.b32 %r3047, %r3048, %r3059, %r3060, %r3061;
	// end inline asm
	// begin inline asm
	shfl.sync.up.b32 %r3052, %r3368, %r3059, %r3060, %r3061;
	// end inline asm
	// begin inline asm
	shfl.sync.up.b32 %r3057, %r3058, %r3059, %r3060, %r3061;
	// end inline asm
	setp.ne.s64 	%p284, %rd1059, 0;
	mov.u32 	%r3370, %r3368;
	mov.f64 	%fd380, %fd378;
	@%p284 bra 	$L__BB3_13;
	mov.b64 	%rd974, {%r3042, %r3047};
	mov.b64 	%fd366, %rd974;
	add.f64 	%fd380, %fd378, %fd366;
	add.s32 	%r3370, %r3052, %r3368;
$L__BB3_13:
	setp.gt.s32 	%p285, %r2929, 1;
	add.s64 	%rd1060, %rd1059, %rd14;
	@%p285 bra 	$L__BB3_15;
	mov.u32 	%r3370, %r3368;
	mov.f64 	%fd380, %fd378;
	mov.u64 	%rd1060, %rd1059;
$L__BB3_15:
	cvt.u32.u16 	%r3102, %rs1009;
	and.b32  	%r3103, %r3102, 255;
	and.b16  	%rs983, %rs1008, 255;
	mul.wide.u16 	%r3104, %rs983, 256;
	or.b32  	%r3105, %r3104, %r3103;
	cvt.u32.u16 	%r3106, %rs1007;
	shl.b32 	%r3107, %r3106, 16;
	and.b32  	%r3108, %r3107, 16711680;
	or.b32  	%r3109, %r3105, %r3108;
	cvt.u32.u16 	%r3110, %rs1006;
	shl.b32 	%r3111, %r3110, 24;
	or.b32  	%r3098, %r3109, %r3111;
	mov.b64 	{%r3073, %r3078}, %rd1060;
	mov.b32 	%r3099, 4;
	mov.b32 	%r3100, 0;
	mov.b32 	%r3101, -1;
	// begin inline asm
	shfl.sync.up.b32 %r3072, %r3073, %r3099, %r3100, %r3101;
	// end inline asm
	// begin inline asm
	shfl.sync.up.b32 %r3077, %r3078, %r3099, %r3100, %r3101;
	// end inline asm
	mov.b64 	%rd17, {%r3072, %r3077};
	mov.b64 	%rd975, %fd380;
	mov.b64 	{%r3083, %r3088}, %rd975;
	// begin inline asm
	shfl.sync.up.b32 %r3082, %r3083, %r3099, %r3100, %r3101;
	// end inline asm
	// begin inline asm
	shfl.sync.up.b32 %r3087, %r3088, %r3099, %r3100, %r3101;
	// end inline asm
	// begin inline asm
	shfl.sync.up.b32 %r3092, %r3370, %r3099, %r3100, %r3101;
	// end inline asm
	// begin inline asm
	shfl.sync.up.b32 %r3097, %r3098, %r3099, %r3100, %r3101;
	// end inline asm
	setp.ne.s64 	%p286, %rd1060, 0;
	mov.u32 	%r3372, %r3370;
	mov.f64 	%fd382, %fd380;
	@%p286 bra 	$L__BB3_17;
	mov.b64 	%rd976, {%r3082, %r3087};
	mov.b64 	%fd367, %rd976;
	add.f64 	%fd382, %fd380, %fd367;
	add.s32 	%r3372, %r3092, %r3370;
$L__BB3_17:
	setp.gt.s32 	%p287, %r2929, 3;
	add.s64 	%rd1061, %rd1060, %rd17;
	@%p287 bra 	$L__BB3_19;
	mov.u32 	%r3372, %r3370;
	mov.f64 	%fd382, %fd380;
	mov.u64 	%rd1061, %rd1060;
$L__BB3_19:
	cvt.u32.u16 	%r3142, %rs1009;
	and.b32  	%r3143, %r3142, 255;
	and.b16  	%rs985, %rs1008, 255;
	mul.wide.u16 	%r3144, %rs985, 256;
	or.b32  	%r3145, %r3144, %r3143;
	cvt.u32.u16 	%r3146, %rs1007;
	shl.b32 	%r3147, %r3146, 16;
	and.b32  	%r3148, %r3147, 16711680;
	or.b32  	%r3149, %r3145, %r3148;
	cvt.u32.u16 	%r3150, %rs1006;
	shl.b32 	%r3151, %r3150, 24;
	or.b32  	%r3138, %r3149, %r3151;
	mov.b64 	{%r3113, %r3118}, %rd1061;
	mov.b32 	%r3139, 8;
	mov.b32 	%r3140, 0;
	mov.b32 	%r3141, -1;
	// begin inline asm
	shfl.sync.up.b32 %r3112, %r3113, %r3139, %r3140, %r3141;
	// end inline asm
	// begin inline asm
	shfl.sync.up.b32 %r3117, %r3118, %r3139, %r3140, %r3141;
	// end inline asm
	mov.b64 	%rd20, {%r3112, %r3117};
	mov.b64 	%rd977, %fd382;
	mov.b64 	{%r3123, %r3128}, %rd977;
	// begin inline asm
	shfl.sync.up.b32 %r3122, %r3123, %r3139, %r3140, %r3141;
	// end inline asm
	// begin inline asm
	shfl.sync.up.b32 %r3127, %r3128, %r3139, %r3140, %r3141;
	// end inline asm
	// begin inline asm
	shfl.sync.up.b32 %r3132, %r3372, %r3139, %r3140, %r3141;
	// end inline asm
	// begin inline asm
	shfl.sync.up.b32 %r3137, %r3138, %r3139, %r3140, %r3141;
	// end inline asm
	setp.ne.s64 	%p288, %rd1061, 0;
	mov.u32 	%r3374, %r3372;
	mov.f64 	%fd384, %fd382;
	@%p288 bra 	$L__BB3_21;
	mov.b64 	%rd978, {%r3122, %r3127};
	mov.b64 	%fd368, %rd978;
	add.f64 	%fd384, %fd382, %fd368;
	add.s32 	%r3374, %r3132, %r3372;
$L__BB3_21:
	setp.gt.s32 	%p289, %r2929, 7;
	add.s64 	%rd1062, %rd1061, %rd20;
	@%p289 bra 	$L__BB3_23;
	mov.u32 	%r3374, %r3372;
	mov.f64 	%fd384, %fd382;
	mov.u64 	%rd1062, %rd1061;
$L__BB3_23:
	cvt.u32.u16 	%r3182, %rs1009;
	and.b32  	%r3183, %r3182, 255;
	and.b16  	%rs987, %rs1008, 255;
	mul.wide.u16 	%r3184, %rs987, 256;
	or.b32  	%r3185, %r3184, %r3183;
	cvt.u32.u16 	%r3186, %rs1007;
	shl.b32 	%r3187, %r3186, 16;
	and.b32  	%r3188, %r3187, 16711680;
	or.b32  	%r3189, %r3185, %r3188;
	cvt.u32.u16 	%r3190, %rs1006;
	shl.b32 	%r3191, %r3190, 24;
	or.b32  	%r3178, %r3189, %r3191;
	mov.b64 	{%r3153, %r3158}, %rd1062;
	mov.b32 	%r3179, 16;
	mov.b32 	%r3180, 0;
	mov.b32 	%r3181, -1;
	// begin inline asm
	shfl.sync.up.b32 %r3152, %r3153, %r3179, %r3180, %r3181;
	// end inline asm
	// begin inline asm
	shfl.sync.up.b32 %r3157, %r3158, %r3179, %r3180, %r3181;
	// end inline asm
	mov.b64 	%rd23, {%r3152, %r3157};
	mov.b64 	%rd979, %fd384;
	mov.b64 	{%r3163, %r3168}, %rd979;
	// begin inline asm
	shfl.sync.up.b32 %r3162, %r3163, %r3179, %r3180, %r3181;
	// end inline asm
	// begin inline asm
	shfl.sync.up.b32 %r3167, %r3168, %r3179, %r3180, %r3181;
	// end inline asm
	// begin inline asm
	shfl.sync.up.b32 %r3172, %r3374, %r3179, %r3180, %r3181;
	// end inline asm
	// begin inline asm
	shfl.sync.up.b32 %r3177, %r3178, %r3179, %r3180, %r3181;
	// end inline asm
	setp.ne.s64 	%p290, %rd1062, 0;
	mov.u32 	%r3376, %r3374;
	mov.f64 	%fd386, %fd384;
	@%p290 bra 	$L__BB3_25;
	mov.b64 	%rd980, {%r3162, %r3167};
	mov.b64 	%fd369, %rd980;
	add.f64 	%fd386, %fd384, %fd369;
	add.s32 	%r3376, %r3172, %r3374;
$L__BB3_25:
	setp.gt.s32 	%p291, %r2929, 15;
	add.s64 	%rd1063, %rd1062, %rd23;
	@%p291 bra 	$L__BB3_27;
	mov.u32 	%r3376, %r3374;
	mov.f64 	%fd386, %fd384;
	mov.u64 	%rd1063, %rd1062;
$L__BB3_27:
	cvt.u32.u16 	%r3222, %rs1009;
	and.b32  	%r3223, %r3222, 255;
	and.b16  	%rs989, %rs1008, 255;
	mul.wide.u16 	%r3224, %rs989, 256;
	or.b32  	%r3225, %r3224, %r3223;
	cvt.u32.u16 	%r3226, %rs1007;
	shl.b32 	%r3227, %r3226, 16;
	and.b32  	%r3228, %r3227, 16711680;
	or.b32  	%r3229, %r3225, %r3228;
	cvt.u32.u16 	%r3230, %rs1006;
	shl.b32 	%r3231, %r3230, 24;
	or.b32  	%r3218, %r3229, %r3231;
	mov.b64 	{%r3193, %r3198}, %rd1063;
	mov.b32 	%r3219, 1;
	mov.b32 	%r3220, 0;
	mov.b32 	%r3221, -1;
	// begin inline asm
	shfl.sync.up.b32 %r3192, %r3193, %r3219, %r3220, %r3221;
	// end inline asm
	// begin inline asm
	shfl.sync.up.b32 %r3197, %r3198, %r3219, %r3220, %r3221;
	// end inline asm
	mov.b64 	%rd1071, {%r3192, %r3197};
	mov.b64 	%rd981, %fd386;
	mov.b64 	{%r3203, %r3208}, %rd981;
	// begin inline asm
	shfl.sync.up.b32 %r3202, %r3203, %r3219, %r3220, %r3221;
	// end inline asm
	// begin inline asm
	shfl.sync.up.b32 %r3207, %r3208, %r3219, %r3220, %r3221;
	// end inline asm
	mov.b64 	%rd982, {%r3202, %r3207};
	mov.b64 	%fd402, %rd982;
	// begin inline asm
	shfl.sync.up.b32 %r3396, %r3376, %r3219, %r3220, %r3221;
	// end inline asm
	// begin inline asm
	shfl.sync.up.b32 %r3217, %r3218, %r3219, %r3220, %r3221;
	// end inline asm
	cvt.u16.u32 	%rs1105, %r3217;
	shr.u32 	%r3232, %r3217, 8;
	cvt.u16.u32 	%rs1104, %r3232;
	{ .reg .b16 tmp; mov.b32 {tmp, %rs1103}, %r3217; }
	shr.u32 	%r3233, %r3217, 24;
	cvt.u16.u32 	%rs1102, %r3233;
	setp.ne.s32 	%p292, %r2929, 31;
	@%p292 bra 	$L__BB3_29;
	mad.lo.s32 	%r3235, %r4, 24, %r2943;
	st.shared.u64 	[%r3235], %rd1063;
	st.shared.f64 	[%r3235+8], %fd386;
	st.shared.u32 	[%r3235+16], %r3376;
	prmt.b32 	%r3238, %r3226, %r3230, 0x3340U;
	cvt.u32.u16 	%r3239, %rs1008;
	prmt.b32 	%r3241, %r3222, %r3239, 0x3340U;
	prmt.b32 	%r3242, %r3241, %r3238, 0x5410U;
	st.shared.u32 	[%r3235+20], %r3242;
$L__BB3_29:
	bar.sync 	0;
	ld.shared.v2.u64 	{%rd27, %rd984}, [_ZN6thrust24THRUST_300001_SM_1000_NS8cuda_cub4core6detail5shmemE];
	mov.b64 	%fd389, %rd984;
	ld.shared.u32 	%r3379, [_ZN6thrust24THRUST_300001_SM_1000_NS8cuda_cub4core6detail5shmemE+16];
	setp.ne.s32 	%p293, %r4, 1;
	@%p293 bra 	$L__BB3_31;
	ld.shared.u32 	%r3244, [_ZN6thrust24THRUST_300001_SM_1000_NS8cuda_cub4core6detail5shmemE+20];
	bfe.u32 	%r3245, %r3244, 0, 8;
	cvt.u16.u32 	%rs1057, %r3245;
	bfe.u32 	%r3246, %r3244, 8, 8;
	cvt.u16.u32 	%rs1056, %r3246;
	bfe.u32 	%r3247, %r3244, 16, 8;
	cvt.u16.u32 	%rs1055, %r3247;
	bfe.u32 	%r3248, %r3244, 24, 8;
	cvt.u16.u32 	%rs1054, %r3248;
	mov.u64 	%rd1065, %rd27;
$L__BB3_31:
	ld.shared.u64 	%rd29, [_ZN6thrust24THRUST_300001_SM_1000_NS8cuda_cub4core6detail5shmemE+24];
	ld.shared.f64 	%fd388, [_ZN6thrust24THRUST_300001_SM_1000_NS8cuda_cub4core6detail5shmemE+32];
	ld.shared.u32 	%r3378, [_ZN6thrust24THRUST_300001_SM_1000_NS8cuda_cub4core6detail5shmemE+40];
	setp.eq.s64 	%p294, %rd29, 0;
	@%p294 bra 	$L__BB3_33;
	ld.shared.u32 	%r3249, [_ZN6thrust24THRUST_300001_SM_1000_NS8cuda_cub4core6detail5shmemE+44];
	bfe.u32 	%r3250, %r3249, 0, 8;
	cvt.u16.u32 	%rs1053, %r3250;
	bfe.u32 	%r3251, %r3249, 8, 8;
	cvt.u16.u32 	%rs1052, %r3251;
	bfe.u32 	%r3252, %r3249, 16, 8;
	cvt.u16.u32 	%rs1051, %r3252;
	bfe.u32 	%r3253, %r3249, 24, 8;
	cvt.u16.u32 	%rs1050, %r3253;
	bra.uni 	$L__BB3_34;
$L__BB3_33:
	add.f64 	%fd388, %fd389, %fd388;
	add.s32 	%r3378, %r3378, %r3379;
$L__BB3_34:
	add.s64 	%rd30, %rd29, %rd27;
	setp.ne.s32 	%p295, %r4, 2;
	@%p295 bra 	$L__BB3_36;
	mov.u16 	%rs1054, %rs1050;
	mov.u16 	%rs1055, %rs1051;
	mov.u16 	%rs1056, %rs1052;
	mov.u16 	%rs1057, %rs1053;
	mov.u32 	%r3379, %r3378;
	mov.f64 	%fd389, %fd388;
	mov.u64 	%rd1065, %rd30;
$L__BB3_36:
	ld.shared.v2.u64 	{%rd32, %rd985}, [_ZN6thrust24THRUST_300001_SM_1000_NS8cuda_cub4core6detail5shmemE+48];
	mov.b64 	%fd390, %rd985;
	ld.shared.u32 	%r3380, [_ZN6thrust24THRUST_300001_SM_1000_NS8cuda_cub4core6detail5shmemE+64];
	setp.eq.s64 	%p296, %rd32, 0;
	@%p296 bra 	$L__BB3_38;
	ld.shared.u32 	%r3254, [_ZN6thrust24THRUST_300001_SM_1000_NS8cuda_cub4core6detail5shmemE+68];
	bfe.u32 	%r3255, %r3254, 0, 8;
	cvt.u16.u32 	%rs1061, %r3255;
	bfe.u32 	%r3256, %r3254, 8, 8;
	cvt.u16.u32 	%rs1060, %r3256;
	bfe.u32 	%r3257, %r3254, 16, 8;
	cvt.u16.u32 	%rs1059, %r3257;
	bfe.u32 	%r3258, %r3254, 24, 8;
	cvt.u16.u32 	%rs1058, %r3258;
	bra.uni 	$L__BB3_39;
$L__BB3_38:
	add.f64 	%fd390, %fd388, %fd390;
	add.s32 	%r3380, %r3380, %r3378;
$L__BB3_39:
	add.s64 	%rd33, %rd32, %rd30;
	setp.ne.s32 	%p297, %r4, 3;
	@%p297 bra 	$L__BB3_41;
	mov.u16 	%rs1054, %rs1058;
	mov.u16 	%rs1055, %rs1059;
	mov.u16 	%rs1056, %rs1060;
	mov.u16 	%rs1057, %rs1061;
	mov.u32 	%r3379, %r3380;
	mov.f64 	%fd389, %fd390;
	mov.u64 	%rd1065, %rd33;
$L__BB3_41:
	ld.shared.u64 	%rd35, [_ZN6thrust24THRUST_300001_SM_1000_NS8cuda_cub4core6detail5shmemE+72];
	ld.shared.f64 	%fd392, [_ZN6thrust24THRUST_300001_SM_1000_NS8cuda_cub4core6detail5shmemE+80];
	ld.shared.u32 	%r3382, [_ZN6thrust24THRUST_300001_SM_1000_NS8cuda_cub4core6detail5shmemE+88];
	setp.eq.s64 	%p298, %rd35, 0;
	@%p298 bra 	$L__BB3_43;
	ld.shared.u32 	%r3259, [_ZN6thrust24THRUST_300001_SM_1000_NS8cuda_cub4core6detail5shmemE+92];
	bfe.u32 	%r3260, %r3259, 0, 8;
	cvt.u16.u32 	%rs1069, %r3260;
	bfe.u32 	%r3261, %r3259, 8, 8;
	cvt.u16.u32 	%rs1068, %r3261;
	bfe.u32 	%r3262, %r3259, 16, 8;
	cvt.u16.u32 	%rs1067, %r3262;
	bfe.u32 	%r3263, %r3259, 24, 8;
	cvt.u16.u32 	%rs1066, %r3263;
	bra.uni 	$L__BB3_44;
$L__BB3_43:
	add.f64 	%fd392, %fd390, %fd392;
	add.s32 	%r3382, %r3382, %r3380;
$L__BB3_44:
	add.s64 	%rd36, %rd35, %rd33;
	setp.ne.s32 	%p299, %r4, 4;
	@%p299 bra 	$L__BB3_46;
	mov.u16 	%rs1054, %rs1066;
	mov.u16 	%rs1055, %rs1067;
	mov.u16 	%rs1056, %rs1068;
	mov.u16 	%rs1057, %rs1069;
	mov.u32 	%r3379, %r3382;
	mov.f64 	%fd389, %fd392;
	mov.u64 	%rd1065, %rd36;
$L__BB3_46:
	ld.shared.v2.u64 	{%rd38, %rd986}, [_ZN6thrust24THRUST_300001_SM_1000_NS8cuda_cub4core6detail5shmemE+96];
	mov.b64 	%fd394, %rd986;
	ld.shared.u32 	%r3384, [_ZN6thrust24THRUST_300001_SM_1000_NS8cuda_cub4core6detail5shmemE+112];
	setp.eq.s64 	%p300, %rd38, 0;
	@%p300 bra 	$L__BB3_48;
	ld.shared.u32 	%r3264, [_ZN6thrust24THRUST_300001_SM_1000_NS8cuda_cub4core6detail5shmemE+116];
	bfe.u32 	%r3265, %r3264, 0, 8;
	cvt.u16.u32 	%rs1077, %r3265;
	bfe.u32 	%r3266, %r3264, 8, 8;
	cvt.u16.u32 	%rs1076, %r3266;
	bfe.u32 	%r3267, %r3264, 16, 8;
	cvt.u16.u32 	%rs1075, %r3267;
	bfe.u32 	%r3268, %r3264, 24, 8;
	cvt.u16.u32 	%rs1074, %r3268;
	bra.uni 	$L__BB3_49;
$L__BB3_48:
	add.f64 	%fd394, %fd392, %fd394;
	add.s32 	%r3384, %r3384, %r3382;
$L__BB3_49:
	add.s64 	%rd39, %rd38, %rd36;
	setp.ne.s32 	%p301, %r4, 5;
	@%p301 bra 	$L__BB3_51;
	mov.u16 	%rs1054, %rs1074;
	mov.u16 	%rs1055, %rs1075;
	mov.u16 	%rs1056, %rs1076;
	mov.u16 	%rs1057, %rs1077;
	mov.u32 	%r3379, %r3384;
	mov.f64 	%fd389, %fd394;
	mov.u64 	%rd1065, %rd39;
$L__BB3_51:
	ld.shared.u64 	%rd41, [_ZN6thrust24THRUST_300001_SM_1000_NS8cuda_cub4core6detail5shmemE+120];
	ld.shared.f64 	%fd396, [_ZN6thrust24THRUST_300001_SM_1000_NS8cuda_cub4core6detail5shmemE+128];
	ld.shared.u32 	%r3386, [_ZN6thrust24THRUST_300001_SM_1000_NS8cuda_cub4core6detail5shmemE+136];
	setp.eq.s64 	%p302, %rd41, 0;
	@%p302 bra 	$L__BB3_53;
	ld.shared.u32 	%r3269, [_ZN6thrust24THRUST_300001_SM_1000_NS8cuda_cub4core6detail5shmemE+140];
	bfe.u32 	%r3270, %r3269, 0, 8;
	cvt.u16.u32 	%rs1085, %r3270;
	bfe.u32 	%r3271, %r3269, 8, 8;
	cvt.u16.u32 	%rs1084, %r3271;
	bfe.u32 	%r3272, %r3269, 16, 8;
	cvt.u16.u32 	%rs1083, %r3272;
	bfe.u32 	%r3273, %r3269, 24, 8;
	cvt.u16.u32 	%rs1082, %r3273;
	bra.uni 	$L__BB3_54;
$L__BB3_53:
	add.f64 	%fd396, %fd394, %fd396;
	add.s32 	%r3386, %r3386, %r3384;
$L__BB3_54:
	add.s64 	%rd987, %rd29, %rd27;
	add.s64 	%rd988, %rd32, %rd987;
	add.s64 	%rd989, %rd35, %rd988;
	add.s64 	%rd990, %rd38, %rd989;
	add.s64 	%rd42, %rd41, %rd990;
	setp.ne.s32 	%p303, %r4, 6;
	@%p303 bra 	$L__BB3_56;
	mov.u16 	%rs1054, %rs1082;
	mov.u16 	%rs1055, %rs1083;
	mov.u16 	%rs1056, %rs1084;
	mov.u16 	%rs1057, %rs1085;
	mov.u32 	%r3379, %r3386;
	mov.f64 	%fd389, %fd396;
	mov.u64 	%rd1065, %rd42;
$L__BB3_56:
	ld.shared.v2.u64 	{%rd44, %rd991}, [_ZN6thrust24THRUST_300001_SM_1000_NS8cuda_cub4core6detail5shmemE+144];
	mov.b64 	%fd398, %rd991;
	ld.shared.u32 	%r3388, [_ZN6thrust24THRUST_300001_SM_1000_NS8cuda_cub4core6detail5shmemE+160];
	setp.eq.s64 	%p304, %rd44, 0;
	@%p304 bra 	$L__BB3_58;
	ld.shared.u32 	%r3274, [_ZN6thrust24THRUST_300001_SM_1000_NS8cuda_cub4core6detail5shmemE+164];
	bfe.u32 	%r3275, %r3274, 0, 8;
	cvt.u16.u32 	%rs1093, %r3275;
	bfe.u32 	%r3276, %r3274, 8, 8;
	cvt.u16.u32 	%rs1092, %r3276;
	bfe.u32 	%r3277, %r3274, 16, 8;
	cvt.u16.u32 	%rs1091, %r3277;
	bfe.u32 	%r3278, %r3274, 24, 8;
	cvt.u16.u32 	%rs1090, %r3278;
	bra.uni 	$L__BB3_59;
$L__BB3_58:
	add.f64 	%fd398, %fd396, %fd398;
	add.s32 	%r3388, %r3388, %r3386;
$L__BB3_59:
	add.s64 	%rd996, %rd41, %rd990;
	add.s64 	%rd45, %rd44, %rd996;
	setp.ne.s32 	%p305, %r4, 7;
	@%p305 bra 	$L__BB3_61;
	mov.u16 	%rs1054, %rs1090;
	mov.u16 	%rs1055, %rs1091;
	mov.u16 	%rs1056, %rs1092;
	mov.u16 	%rs1057, %rs1093;
	mov.u32 	%r3379, %r3388;
	mov.f64 	%fd389, %fd398;
	mov.u64 	%rd1065, %rd45;
$L__BB3_61:
	ld.shared.u64 	%rd47, [_ZN6thrust24THRUST_300001_SM_1000_NS8cuda_cub4core6detail5shmemE+168];
	ld.shared.f64 	%fd400, [_ZN6thrust24THRUST_300001_SM_1000_NS8cuda_cub4core6detail5shmemE+176];
	ld.shared.u32 	%r3394, [_ZN6thrust24THRUST_300001_SM_1000_NS8cuda_cub4core6detail5shmemE+184];
	setp.eq.s64 	%p306, %rd47, 0;
	@%p306 bra 	$L__BB3_63;
	ld.shared.u32 	%r3279, [_ZN6thrust24THRUST_300001_SM_1000_NS8cuda_cub4core6detail5shmemE+188];
	bfe.u32 	%r3280, %r3279, 8, 8;
	cvt.u16.u32 	%rs997, %r3280;
	bfe.u32 	%r3281, %r3279, 16, 8;
	bfe.u32 	%r3282, %r3279, 24, 8;
	bfe.u32 	%r3393, %r3279, 0, 8;
	and.b16  	%rs998, %rs997, 255;
	mul.wide.u16 	%r3392, %rs998, 256;
	shl.b32 	%r3283, %r3281, 16;
	and.b32  	%r3391, %r3283, 16711680;
	shl.b32 	%r3390, %r3282, 24;
	bra.uni 	$L__BB3_64;
$L__BB3_63:
	add.f64 	%fd400, %fd398, %fd400;
	add.s32 	%r3394, %r3394, %r3388;
	mov.b32 	%r3390, 0;
	mov.u32 	%r3391, %r3390;
	mov.u32 	%r3392, %r3390;
	mov.u32 	%r3393, %r3390;
$L__BB3_64:
	setp.lt.u32 	%p307, %r2, 32;
	@%p307 bra 	$L__BB3_69;
	setp.ne.s64 	%p308, %rd1071, 0;
	@%p308 bra 	$L__BB3_67;
	add.f64 	%fd402, %fd389, %fd402;
	add.s32 	%r3396, %r3379, %r3396;
$L__BB3_67:
	setp.ne.s32 	%p309, %r2929, 0;
	add.s64 	%rd1071, %rd1065, %rd1071;
	@%p309 bra 	$L__BB3_69;
	mov.u16 	%rs1102, %rs1054;
	mov.u16 	%rs1103, %rs1055;
	mov.u16 	%rs1104, %rs1056;
	mov.u16 	%rs1105, %rs1057;
	mov.u32 	%r3396, %r3379;
	mov.f64 	%fd402, %fd389;
	mov.u64 	%rd1071, %rd1065;
$L__BB3_69:
	setp.eq.s32 	%p310, %r2, 0;
	mov.u64 	%rd1072, %rd1058;
	@%p310 bra 	$L__BB3_72;
	add.s64 	%rd1072, %rd1058, %rd1071;
	setp.ne.s64 	%p311, %rd1058, 0;
	@%p311 bra 	$L__BB3_72;
	add.f64 	%fd403, %fd402, %fd403;
	add.s32 	%r3397, %r3397, %r3396;
$L__BB3_72:
	selp.u64 	%rd997, 1, 0, %p1;
	add.s64 	%rd52, %rd1072, %rd997;
	@%p1 bra 	$L__BB3_74;
	add.f64 	%fd404, %fd403, %fd404;
	add.s32 	%r3398, %r3398, %r3397;
$L__BB3_74:
	add.s64 	%rd998, %rd29, %rd27;
	add.s64 	%rd999, %rd32, %rd998;
	add.s64 	%rd1000, %rd35, %rd999;
	add.s64 	%rd1001, %rd38, %rd1000;
	add.s64 	%rd1002, %rd41, %rd1001;
	add.s64 	%rd1003, %rd44, %rd1002;
	add.s64 	%rd53, %rd47, %rd1003;
	setp.ne.s32 	%p312, %r2, 0;
	@%p312 bra 	$L__BB3_76;
	or.b32  	%r3286, %r3393, %r3392;
	or.b32  	%r3287, %r3286, %r3391;
	or.b32  	%r3288, %r3287, %r3390;
	add.s64 	%rd1004, %rd356, 768;
	mov.b64 	%rd1007, %fd400;
	mov.b64 	%rd1009, {%r3394, %r3288};
	// begin inline asm
	st.cg.u64 [%rd1004], %rd53;
	// end inline asm
	add.s64 	%rd1006, %rd356, 776;
	// begin inline asm
	st.cg.u64 [%rd1006], %rd1007;
	// end inline asm
	add.s64 	%rd1008, %rd356, 784;
	// begin inline asm
	st.cg.u64 [%rd1008], %rd1009;
	// end inline asm
	add.s64 	%rd1010, %rd354, 128;
	mov.b32 	%r3285, 101;
	// begin inline asm
	st.release.gpu.u32 [%rd1010], %r3285;
	// end inline asm
	mov.b64 	%rd1071, 0;
$L__BB3_76:
	cvta.to.global.u64 	%rd55, %rd352;
	cvta.to.global.u64 	%rd56, %rd351;
	setp.lt.s64 	%p313, %rd53, 257;
	@%p313 bra 	$L__BB3_90;
	bar.sync 	0;
	setp.eq.s64 	%p317, %rd1058, 0;
	@%p317 bra 	$L__BB3_79;
	cvt.u32.u64 	%r3310, %rd1071;
	mov.u32 	%r3311, _ZN6thrust24THRUST_300001_SM_1000_NS8cuda_cub4core6detail5shmemE;
	mad.lo.s32 	%r3312, %r3310, 24, %r3311;
	st.shared.v2.u32 	[%r3312], {%r3365, %r3364};
	st.shared.f64 	[%r3312+8], %fd402;
	st.shared.u32 	[%r3312+16], %r3396;
	cvt.u32.u16 	%r3313, %rs1102;
	cvt.u32.u16 	%r3314, %rs1103;
	prmt.b32 	%r3315, %r3314, %r3313, 0x3340U;
	cvt.u32.u16 	%r3316, %rs1104;
	cvt.u32.u16 	%r3317, %rs1105;
	prmt.b32 	%r3318, %r3317, %r3316, 0x3340U;
	prmt.b32 	%r3319, %r3318, %r3315, 0x5410U;
	st.shared.u32 	[%r3312+20], %r3319;
$L__BB3_79:
	not.pred 	%p318, %p1;
	@%p318 bra 	$L__BB3_81;
	cvt.u32.u64 	%r3320, %rd1072;
	mov.u32 	%r3321, _ZN6thrust24THRUST_300001_SM_1000_NS8cuda_cub4core6detail5shmemE;
	mad.lo.s32 	%r3322, %r3320, 24, %r3321;
	st.shared.v2.u32 	[%r3322], {%r7, %r8};
	st.shared.f64 	[%r3322+8], %fd403;
	st.shared.u32 	[%r3322+16], %r3397;
	cvt.u32.u16 	%r3323, %rs1106;
	cvt.u32.u16 	%r3324, %rs1107;
	prmt.b32 	%r3325, %r3324, %r3323, 0x3340U;
	cvt.u32.u16 	%r3326, %rs1108;
	cvt.u32.u16 	%r3327, %rs1109;
	prmt.b32 	%r3328, %r3327, %r3326, 0x3340U;
	prmt.b32 	%r3329, %r3328, %r3325, 0x5410U;
	st.shared.u32 	[%r3322+20], %r3329;
$L__BB3_81:
	not.pred 	%p319, %p2;
	@%p319 bra 	$L__BB3_83;
	cvt.u32.u64 	%r3330, %rd52;
	mov.u32 	%r3331, _ZN6thrust24THRUST_300001_SM_1000_NS8cuda_cub4core6detail5shmemE;
	mad.lo.s32 	%r3332, %r3330, 24, %r3331;
	st.shared.v2.u32 	[%r3332], {%r11, %r12};
	st.shared.f64 	[%r3332+8], %fd404;
	st.shared.u32 	[%r3332+16], %r3398;
	cvt.u32.u16 	%r3333, %rs1110;
	cvt.u32.u16 	%r3334, %rs1111;
	prmt.b32 	%r3335, %r3334, %r3333, 0x3340U;
	cvt.u32.u16 	%r3336, %rs1112;
	cvt.u32.u16 	%r3337, %rs1113;
	prmt.b32 	%r3338, %r3337, %r3336, 0x3340U;
	prmt.b32 	%r3339, %r3338, %r3335, 0x5410U;
	st.shared.u32 	[%r3332+20], %r3339;
$L__BB3_83:
	bar.sync 	0;
	cvt.u64.u32 	%rd1079, %r2;
	setp.le.u64 	%p320, %rd53, %rd1079;
	@%p320 bra 	$L__BB3_524;
	add.s64 	%rd1027, %rd29, %rd32;
	add.s64 	%rd1028, %rd1027, %rd35;
	add.s64 	%rd1029, %rd1028, %rd38;
	add.s64 	%rd1030, %rd1029, %rd41;
	add.s64 	%rd1031, %rd1030, %rd44;
	add.s64 	%rd1032, %rd1031, %rd47;
	add.s64 	%rd1033, %rd1032, %rd27;
	not.b64 	%rd1034, %rd1079;
	add.s64 	%rd58, %rd1033, %rd1034;
	shr.u64 	%rd1035, %rd58, 8;
	add.s64 	%rd1036, %rd1035, 1;
	and.b64  	%rd1074, %rd1036, 3;
	and.b64  	%rd1037, %rd58, 768;
	setp.eq.s64 	%p321, %rd1037, 768;
	@%p321 bra 	$L__BB3_87;
	shl.b64 	%rd1038, %rd1079, 4;
	add.s64 	%rd1039, %rd1038, %rd5;
	add.s64 	%rd1077, %rd1039, 12;
	shl.b64 	%rd1040, %rd1079, 2;
	add.s64 	%rd1076, %rd55, %rd1040;
	add.s64 	%rd1075, %rd56, %rd1040;
	mov.u32 	%r3340, _ZN6thrust24THRUST_300001_SM_1000_NS8cuda_cub4core6detail5shmemE;
	mad.lo.s32 	%r3399, %r2, 24, %r3340;
	shl.b64 	%rd1041, %rd1074, 8;
	add.s64 	%rd1079, %rd1041, %rd1079;
$L__BB3_86:
	.pragma "nounroll";
	ld.shared.v2.u32 	{%r3341, %r3342}, [%r3399];
	ld.shared.f64 	%fd371, [%r3399+8];
	ld.shared.u32 	%r3343, [%r3399+16];
	ld.shared.u32 	%r3344, [%r3399+20];
	st.global.u32 	[%rd1075], %r3341;
	st.global.u32 	[%rd1076], %r3342;
	st.global.f64 	[%rd1077+-12], %fd371;
	st.global.u32 	[%rd1077+-4], %r3343;
	st.global.u32 	[%rd1077], %r3344;
	add.s64 	%rd1077, %rd1077, 4096;
	add.s64 	%rd1076, %rd1076, 1024;
	add.s64 	%rd1075, %rd1075, 1024;
	add.s32 	%r3399, %r3399, 6144;
	add.s64 	%rd1074, %rd1074, -1;
	setp.ne.s64 	%p322, %rd1074, 0;
	@%p322 bra 	$L__BB3_86;
$L__BB3_87:
	setp.lt.u64 	%p323, %rd58, 768;
	@%p323 bra 	$L__BB3_524;
	mov.u32 	%r3346, _ZN6thrust24THRUST_300001_SM_1000_NS8cuda_cub4core6detail5shmemE;
$L__BB3_89:
	cvt.u32.u64 	%r3345, %rd1079;
	mad.lo.s32 	%r3347, %r3345, 24, %r3346;
	ld.shared.v2.u32 	{%r3348, %r3349}, [%r3347];
	ld.shared.f64 	%fd372, [%r3347+8];
	ld.shared.u32 	%r3350, [%r3347+16];
	ld.shared.u32 	%r3351, [%r3347+20];
	shl.b64 	%rd1042, %rd1079, 2;
	add.s64 	%rd1043, %rd56, %rd1042;
	add.s64 	%rd1044, %rd55, %rd1042;
	st.global.u32 	[%rd1043], %r3348;
	st.global.u32 	[%rd1044], %r3349;
	shl.b64 	%rd1045, %rd1079, 4;
	add.s64 	%rd1046, %rd5, %rd1045;
	st.global.f64 	[%rd1046], %fd372;
	st.global.u32 	[%rd1046+8], %r3350;
	st.global.u32 	[%rd1046+12], %r3351;
	ld.shared.v2.u32 	{%r3352, %r3353}, [%r3347+6144];
	ld.shared.f64 	%fd373, [%r3347+6152];
	ld.shared.u32 	%r3354, [%r3347+6160];
	ld.shared.u32 	%r3355, [%r3347+6164];
	and.b64  	%rd1047, %rd1042, 17179869180;
	add.s64 	%rd1048, %rd56, %rd1047;
	add.s64 	%rd1049, %rd55, %rd1047;
	st.global.u32 	[%rd1048+1024], %r3352;
	st.global.u32 	[%rd1049+1024], %r3353;
	and.b64  	%rd1050, %rd1045, 68719476720;
	add.s64 	%rd1051, %rd5, %rd1050;
	st.global.f64 	[%rd1051+4096], %fd373;
	st.global.u32 	[%rd1051+4104], %r3354;
	st.global.u32 	[%rd1051+4108], %r3355;
	ld.shared.v2.u32 	{%r3356, %r3357}, [%r3347+12288];
	ld.shared.f64 	%fd374, [%r3347+12296];
	ld.shared.u32 	%r3358, [%r3347+12304];
	ld.shared.u32 	%r3359, [%r3347+12308];
	st.global.u32 	[%rd1048+2048], %r3356;
	st.global.u32 	[%rd1049+2048], %r3357;
	st.global.f64 	[%rd1051+8192], %fd374;
	st.global.u32 	[%rd1051+8200], %r3358;
	st.global.u32 	[%rd1051+8204], %r3359;
	ld.shared.v2.u32 	{%r3360, %r3361}, [%r3347+18432];
	ld.shared.f64 	%fd375, [%r3347+18440];
	ld.shared.u32 	%r3362, [%r3347+18448];
	ld.shared.u32 	%r3363, [%r3347+18452];
	st.global.u32 	[%rd1048+3072], %r3360;
	st.global.u32 	[%rd1049+3072], %r3361;
	st.global.f64 	[%rd1051+12288], %fd375;
	st.global.u32 	[%rd1051+12296], %r3362;
	st.global.u32 	[%rd1051+12300], %r3363;
	add.s64 	%rd1052, %rd1079, 1024;
	and.b64  	%rd1079, %rd1052, 4294967295;
	setp.gt.u64 	%p324, %rd53, %rd1079;
	@%p324 bra 	$L__BB3_89;
	bra.uni 	$L__BB3_524;
$L__BB3_90:
	setp.eq.s64 	%p314, %rd1058, 0;
	@%p314 bra 	$L__BB3_92;
	shl.b64 	%rd1012, %rd1071, 2;
	add.s64 	%rd1013, %rd56, %rd1012;
	add.s64 	%rd1014, %rd55, %rd1012;
	st.global.u32 	[%rd1013], %r3365;
	st.global.u32 	[%rd1014], %r3364;
	shl.b64 	%rd1015, %rd1071, 4;
	add.s64 	%rd1016, %rd5, %rd1015;
	st.global.f64 	[%rd1016], %fd402;
	st.global.u32 	[%rd1016+8], %r3396;
	cvt.u32.u16 	%r3289, %rs1102;
	cvt.u32.u16 	%r3290, %rs1103;
	prmt.b32 	%r3291, %r3290, %r3289, 0x3340U;
	cvt.u32.u16 	%r3292, %rs1104;
	cvt.u32.u16 	%r3293, %rs1105;
	prmt.b32 	%r3294, %r3293, %r3292, 0x3340U;
	prmt.b32 	%r3295, %r3294, %r3291, 0x5410U;
	st.global.u32 	[%rd1016+12], %r3295;
$L__BB3_92:
	not.pred 	%p315, %p1;
	@%p315 bra 	$L__BB3_94;
	shl.b64 	%rd1017, %rd1072, 2;
	add.s64 	%rd1018, %rd56, %rd1017;
	add.s64 	%rd1019, %rd55, %rd1017;
	st.global.u32 	[%rd1018], %r7;
	st.global.u32 	[%rd1019], %r8;
	shl.b64 	%rd1020, %rd1072, 4;
	add.s64 	%rd1021, %rd5, %rd1020;
	st.global.f64 	[%rd1021], %fd403;
	st.global.u32 	[%rd1021+8], %r3397;
	cvt.u32.u16 	%r3296, %rs1106;
	cvt.u32.u16 	%r3297, %rs1107;
	prmt.b32 	%r3298, %r3297, %r3296, 0x3340U;
	cvt.u32.u16 	%r3299, %rs1108;
	cvt.u32.u16 	%r3300, %rs1109;
	prmt.b32 	%r3301, %r3300, %r3299, 0x3340U;
	prmt.b32 	%r3302, %r3301, %r3298, 0x5410U;
	st.global.u32 	[%rd1021+12], %r3302;
$L__BB3_94:
	not.pred 	%p316, %p2;
	@%p316 bra 	$L__BB3_524;
	shl.b64 	%rd1022, %rd52, 2;
	add.s64 	%rd1023, %rd56, %rd1022;
	add.s64 	%rd1024, %rd55, %rd1022;
	st.global.u32 	[%rd1023], %r11;
	st.global.u32 	[%rd1024], %r12;
	shl.b64 	%rd1025, %rd52, 4;
	add.s64 	%rd1026, %rd5, %rd1025;
	st.global.f64 	[%rd1026], %fd404;
	st.global.u32 	[%rd1026+8], %r3398;
	cvt.u32.u16 	%r3303, %rs1110;
	cvt.u32.u16 	%r3304, %rs1111;
	prmt.b32 	%r3305, %r3304, %r3303, 0x3340U;
	cvt.u32.u16 	%r3306, %rs1112;
	cvt.u32.u16 	%r3307, %rs1113;
	prmt.b32 	%r3308, %r3307, %r3306, 0x3340U;
	prmt.b32 	%r3309, %r3308, %r3305, 0x5410U;
	st.global.u32 	[%rd1026+12], %r3309;
	bra.uni 	$L__BB3_524;
$L__BB3_96:
	mov.u32 	%r103, %tid.x;
	and.b32  	%r2013, %r103, 31;
	and.b32  	%r2014, %r103, 992;
	mul.lo.s32 	%r2015, %r2014, 3;
	or.b32  	%r2016, %r2015, %r2013;
	cvt.u64.u32 	%rd735, %r2016;
	add.s64 	%rd75, %rd6, %rd735;
	shl.b64 	%rd736, %rd75, 2;
	add.s64 	%rd737, %rd2, %rd736;
	add.s64 	%rd738, %rd3, %rd736;
	ld.global.u32 	%r2017, [%rd737];
	ld.global.u32 	%r2018, [%rd738];
	ld.global.u32 	%r2019, [%rd737+128];
	ld.global.u32 	%r2020, [%rd738+128];
	ld.global.u32 	%r2021, [%rd737+256];
	ld.global.u32 	%r2022, [%rd738+256];
	// begin inline asm
	mov.u32 %r2011, %laneid;
	// end inline asm
	shr.u32 	%r105, %r103, 5;
	mad.lo.s32 	%r106, %r105, 96, %r2011;
	shl.b32 	%r2023, %r106, 3;
	mov.u32 	%r2024, _ZN6thrust24THRUST_300001_SM_1000_NS8cuda_cub4core6detail5shmemE;
	add.s32 	%r107, %r2024, %r2023;
	st.shared.v2.u32 	[%r107], {%r2017, %r2018};
	st.shared.v2.u32 	[%r107+256], {%r2019, %r2020};
	st.shared.v2.u32 	[%r107+512], {%r2021, %r2022};
	bar.warp.sync 	-1;
	shl.b32 	%r108, %r2011, 1;
	shl.b32 	%r2025, %r2011, 4;
	add.s32 	%r109, %r107, %r2025;
	ld.shared.v2.u32 	{%r112, %r113}, [%r109];
	ld.shared.v2.u32 	{%r116, %r117}, [%r109+8];
	ld.shared.v2.u32 	{%r121, %r120}, [%r109+16];
	setp.ne.s32 	%p184, %r103, 0;
	mov.b32 	%r3402, 0;
	mov.u32 	%r3403, %r3402;
	@%p184 bra 	$L__BB3_98;
	shl.b64 	%rd739, %rd6, 2;
	add.s64 	%rd740, %rd2, %rd739;
	add.s64 	%rd741, %rd3, %rd739;
	ld.global.u32 	%r3403, [%rd740+-4];
	ld.global.u32 	%r3402, [%rd741+-4];
$L__BB3_98:
	setp.eq.s32 	%p185, %r103, 0;
	bar.sync 	0;
	shl.b64 	%rd754, %rd75, 4;
	add.s64 	%rd743, %rd4, %rd754;
	// begin inline asm
	ld.global.nc.u64 %rd742, [%rd743];
	// end inline asm
	add.s64 	%rd745, %rd743, 8;
	// begin inline asm
	ld.global.nc.u64 %rd744, [%rd745];
	// end inline asm
	shr.u64 	%rd755, %rd744, 40;
	shr.u64 	%rd756, %rd744, 48;
	shr.u64 	%rd757, %rd744, 56;
	add.s64 	%rd747, %rd743, 512;
	// begin inline asm
	ld.global.nc.u64 %rd746, [%rd747];
	// end inline asm
	add.s64 	%rd749, %rd743, 520;
	// begin inline asm
	ld.global.nc.u64 %rd748, [%rd749];
	// end inline asm
	shr.u64 	%rd758, %rd748, 40;
	shr.u64 	%rd759, %rd748, 48;
	shr.u64 	%rd760, %rd748, 56;
	add.s64 	%rd751, %rd743, 1024;
	// begin inline asm
	ld.global.nc.u64 %rd750, [%rd751];
	// end inline asm
	add.s64 	%rd753, %rd743, 1032;
	// begin inline asm
	ld.global.nc.u64 %rd752, [%rd753];
	// end inline asm
	shr.u64 	%rd761, %rd752, 40;
	shr.u64 	%rd762, %rd752, 48;
	shr.u64 	%rd763, %rd752, 56;
	add.s32 	%r2027, %r107, %r2023;
	st.shared.u64 	[%r2027], %rd742;
	st.shared.u32 	[%r2027+8], %rd744;
	cvt.u32.u64 	%r2028, %rd757;
	cvt.u32.u64 	%r2029, %rd756;
	prmt.b32 	%r2030, %r2029, %r2028, 0x3340U;
	{ .reg .b32 tmp; mov.b64 {tmp, %r2031}, %rd744; }
	cvt.u32.u64 	%r2032, %rd755;
	prmt.b32 	%r2033, %r2031, %r2032, 0x3340U;
	prmt.b32 	%r2034, %r2033, %r2030, 0x5410U;
	st.shared.u32 	[%r2027+12], %r2034;
	st.shared.u64 	[%r2027+512], %rd746;
	st.shared.u32 	[%r2027+520], %rd748;
	cvt.u32.u64 	%r2035, %rd760;
	cvt.u32.u64 	%r2036, %rd759;
	prmt.b32 	%r2037, %r2036, %r2035, 0x3340U;
	{ .reg .b32 tmp; mov.b64 {tmp, %r2038}, %rd748; }
	cvt.u32.u64 	%r2039, %rd758;
	prmt.b32 	%r2040, %r2038, %r2039, 0x3340U;
	prmt.b32 	%r2041, %r2040, %r2037, 0x5410U;
	st.shared.u32 	[%r2027+524], %r2041;
	st.shared.u64 	[%r2027+1024], %rd750;
	st.shared.u32 	[%r2027+1032], %rd752;
	cvt.u32.u64 	%r2042, %rd763;
	cvt.u32.u64 	%r2043, %rd762;
	prmt.b32 	%r2044, %r2043, %r2042, 0x3340U;
	{ .reg .b32 tmp; mov.b64 {tmp, %r2045}, %rd752; }
	cvt.u32.u64 	%r2046, %rd761;
	prmt.b32 	%r2047, %r2045, %r2046, 0x3340U;
	prmt.b32 	%r2048, %r2047, %r2044, 0x5410U;
	st.shared.u32 	[%r2027+1036], %r2048;
	bar.warp.sync 	-1;
	add.s32 	%r2049, %r106, %r108;
	shl.b32 	%r2050, %r2049, 3;
	add.s32 	%r2051, %r109, %r2050;
	ld.shared.f64 	%fd448, [%r2051];
	ld.shared.u32 	%r3449, [%r2051+8];
	ld.shared.u32 	%r2052, [%r2051+12];
	bfe.u32 	%r2053, %r2052, 0, 8;
	cvt.u16.u32 	%rs1282, %r2053;
	bfe.u32 	%r2054, %r2052, 8, 8;
	cvt.u16.u32 	%rs1283, %r2054;
	bfe.u32 	%r2055, %r2052, 16, 8;
	cvt.u16.u32 	%rs1284, %r2055;
	bfe.u32 	%r2056, %r2052, 24, 8;
	cvt.u16.u32 	%rs1285, %r2056;
	ld.shared.f64 	%fd449, [%r2051+16];
	ld.shared.u32 	%r3450, [%r2051+24];
	ld.shared.u32 	%r2057, [%r2051+28];
	bfe.u32 	%r2058, %r2057, 0, 8;
	cvt.u16.u32 	%rs1286, %r2058;
	bfe.u32 	%r2059, %r2057, 8, 8;
	cvt.u16.u32 	%rs1287, %r2059;
	bfe.u32 	%r2060, %r2057, 16, 8;
	cvt.u16.u32 	%rs1288, %r2060;
	bfe.u32 	%r2061, %r2057, 24, 8;
	cvt.u16.u32 	%rs1289, %r2061;
	ld.shared.f64 	%fd405, [%r2051+32];
	ld.shared.u32 	%r3404, [%r2051+40];
	ld.shared.u32 	%r2062, [%r2051+44];
	bfe.u32 	%r2063, %r2062, 0, 8;
	cvt.u16.u32 	%rs1121, %r2063;
	bfe.u32 	%r2064, %r2062, 8, 8;
	cvt.u16.u32 	%rs1120, %r2064;
	bfe.u32 	%r2065, %r2062, 16, 8;
	cvt.u16.u32 	%rs1119, %r2065;
	bfe.u32 	%r2066, %r2062, 24, 8;
	cvt.u16.u32 	%rs1118, %r2066;
	bar.sync 	0;
	shl.b32 	%r2067, %r103, 3;
	add.s32 	%r2069, %r2024, %r2067;
	add.s32 	%r129, %r2069, 2352;
	st.shared.v2.u32 	[%r2069+2352], {%r121, %r120};
	bar.sync 	0;
	@%p185 bra 	$L__BB3_100;
	ld.shared.v2.u32 	{%r3403, %r3402}, [%r129+-8];
$L__BB3_100:
	setp.ne.s32 	%p186, %r3403, %r112;
	setp.ne.s32 	%p187, %r3402, %r113;
	or.pred  	%p3, %p186, %p187;
	selp.u64 	%rd764, 1, 0, %p3;
	setp.ne.s32 	%p188, %r112, %r116;
	setp.ne.s32 	%p189, %r113, %r117;
	or.pred  	%p4, %p188, %p189;
	selp.u64 	%rd765, 1, 0, %p4;
	setp.ne.s32 	%p190, %r116, %r121;
	setp.ne.s32 	%p191, %r117, %r120;
	or.pred  	%p5, %p190, %p191;
	selp.u64 	%rd766, 1, 0, %p5;
	add.s64 	%rd767, %rd765, %rd764;
	add.s64 	%rd76, %rd767, %rd766;
	@%p5 bra 	$L__BB3_102;
	add.f64 	%fd336, %fd448, %fd449;
	selp.f64 	%fd337, %fd449, %fd336, %p4;
	add.f64 	%fd405, %fd337, %fd405;
	selp.b32 	%r2070, 0, %r3449, %p4;
	add.s32 	%r2071, %r3450, %r2070;
	add.s32 	%r3404, %r3404, %r2071;
$L__BB3_102:
	cvt.u32.u16 	%r2102, %rs1121;
	and.b32  	%r2103, %r2102, 255;
	and.b16  	%rs930, %rs1120, 255;
	mul.wide.u16 	%r2104, %rs930, 256;
	or.b32  	%r2105, %r2104, %r2103;
	cvt.u32.u16 	%r2106, %rs1119;
	shl.b32 	%r2107, %r2106, 16;
	and.b32  	%r2108, %r2107, 16711680;
	or.b32  	%r2109, %r2105, %r2108;
	cvt.u32.u16 	%r2110, %rs1118;
	shl.b32 	%r2111, %r2110, 24;
	or.b32  	%r2098, %r2109, %r2111;
	mov.b64 	{%r2073, %r2078}, %rd76;
	mov.b32 	%r2099, 1;
	mov.b32 	%r2100, 0;
	mov.b32 	%r2101, -1;
	// begin inline asm
	shfl.sync.up.b32 %r2072, %r2073, %r2099, %r2100, %r2101;
	// end inline asm
	// begin inline asm
	shfl.sync.up.b32 %r2077, %r2078, %r2099, %r2100, %r2101;
	// end inline asm
	mov.b64 	%rd77, {%r2072, %r2077};
	mov.b64 	%rd768, %fd405;
	mov.b64 	{%r2083, %r2088}, %rd768;
	// begin inline asm
	shfl.sync.up.b32 %r2082, %r2083, %r2099, %r2100, %r2101;
	// end inline asm
	// begin inline asm
	shfl.sync.up.b32 %r2087, %r2088, %r2099, %r2100, %r2101;
	// end inline asm
	// begin inline asm
	shfl.sync.up.b32 %r2092, %r3404, %r2099, %r2100, %r2101;
	// end inline asm
	// begin inline asm
	shfl.sync.up.b32 %r2097, %r2098, %r2099, %r2100, %r2101;
	// end inline asm
	setp.ne.s64 	%p192, %rd76, 0;
	mov.u32 	%r3406, %r3404;
	mov.f64 	%fd407, %fd405;
	@%p192 bra 	$L__BB3_104;
	mov.b64 	%rd769, {%r2082, %r2087};
	mov.b64 	%fd338, %rd769;
	add.f64 	%fd407, %fd405, %fd338;
	add.s32 	%r3406, %r2092, %r3404;
$L__BB3_104:
	setp.gt.s32 	%p193, %r2011, 0;
	add.s64 	%rd1080, %rd76, %rd77;
	@%p193 bra 	$L__BB3_106;
	mov.u32 	%r3406, %r3404;
	mov.f64 	%fd407, %fd405;
	mov.u64 	%rd1080, %rd76;
$L__BB3_106:
	cvt.u32.u16 	%r2142, %rs1121;
	and.b32  	%r2143, %r2142, 255;
	and.b16  	%rs932, %rs1120, 255;
	mul.wide.u16 	%r2144, %rs932, 256;
	or.b32  	%r2145, %r2144, %r2143;
	cvt.u32.u16 	%r2146, %rs1119;
	shl.b32 	%r2147, %r2146, 16;
	and.b32  	%r2148, %r2147, 16711680;
	or.b32  	%r2149, %r2145, %r2148;
	cvt.u32.u16 	%r2150, %rs1118;
	shl.b32 	%r2151, %r2150, 24;
	or.b32  	%r2138, %r2149, %r2151;
	mov.b64 	{%r2113, %r2118}, %rd1080;
	mov.b32 	%r2139, 2;
	mov.b32 	%r2140, 0;
	mov.b32 	%r2141, -1;
	// begin inline asm
	shfl.sync.up.b32 %r2112, %r2113, %r2139, %r2140, %r2141;
	// end inline asm
	// begin inline asm
	shfl.sync.up.b32 %r2117, %r2118, %r2139, %r2140, %r2141;
	// end inline asm
	mov.b64 	%rd80, {%r2112, %r2117};
	mov.b64 	%rd770, %fd407;
	mov.b64 	{%r2123, %r2128}, %rd770;
	// begin inline asm
	shfl.sync.up.b32 %r2122, %r2123, %r2139, %r2140, %r2141;
	// end inline asm
	// begin inline asm
	shfl.sync.up.b32 %r2127, %r2128, %r2139, %r2140, %r2141;
	// end inline asm
	// begin inline asm
	shfl.sync.up.b32 %r2132, %r3406, %r2139, %r2140, %r2141;
	// end inline asm
	// begin inline asm
	shfl.sync.up.b32 %r2137, %r2138, %r2139, %r2140, %r2141;
	// end inline asm
	setp.ne.s64 	%p194, %rd1080, 0;
	mov.u32 	%r3408, %r3406;
	mov.f64 	%fd409, %fd407;
	@%p194 bra 	$L__BB3_108;
	mov.b64 	%rd771, {%r2122, %r2127};
	mov.b64 	%fd339, %rd771;
	add.f64 	%fd409, %fd407, %fd339;
	add.s32 	%r3408, %r2132, %r3406;
$L__BB3_108:
	setp.gt.s32 	%p195, %r2011, 1;
	add.s64 	%rd1081, %rd1080, %rd80;
	@%p195 bra 	$L__BB3_110;
	mov.u32 	%r3408, %r3406;
	mov.f64 	%fd409, %fd407;
	mov.u64 	%rd1081, %rd1080;
$L__BB3_110:
	cvt.u32.u16 	%r2182, %rs1121;
	and.b32  	%r2183, %r2182, 255;
	and.b16  	%rs934, %rs1120, 255;
	mul.wide.u16 	%r2184, %rs934, 256;
	or.b32  	%r2185, %r2184, %r2183;
	cvt.u32.u16 	%r2186, %rs1119;
	shl.b32 	%r2187, %r2186, 16;
	and.b32  	%r2188, %r2187, 16711680;
	or.b32  	%r2189, %r2185, %r2188;
	cvt.u32.u16 	%r2190, %rs1118;
	shl.b32 	%r2191, %r2190, 24;
	or.b32  	%r2178, %r2189, %r2191;
	mov.b64 	{%r2153, %r2158}, %rd1081;
	mov.b32 	%r2179, 4;
	mov.b32 	%r2180, 0;
	mov.b32 	%r2181, -1;
	// begin inline asm
	shfl.sync.up.b32 %r2152, %r2153, %r2179, %r2180, %r2181;
	// end inline asm
	// begin inline asm
	shfl.sync.up.b32 %r2157, %r2158, %r2179, %r2180, %r2181;
	// end inline asm
	mov.b64 	%rd83, {%r2152, %r2157};
	mov.b64 	%rd772, %fd409;
	mov.b64 	{%r2163, %r2168}, %rd772;
	// begin inline asm
	shfl.sync.up.b32 %r2162, %r2163, %r2179, %r2180, %r2181;
	// end inline asm
	// begin inline asm
	shfl.sync.up.b32 %r2167, %r2168, %r2179, %r2180, %r2181;
	// end inline asm
	// begin inline asm
	shfl.sync.up.b32 %r2172, %r3408, %r2179, %r2180, %r2181;
	// end inline asm
	// begin inline asm
	shfl.sync.up.b32 %r2177, %r2178, %r2179, %r2180, %r2181;
	// end inline asm
	setp.ne.s64 	%p196, %rd1081, 0;
	mov.u32 	%r3410, %r3408;
	mov.f64 	%fd411, %fd409;
	@%p196 bra 	$L__BB3_112;
	mov.b64 	%rd773, {%r2162, %r2167};
	mov.b64 	%fd340, %rd773;
	add.f64 	%fd411, %fd409, %fd340;
	add.s32 	%r3410, %r2172, %r3408;
$L__BB3_112:
	setp.gt.s32 	%p197, %r2011, 3;
	add.s64 	%rd1082, %rd1081, %rd83;
	@%p197 bra 	$L__BB3_114;
	mov.u32 	%r3410, %r3408;
	mov.f64 	%fd411, %fd409;
	mov.u64 	%rd1082, %rd1081;
$L__BB3_114:
	cvt.u32.u16 	%r2222, %rs1121;
	and.b32  	%r2223, %r2222, 255;
	and.b16  	%rs936, %rs1120, 255;
	mul.wide.u16 	%r2224, %rs936, 256;
	or.b32  	%r2225, %r2224, %r2223;
	cvt.u32.u16 	%r2226, %rs1119;
	shl.b32 	%r2227, %r2226, 16;
	and.b32  	%r2228, %r2227, 16711680;
	or.b32  	%r2229, %r2225, %r2228;
	cvt.u32.u16 	%r2230, %rs1118;
	shl.b32 	%r2231, %r2230, 24;
	or.b32  	%r2218, %r2229, %r2231;
	mov.b64 	{%r2193, %r2198}, %rd1082;
	mov.b32 	%r2219, 8;
	mov.b32 	%r2220, 0;
	mov.b32 	%r2221, -1;
	// begin inline asm
	shfl.sync.up.b32 %r2192, %r2193, %r2219, %r2220, %r2221;
	// end inline asm
	// begin inline asm
	shfl.sync.up.b32 %r2197, %r2198, %r2219, %r2220, %r2221;
	// end inline asm
	mov.b64 	%rd86, {%r2192, %r2197};
	mov.b64 	%rd774, %fd411;
	mov.b64 	{%r2203, %r2208}, %rd774;
	// begin inline asm
	shfl.sync.up.b32 %r2202, %r2203, %r2219, %r2220, %r2221;
	// end inline asm
	// begin inline asm
	shfl.sync.up.b32 %r2207, %r2208, %r2219, %r2220, %r2221;
	// end inline asm
	// begin inline asm
	shfl.sync.up.b32 %r2212, %r3410, %r2219, %r2220, %r2221;
	// end inline asm
	// begin inline asm
	shfl.sync.up.b32 %r2217, %r2218, %r2219, %r2220, %r2221;
	// end inline asm
	setp.ne.s64 	%p198, %rd1082, 0;
	mov.u32 	%r3412, %r3410;
	mov.f64 	%fd413, %fd411;
	@%p198 bra 	$L__BB3_116;
	mov.b64 	%rd775, {%r2202, %r2207};
	mov.b64 	%fd341, %rd775;
	add.f64 	%fd413, %fd411, %fd341;
	add.s32 	%r3412, %r2212, %r3410;
$L__BB3_116:
	setp.gt.s32 	%p199, %r2011, 7;
	add.s64 	%rd1083, %rd1082, %rd86;
	@%p199 bra 	$L__BB3_118;
	mov.u32 	%r3412, %r3410;
	mov.f64 	%fd413, %fd411;
	mov.u64 	%rd1083, %rd1082;
$L__BB3_118:
	cvt.u32.u16 	%r2262, %rs1121;
	and.b32  	%r2263, %r2262, 255;
	and.b16  	%rs938, %rs1120, 255;
	mul.wide.u16 	%r2264, %rs938, 256;
	or.b32  	%r2265, %r2264, %r2263;
	cvt.u32.u16 	%r2266, %rs1119;
	shl.b32 	%r2267, %r2266, 16;
	and.b32  	%r2268, %r2267, 16711680;
	or.b32  	%r2269, %r2265, %r2268;
	cvt.u32.u16 	%r2270, %rs1118;
	shl.b32 	%r2271, %r2270, 24;
	or.b32  	%r2258, %r2269, %r2271;
	mov.b64 	{%r2233, %r2238}, %rd1083;
	mov.b32 	%r2259, 16;
	mov.b32 	%r2260, 0;
	mov.b32 	%r2261, -1;
	// begin inline asm
	shfl.sync.up.b32 %r2232, %r2233, %r2259, %r2260, %r2261;
	// end inline asm
	// begin inline asm
	shfl.sync.up.b32 %r2237, %r2238, %r2259, %r2260, %r2261;
	// end inline asm
	mov.b64 	%rd89, {%r2232, %r2237};
	mov.b64 	%rd776, %fd413;
	mov.b64 	{%r2243, %r2248}, %rd776;
	// begin inline asm
	shfl.sync.up.b32 %r2242, %r2243, %r2259, %r2260, %r2261;
	// end inline asm
	// begin inline asm
	shfl.sync.up.b32 %r2247, %r2248, %r2259, %r2260, %r2261;
	// end inline asm
	// begin inline asm
	shfl.sync.up.b32 %r2252, %r3412, %r2259, %r2260, %r2261;
	// end inline asm
	// begin inline asm
	shfl.sync.up.b32 %r2257, %r2258, %r2259, %r2260, %r2261;
	// end inline asm
	setp.ne.s64 	%p200, %rd1083, 0;
	mov.u32 	%r3414, %r3412;
	mov.f64 	%fd415, %fd413;
	@%p200 bra 	$L__BB3_120;
	mov.b64 	%rd777, {%r2242, %r2247};
	mov.b64 	%fd342, %rd777;
	add.f64 	%fd415, %fd413, %fd342;
	add.s32 	%r3414, %r2252, %r3412;
$L__BB3_120:
	setp.gt.s32 	%p201, %r2011, 15;
	add.s64 	%rd1084, %rd1083, %rd89;
	@%p201 bra 	$L__BB3_122;
	mov.u32 	%r3414, %r3412;
	mov.f64 	%fd415, %fd413;
	mov.u64 	%rd1084, %rd1083;
$L__BB3_122:
	cvt.u32.u16 	%r2302, %rs1121;
	and.b32  	%r2303, %r2302, 255;
	and.b16  	%rs940, %rs1120, 255;
	mul.wide.u16 	%r2304, %rs940, 256;
	or.b32  	%r2305, %r2304, %r2303;
	cvt.u32.u16 	%r2306, %rs1119;
	shl.b32 	%r2307, %r2306, 16;
	and.b32  	%r2308, %r2307, 16711680;
	or.b32  	%r2309, %r2305, %r2308;
	cvt.u32.u16 	%r2310, %rs1118;
	shl.b32 	%r2311, %r2310, 24;
	or.b32  	%r2298, %r2309, %r2311;
	mov.b64 	{%r2273, %r2278}, %rd1084;
	mov.b32 	%r2299, 1;
	mov.b32 	%r2300, 0;
	mov.b32 	%r2301, -1;
	// begin inline asm
	shfl.sync.up.b32 %r2272, %r2273, %r2299, %r2300, %r2301;
	// end inline asm
	// begin inline asm
	shfl.sync.up.b32 %r2277, %r2278, %r2299, %r2300, %r2301;
	// end inline asm
	mov.b64 	%rd1106, {%r2272, %r2277};
	mov.b64 	%rd778, %fd415;
	mov.b64 	{%r2283, %r2288}, %rd778;
	// begin inline asm
	shfl.sync.up.b32 %r2282, %r2283, %r2299, %r2300, %r2301;
	// end inline asm
	// begin inline asm
	shfl.sync.up.b32 %r2287, %r2288, %r2299, %r2300, %r2301;
	// end inline asm
	mov.b64 	%rd779, {%r2282, %r2287};
	mov.b64 	%fd446, %rd779;
	// begin inline asm
	shfl.sync.up.b32 %r3447, %r3414, %r2299, %r2300, %r2301;
	// end inline asm
	// begin inline asm
	shfl.sync.up.b32 %r2297, %r2298, %r2299, %r2300, %r2301;
	// end inline asm
	cvt.u16.u32 	%rs1277, %r2297;
	shr.u32 	%r2312, %r2297, 8;
	cvt.u16.u32 	%rs1276, %r2312;
	{ .reg .b16 tmp; mov.b32 {tmp, %rs1275}, %r2297; }
	shr.u32 	%r2313, %r2297, 24;
	cvt.u16.u32 	%rs1274, %r2313;
	setp.ne.s32 	%p202, %r2011, 31;
	@%p202 bra 	$L__BB3_124;
	mad.lo.s32 	%r2315, %r105, 24, %r2024;
	st.shared.u64 	[%r2315], %rd1084;
	st.shared.f64 	[%r2315+8], %fd415;
	st.shared.u32 	[%r2315+16], %r3414;
	prmt.b32 	%r2318, %r2306, %r2310, 0x3340U;
	cvt.u32.u16 	%r2319, %rs1120;
	prmt.b32 	%r2321, %r2302, %r2319, 0x3340U;
	prmt.b32 	%r2322, %r2321, %r2318, 0x5410U;
	st.shared.u32 	[%r2315+20], %r2322;
$L__BB3_124:
	bar.sync 	0;
	ld.shared.v2.u64 	{%rd1086, %rd781}, [_ZN6thrust24THRUST_300001_SM_1000_NS8cuda_cub4core6detail5shmemE];
	mov.b64 	%fd418, %rd781;
	ld.shared.u32 	%r3417, [_ZN6thrust24THRUST_300001_SM_1000_NS8cuda_cub4core6detail5shmemE+16];
	setp.ne.s32 	%p203, %r105, 1;
	@%p203 bra 	$L__BB3_126;
	ld.shared.u32 	%r2324, [_ZN6thrust24THRUST_300001_SM_1000_NS8cuda_cub4core6detail5shmemE+20];
	bfe.u32 	%r2325, %r2324, 0, 8;
	cvt.u16.u32 	%rs1169, %r2325;
	bfe.u32 	%r2326, %r2324, 8, 8;
	cvt.u16.u32 	%rs1168, %r2326;
	bfe.u32 	%r2327, %r2324, 16, 8;
	cvt.u16.u32 	%rs1167, %r2327;
	bfe.u32 	%r2328, %r2324, 24, 8;
	cvt.u16.u32 	%rs1166, %r2328;
$L__BB3_126:
	ld.shared.u64 	%rd782, [_ZN6thrust24THRUST_300001_SM_1000_NS8cuda_cub4core6detail5shmemE+24];
	ld.shared.f64 	%fd417, [_ZN6thrust24THRUST_300001_SM_1000_NS8cuda_cub4core6detail5shmemE+32];
	ld.shared.u32 	%r3416, [_ZN6thrust24THRUST_300001_SM_1000_NS8cuda_cub4core6detail5shmemE+40];
	add.s64 	%rd95, %rd782, %rd1086;
	setp.eq.s64 	%p204, %rd782, 0;
	@%p204 bra 	$L__BB3_128;
	ld.shared.u32 	%r2329, [_ZN6thrust24THRUST_300001_SM_1000_NS8cuda_cub4core6detail5shmemE+44];
	bfe.u32 	%r2330, %r2329, 0, 8;
	cvt.u16.u32 	%rs1165, %r2330;
	bfe.u32 	%r2331, %r2329, 8, 8;
	cvt.u16.u32 	%rs1164, %r2331;
	bfe.u32 	%r2332, %r2329, 16, 8;
	cvt.u16.u32 	%rs1163, %r2332;
	bfe.u32 	%r2333, %r2329, 24, 8;
	cvt.u16.u32 	%rs1162, %r2333;
	bra.uni 	$L__BB3_129;
$L__BB3_128:
	add.f64 	%fd417, %fd418, %fd417;
	add.s32 	%r3416, %r3416, %r3417;
$L__BB3_129:
	setp.ne.s32 	%p205, %r105, 2;
	@%p205 bra 	$L__BB3_131;
	mov.u16 	%rs1166, %rs1162;
	mov.u16 	%rs1167, %rs1163;
	mov.u16 	%rs1168, %rs1164;
	mov.u16 	%rs1169, %rs1165;
	mov.u32 	%r3417, %r3416;
	mov.f64 	%fd418, %fd417;
	mov.u64 	%rd1086, %rd95;
$L__BB3_131:
	ld.shared.v2.u64 	{%rd783, %rd784}, [_ZN6thrust24THRUST_300001_SM_1000_NS8cuda_cub4core6detail5shmemE+48];
	mov.b64 	%fd419, %rd784;
	ld.shared.u32 	%r3418, [_ZN6thrust24THRUST_300001_SM_1000_NS8cuda_cub4core6detail5shmemE+64];
	add.s64 	%rd97, %rd783, %rd95;
	setp.eq.s64 	%p206, %rd783, 0;
	@%p206 bra 	$L__BB3_133;
	ld.shared.u32 	%r2334, [_ZN6thrust24THRUST_300001_SM_1000_NS8cuda_cub4core6detail5shmemE+68];
	bfe.u32 	%r2335, %r2334, 0, 8;
	cvt.u16.u32 	%rs1173, %r2335;
	bfe.u32 	%r2336, %r2334, 8, 8;
	cvt.u16.u32 	%rs1172, %r2336;
	bfe.u32 	%r2337, %r2334, 16, 8;
	cvt.u16.u32 	%rs1171, %r2337;
	bfe.u32 	%r2338, %r2334, 24, 8;
	cvt.u16.u32 	%rs1170, %r2338;
	bra.uni 	$L__BB3_134;
$L__BB3_133:
	add.f64 	%fd419, %fd417, %fd419;
	add.s32 	%r3418, %r3418, %r3416;
$L__BB3_134:
	setp.ne.s32 	%p207, %r105, 3;
	@%p207 bra 	$L__BB3_136;
	mov.u16 	%rs1166, %rs1170;
	mov.u16 	%rs1167, %rs1171;
	mov.u16 	%rs1168, %rs1172;
	mov.u16 	%rs1169, %rs1173;
	mov.u32 	%r3417, %r3418;
	mov.f64 	%fd418, %fd419;
	mov.u64 	%rd1086, %rd97;
$L__BB3_136:
	ld.shared.u64 	%rd785, [_ZN6thrust24THRUST_300001_SM_1000_NS8cuda_cub4core6detail5shmemE+72];
	ld.shared.f64 	%fd421, [_ZN6thrust24THRUST_300001_SM_1000_NS8cuda_cub4core6detail5shmemE+80];
	ld.shared.u32 	%r3420, [_ZN6thrust24THRUST_300001_SM_1000_NS8cuda_cub4core6detail5shmemE+88];
	add.s64 	%rd99, %rd785, %rd97;
	setp.eq.s64 	%p208, %rd785, 0;
	@%p208 bra 	$L__BB3_138;
	ld.shared.u32 	%r2339, [_ZN6thrust24THRUST_300001_SM_1000_NS8cuda_cub4core6detail5shmemE+92];
	bfe.u32 	%r2340, %r2339, 0, 8;
	cvt.u16.u32 	%rs1181, %r2340;
	bfe.u32 	%r2341, %r2339, 8, 8;
	cvt.u16.u32 	%rs1180, %r2341;
	bfe.u32 	%r2342, %r2339, 16, 8;
	cvt.u16.u32 	%rs1179, %r2342;
	bfe.u32 	%r2343, %r2339, 24, 8;
	cvt.u16.u32 	%rs1178, %r2343;
	bra.uni 	$L__BB3_139;
$L__BB3_138:
	add.f64 	%fd421, %fd419, %fd421;
	add.s32 	%r3420, %r3420, %r3418;
$L__BB3_139:
	setp.ne.s32 	%p209, %r105, 4;
	@%p209 bra 	$L__BB3_141;
	mov.u16 	%rs1166, %rs1178;
	mov.u16 	%rs1167, %rs1179;
	mov.u16 	%rs1168, %rs1180;
	mov.u16 	%rs1169, %rs1181;
	mov.u32 	%r3417, %r3420;
	mov.f64 	%fd418, %fd421;
	mov.u64 	%rd1086, %rd99;
$L__BB3_141:
	ld.shared.v2.u64 	{%rd786, %rd787}, [_ZN6thrust24THRUST_300001_SM_1000_NS8cuda_cub4core6detail5shmemE+96];
	mov.b64 	%fd423, %rd787;
	ld.shared.u32 	%r3422, [_ZN6thrust24THRUST_300001_SM_1000_NS8cuda_cub4core6detail5shmemE+112];
	add.s64 	%rd101, %rd786, %rd99;
	setp.eq.s64 	%p210, %rd786, 0;
	@%p210 bra 	$L__BB3_143;
	ld.shared.u32 	%r2344, [_ZN6thrust24THRUST_300001_SM_1000_NS8cuda_cub4core6detail5shmemE+116];
	bfe.u32 	%r2345, %r2344, 0, 8;
	cvt.u16.u32 	%rs1189, %r2345;
	bfe.u32 	%r2346, %r2344, 8, 8;
	cvt.u16.u32 	%rs1188, %r2346;
	bfe.u32 	%r2347, %r2344, 16, 8;
	cvt.u16.u32 	%rs1187, %r2347;
	bfe.u32 	%r2348, %r2344, 24, 8;
	cvt.u16.u32 	%rs1186, %r2348;
	bra.uni 	$L__BB3_144;
$L__BB3_143:
	add.f64 	%fd423, %fd421, %fd423;
	add.s32 	%r3422, %r3422, %r3420;
$L__BB3_144:
	setp.ne.s32 	%p211, %r105, 5;
	@%p211 bra 	$L__BB3_146;
	mov.u16 	%rs1166, %rs1186;
	mov.u16 	%rs1167, %rs1187;
	mov.u16 	%rs1168, %rs1188;
	mov.u16 	%rs1169, %rs1189;
	mov.u32 	%r3417, %r3422;
	mov.f64 	%fd418, %fd423;
	mov.u64 	%rd1086, %rd101;
$L__BB3_146:
	ld.shared.u64 	%rd788, [_ZN6thrust24THRUST_300001_SM_1000_NS8cuda_cub4core6detail5shmemE+120];
	ld.shared.f64 	%fd425, [_ZN6thrust24THRUST_300001_SM_1000_NS8cuda_cub4core6detail5shmemE+128];
	ld.shared.u32 	%r3424, [_ZN6thrust24THRUST_300001_SM_1000_NS8cuda_cub4core6detail5shmemE+136];
	add.s64 	%rd103, %rd788, %rd101;
	setp.eq.s64 	%p212, %rd788, 0;
	@%p212 bra 	$L__BB3_148;
	ld.shared.u32 	%r2349, [_ZN6thrust24THRUST_300001_SM_1000_NS8cuda_cub4core6detail5shmemE+140];
	bfe.u32 	%r2350, %r2349, 0, 8;
	cvt.u16.u32 	%rs1197, %r2350;
	bfe.u32 	%r2351, %r2349, 8, 8;
	cvt.u16.u32 	%rs1196, %r2351;
	bfe.u32 	%r2352, %r2349, 16, 8;
	cvt.u16.u32 	%rs1195, %r2352;
	bfe.u32 	%r2353, %r2349, 24, 8;
	cvt.u16.u32 	%rs1194, %r2353;
	bra.uni 	$L__BB3_149;
$L__BB3_148:
	add.f64 	%fd425, %fd423, %fd425;
	add.s32 	%r3424, %r3424, %r3422;
$L__BB3_149:
	setp.ne.s32 	%p213, %r105, 6;
	@%p213 bra 	$L__BB3_151;
	mov.u16 	%rs1166, %rs1194;
	mov.u16 	%rs1167, %rs1195;
	mov.u16 	%rs1168, %rs1196;
	mov.u16 	%rs1169, %rs1197;
	mov.u32 	%r3417, %r3424;
	mov.f64 	%fd418, %fd425;
	mov.u64 	%rd1086, %rd103;
$L__BB3_151:
	ld.shared.v2.u64 	{%rd789, %rd790}, [_ZN6thrust24THRUST_300001_SM_1000_NS8cuda_cub4core6detail5shmemE+144];
	mov.b64 	%fd427, %rd790;
	ld.shared.u32 	%r3426, [_ZN6thrust24THRUST_300001_SM_1000_NS8cuda_cub4core6detail5shmemE+160];
	add.s64 	%rd105, %rd789, %rd103;
	setp.eq.s64 	%p214, %rd789, 0;
	@%p214 bra 	$L__BB3_153;
	ld.shared.u32 	%r2354, [_ZN6thrust24THRUST_300001_SM_1000_NS8cuda_cub4core6detail5shmemE+164];
	bfe.u32 	%r2355, %r2354, 0, 8;
	cvt.u16.u32 	%rs1205, %r2355;
	bfe.u32 	%r2356, %r2354, 8, 8;
	cvt.u16.u32 	%rs1204, %r2356;
	bfe.u32 	%r2357, %r2354, 16, 8;
	cvt.u16.u32 	%rs1203, %r2357;
	bfe.u32 	%r2358, %r2354, 24, 8;
	cvt.u16.u32 	%rs1202, %r2358;
	bra.uni 	$L__BB3_154;
$L__BB3_153:
	add.f64 	%fd427, %fd425, %fd427;
	add.s32 	%r3426, %r3426, %r3424;
$L__BB3_154:
	setp.ne.s32 	%p215, %r105, 7;
	@%p215 bra 	$L__BB3_156;
	mov.u16 	%rs1166, %rs1202;
	mov.u16 	%rs1167, %rs1203;
	mov.u16 	%rs1168, %rs1204;
	mov.u16 	%rs1169, %rs1205;
	mov.u32 	%r3417, %r3426;
	mov.f64 	%fd418, %fd427;
	mov.u64 	%rd1086, %rd105;
$L__BB3_156:
	ld.shared.u64 	%rd791, [_ZN6thrust24THRUST_300001_SM_1000_NS8cuda_cub4core6detail5shmemE+168];
	ld.shared.f64 	%fd429, [_ZN6thrust24THRUST_300001_SM_1000_NS8cuda_cub4core6detail5shmemE+176];
	ld.shared.u32 	%r3428, [_ZN6thrust24THRUST_300001_SM_1000_NS8cuda_cub4core6detail5shmemE+184];
	add.s64 	%rd107, %rd791, %rd105;
	setp.eq.s64 	%p216, %rd791, 0;
	@%p216 bra 	$L__BB3_158;
	ld.shared.u32 	%r2359, [_ZN6thrust24THRUST_300001_SM_1000_NS8cuda_cub4core6detail5shmemE+188];
	bfe.u32 	%r2360, %r2359, 0, 8;
	cvt.u16.u32 	%rs1210, %r2360;
	bfe.u32 	%r2361, %r2359, 8, 8;
	cvt.u16.u32 	%rs1211, %r2361;
	bfe.u32 	%r2362, %r2359, 16, 8;
	cvt.u16.u32 	%rs1212, %r2362;
	bfe.u32 	%r2363, %r2359, 24, 8;
	cvt.u16.u32 	%rs1213, %r2363;
	bra.uni 	$L__BB3_159;
$L__BB3_158:
	add.f64 	%fd429, %fd427, %fd429;
	add.s32 	%r3428, %r3428, %r3426;
$L__BB3_159:
	setp.lt.u32 	%p217, %r103, 32;
	@%p217 bra 	$L__BB3_164;
	setp.ne.s64 	%p218, %rd1106, 0;
	@%p218 bra 	$L__BB3_162;
	add.f64 	%fd446, %fd418, %fd446;
	add.s32 	%r3447, %r3417, %r3447;
$L__BB3_162:
	setp.ne.s32 	%p219, %r2011, 0;
	add.s64 	%rd1106, %rd1086, %rd1106;
	@%p219 bra 	$L__BB3_220;
	mov.u16 	%rs1274, %rs1166;
	mov.u16 	%rs1275, %rs1167;
	mov.u16 	%rs1276, %rs1168;
	mov.u16 	%rs1277, %rs1169;
	mov.u32 	%r3447, %r3417;
	mov.f64 	%fd446, %fd418;
	mov.u64 	%rd1106, %rd1086;
	bra.uni 	$L__BB3_220;
$L__BB3_164:
	setp.ne.s32 	%p220, %r103, 0;
	mul.wide.u32 	%rd792, %r1, 4;
	add.s64 	%rd109, %rd354, %rd792;
	@%p220 bra 	$L__BB3_166;
	st.shared.u64 	[_ZN6thrust24THRUST_300001_SM_1000_NS8cuda_cub4core6detail5shmemE+280], %rd107;
	st.shared.f64 	[_ZN6thrust24THRUST_300001_SM_1000_NS8cuda_cub4core6detail5shmemE+288], %fd429;
	st.shared.u32 	[_ZN6thrust24THRUST_300001_SM_1000_NS8cuda_cub4core6detail5shmemE+296], %r3428;
	cvt.u32.u16 	%r2365, %rs1212;
	cvt.u32.u16 	%r2366, %rs1213;
	prmt.b32 	%r2367, %r2365, %r2366, 0x3340U;
	cvt.u32.u16 	%r2368, %rs1211;
	cvt.u32.u16 	%r2369, %rs1210;
	prmt.b32 	%r2370, %r2369, %r2368, 0x3340U;
	prmt.b32 	%r2371, %r2370, %r2367, 0x5410U;
	st.shared.u32 	[_ZN6thrust24THRUST_300001_SM_1000_NS8cuda_cub4core6detail5shmemE+300], %r2371;
	mul.wide.u32 	%rd800, %r1, 24;
	add.s64 	%rd801, %rd355, %rd800;
	add.s64 	%rd793, %rd801, 768;
	and.b32  	%r2372, %r2369, 255;
	and.b16  	%rs950, %rs1211, 255;
	mul.wide.u16 	%r2373, %rs950, 256;
	or.b32  	%r2374, %r2373, %r2372;
	shl.b32 	%r2375, %r2365, 16;
	and.b32  	%r2376, %r2375, 16711680;
	or.b32  	%r2377, %r2374, %r2376;
	shl.b32 	%r2378, %r2366, 24;
	or.b32  	%r2379, %r2377, %r2378;
	mov.b64 	%rd796, %fd429;
	mov.b64 	%rd798, {%r3428, %r2379};
	// begin inline asm
	st.cg.u64 [%rd793], %rd107;
	// end inline asm
	add.s64 	%rd795, %rd801, 776;
	// begin inline asm
	st.cg.u64 [%rd795], %rd796;
	// end inline asm
	add.s64 	%rd797, %rd801, 784;
	// begin inline asm
	st.cg.u64 [%rd797], %rd798;
	// end inline asm
	add.s64 	%rd799, %rd109, 128;
	mov.b32 	%r2364, 100;
	// begin inline asm
	st.release.gpu.u32 [%rd799], %r2364;
	// end inline asm
$L__BB3_166:
	not.b32 	%r198, %r103;
	add.s32 	%r3438, %r1, %r198;
	mov.u32 	%r2380, %nctaid.x;
	setp.gt.u32 	%p221, %r2380, 499;
	@%p221 bra 	$L__BB3_168;
	membar.cta;
	bra.uni 	$L__BB3_169;
$L__BB3_168:
	mov.b32 	%r2381, 450;
	// begin inline asm
	nanosleep.u32 %r2381;
	// end inline asm
$L__BB3_169:
	mul.wide.s32 	%rd802, %r198, 4;
	add.s64 	%rd803, %rd109, %rd802;
	add.s64 	%rd110, %rd803, 128;
$L__BB3_170:
	// begin inline asm
	ld.relaxed.gpu.u32 %r3436, [%rd110];
	// end inline asm
	membar.gl;
	setp.eq.s32 	%p222, %r3436, 99;
	mov.b32 	%r2383, -1;
	vote.sync.any.pred 	%p223, %p222, %r2383;
	@%p223 bra 	$L__BB3_170;
	setp.eq.s32 	%p224, %r3436, 101;
	@%p224 bra 	$L__BB3_174;
	setp.ne.s32 	%p225, %r3436, 100;
	@%p225 bra 	$L__BB3_175;
	mul.wide.s32 	%rd824, %r3438, 24;
	add.s64 	%rd825, %rd355, %rd824;
	add.s64 	%rd819, %rd825, 768;
	// begin inline asm
	ld.cg.u64 %rd1092, [%rd819];
	// end inline asm
	add.s64 	%rd821, %rd825, 776;
	// begin inline asm
	ld.cg.u64 %rd820, [%rd821];
	// end inline asm
	add.s64 	%rd823, %rd825, 784;
	// begin inline asm
	ld.cg.u64 %rd822, [%rd823];
	// end inline asm
	mov.b64 	%fd431, %rd820;
	cvt.u32.u64 	%r3430, %rd822;
	shr.u64 	%rd826, %rd822, 32;
	cvt.u16.u64 	%rs1218, %rd826;
	shr.u64 	%rd827, %rd822, 40;
	cvt.u16.u64 	%rs1219, %rd827;
	shr.u64 	%rd828, %rd822, 48;
	cvt.u16.u64 	%rs1220, %rd828;
	shr.u64 	%rd829, %rd822, 56;
	cvt.u16.u64 	%rs1221, %rd829;
	bra.uni 	$L__BB3_175;
$L__BB3_174:
	mul.wide.s32 	%rd812, %r3438, 24;
	add.s64 	%rd813, %rd356, %rd812;
	add.s64 	%rd807, %rd813, 768;
	// begin inline asm
	ld.cg.u64 %rd1092, [%rd807];
	// end inline asm
	add.s64 	%rd809, %rd813, 776;
	// begin inline asm
	ld.cg.u64 %rd808, [%rd809];
	// end inline asm
	add.s64 	%rd811, %rd813, 784;
	// begin inline asm
	ld.cg.u64 %rd810, [%rd811];
	// end inline asm
	mov.b64 	%fd431, %rd808;
	cvt.u32.u64 	%r3430, %rd810;
	shr.u64 	%rd814, %rd810, 32;
	cvt.u16.u64 	%rs1218, %rd814;
	shr.u64 	%rd815, %rd810, 40;
	cvt.u16.u64 	%rs1219, %rd815;
	shr.u64 	%rd816, %rd810, 48;
	cvt.u16.u64 	%rs1220, %rd816;
	shr.u64 	%rd817, %rd810, 56;
	cvt.u16.u64 	%rs1221, %rd817;
$L__BB3_175:
	setp.eq.s32 	%p226, %r3436, 101;
	mov.b32 	%r2416, -1;
	vote.sync.ballot.b32 	%r2417, %p226, %r2416;
	// begin inline asm
	mov.u32 %r2386, %lanemask_ge;
	// end inline asm
	and.b32  	%r2418, %r2417, %r2386;
	or.b32  	%r2419, %r2418, -2147483648;
	add.s32 	%r2420, %r2419, -1;
	not.b32 	%r2421, %r2419;
	and.b32  	%r2422, %r2421, %r2420;
	popc.b32 	%r205, %r2422;
	cvt.u32.u16 	%r2423, %rs1218;
	and.b32  	%r2424, %r2423, 255;
	and.b16  	%rs952, %rs1219, 255;
	mul.wide.u16 	%r2425, %rs952, 256;
	or.b32  	%r2426, %r2425, %r2424;
	cvt.u32.u16 	%r2427, %rs1220;
	shl.b32 	%r2428, %r2427, 16;
	and.b32  	%r2429, %r2428, 16711680;
	or.b32  	%r2430, %r2426, %r2429;
	cvt.u32.u16 	%r2431, %rs1221;
	shl.b32 	%r2432, %r2431, 24;
	or.b32  	%r2413, %r2430, %r2432;
	mov.b64 	{%r2388, %r2393}, %rd1092;
	mov.b32 	%r2414, 1;
	// begin inline asm
	shfl.sync.down.b32 %r2387, %r2388, %r2414, %r205, %r2416;
	// end inline asm
	// begin inline asm
	shfl.sync.down.b32 %r2392, %r2393, %r2414, %r205, %r2416;
	// end inline asm
	mov.b64 	%rd830, %fd431;
	mov.b64 	{%r2398, %r2403}, %rd830;
	// begin inline asm
	shfl.sync.down.b32 %r2397, %r2398, %r2414, %r205, %r2416;
	// end inline asm
	// begin inline asm
	shfl.sync.down.b32 %r2402, %r2403, %r2414, %r205, %r2416;
	// end inline asm
	// begin inline asm
	shfl.sync.down.b32 %r2407, %r3430, %r2414, %r205, %r2416;
	// end inline asm
	// begin inline asm
	shfl.sync.down.b32 %r2412, %r2413, %r2414, %r205, %r2416;
	// end inline asm
	setp.ge.s32 	%p228, %r2011, %r205;
	@%p228 bra 	$L__BB3_178;
	mov.b64 	%rd831, {%r2387, %r2392};
	add.s64 	%rd114, %rd1092, %rd831;
	setp.ne.s64 	%p229, %rd1092, 0;
	mov.u64 	%rd1092, %rd114;
	@%p229 bra 	$L__BB3_178;
	mov.b64 	%rd832, {%r2397, %r2402};
	mov.b64 	%fd345, %rd832;
	add.f64 	%fd431, %fd431, %fd345;
	add.s32 	%r3430, %r2407, %r3430;
$L__BB3_178:
	cvt.u32.u16 	%r2463, %rs1218;
	and.b32  	%r2464, %r2463, 255;
	and.b16  	%rs954, %rs1219, 255;
	mul.wide.u16 	%r2465, %rs954, 256;
	or.b32  	%r2466, %r2465, %r2464;
	cvt.u32.u16 	%r2467, %rs1220;
	shl.b32 	%r2468, %r2467, 16;
	and.b32  	%r2469, %r2468, 16711680;
	or.b32  	%r2470, %r2466, %r2469;
	cvt.u32.u16 	%r2471, %rs1221;
	shl.b32 	%r2472, %r2471, 24;
	or.b32  	%r2459, %r2470, %r2472;
	mov.b64 	{%r2434, %r2439}, %rd1092;
	mov.b32 	%r2460, 2;
	mov.b32 	%r2462, -1;
	// begin inline asm
	shfl.sync.down.b32 %r2433, %r2434, %r2460, %r205, %r2462;
	// end inline asm
	// begin inline asm
	shfl.sync.down.b32 %r2438, %r2439, %r2460, %r205, %r2462;
	// end inline asm
	mov.b64 	%rd833, %fd431;
	mov.b64 	{%r2444, %r2449}, %rd833;
	// begin inline asm
	shfl.sync.down.b32 %r2443, %r2444, %r2460, %r205, %r2462;
	// end inline asm
	// begin inline asm
	shfl.sync.down.b32 %r2448, %r2449, %r2460, %r205, %r2462;
	// end inline asm
	// begin inline asm
	shfl.sync.down.b32 %r2453, %r3430, %r2460, %r205, %r2462;
	// end inline asm
	// begin inline asm
	shfl.sync.down.b32 %r2458, %r2459, %r2460, %r205, %r2462;
	// end inline asm
	add.s32 	%r2473, %r2011, 2;
	setp.gt.s32 	%p230, %r2473, %r205;
	@%p230 bra 	$L__BB3_181;
	mov.b64 	%rd834, {%r2433, %r2438};
	add.s64 	%rd116, %rd1092, %rd834;
	setp.ne.s64 	%p231, %rd1092, 0;
	mov.u64 	%rd1092, %rd116;
	@%p231 bra 	$L__BB3_181;
	mov.b64 	%rd835, {%r2443, %r2448};
	mov.b64 	%fd346, %rd835;
	add.f64 	%fd431, %fd431, %fd346;
	add.s32 	%r3430, %r2453, %r3430;
$L__BB3_181:
	cvt.u32.u16 	%r2504, %rs1218;
	and.b32  	%r2505, %r2504, 255;
	and.b16  	%rs956, %rs1219, 255;
	mul.wide.u16 	%r2506, %rs956, 256;
	or.b32  	%r2507, %r2506, %r2505;
	cvt.u32.u16 	%r2508, %rs1220;
	shl.b32 	%r2509, %r2508, 16;
	and.b32  	%r2510, %r2509, 16711680;
	or.b32  	%r2511, %r2507, %r2510;
	cvt.u32.u16 	%r2512, %rs1221;
	shl.b32 	%r2513, %r2512, 24;
	or.b32  	%r2500, %r2511, %r2513;
	mov.b64 	{%r2475, %r2480}, %rd1092;
	mov.b32 	%r2501, 4;
	mov.b32 	%r2503, -1;
	// begin inline asm
	shfl.sync.down.b32 %r2474, %r2475, %r2501, %r205, %r2503;
	// end inline asm
	// begin inline asm
	shfl.sync.down.b32 %r2479, %r2480, %r2501, %r205, %r2503;
	// end inline asm
	mov.b64 	%rd836, %fd431;
	mov.b64 	{%r2485, %r2490}, %rd836;
	// begin inline asm
	shfl.sync.down.b32 %r2484, %r2485, %r2501, %r205, %r2503;
	// end inline asm
	// begin inline asm
	shfl.sync.down.b32 %r2489, %r2490, %r2501, %r205, %r2503;
	// end inline asm
	// begin inline asm
	shfl.sync.down.b32 %r2494, %r3430, %r2501, %r205, %r2503;
	// end inline asm
	// begin inline asm
	shfl.sync.down.b32 %r2499, %r2500, %r2501, %r205, %r2503;
	// end inline asm
	add.s32 	%r2514, %r2011, 4;
	setp.gt.s32 	%p232, %r2514, %r205;
	@%p232 bra 	$L__BB3_184;
	mov.b64 	%rd837, {%r2474, %r2479};
	add.s64 	%rd118, %rd1092, %rd837;
	setp.ne.s64 	%p233, %rd1092, 0;
	mov.u64 	%rd1092, %rd118;
	@%p233 bra 	$L__BB3_184;
	mov.b64 	%rd838, {%r2484, %r2489};
	mov.b64 	%fd347, %rd838;
	add.f64 	%fd431, %fd431, %fd347;
	add.s32 	%r3430, %r2494, %r3430;
$L__BB3_184:
	cvt.u32.u16 	%r2545, %rs1218;
	and.b32  	%r2546, %r2545, 255;
	and.b16  	%rs958, %rs1219, 255;
	mul.wide.u16 	%r2547, %rs958, 256;
	or.b32  	%r2548, %r2547, %r2546;
	cvt.u32.u16 	%r2549, %rs1220;
	shl.b32 	%r2550, %r2549, 16;
	and.b32  	%r2551, %r2550, 16711680;
	or.b32  	%r2552, %r2548, %r2551;
	cvt.u32.u16 	%r2553, %rs1221;
	shl.b32 	%r2554, %r2553, 24;
	or.b32  	%r2541, %r2552, %r2554;
	mov.b64 	{%r2516, %r2521}, %rd1092;
	mov.b32 	%r2542, 8;
	mov.b32 	%r2544, -1;
	// begin inline asm
	shfl.sync.down.b32 %r2515, %r2516, %r2542, %r205, %r2544;
	// end inline asm
	// begin inline asm
	shfl.sync.down.b32 %r2520, %r2521, %r2542, %r205, %r2544;
	// end inline asm
	mov.b64 	%rd839, %fd431;
	mov.b64 	{%r2526, %r2531}, %rd839;
	// begin inline asm
	shfl.sync.down.b32 %r2525, %r2526, %r2542, %r205, %r2544;
	// end inline asm
	// begin inline asm
	shfl.sync.down.b32 %r2530, %r2531, %r2542, %r205, %r2544;
	// end inline asm
	// begin inline asm
	shfl.sync.down.b32 %r2535, %r3430, %r2542, %r205, %r2544;
	// end inline asm
	// begin inline asm
	shfl.sync.down.b32 %r2540, %r2541, %r2542, %r205, %r2544;
	// end inline asm
	add.s32 	%r2555, %r2011, 8;
	setp.gt.s32 	%p234, %r2555, %r205;
	@%p234 bra 	$L__BB3_187;
	mov.b64 	%rd840, {%r2515, %r2520};
	add.s64 	%rd120, %rd1092, %rd840;
	setp.ne.s64 	%p235, %rd1092, 0;
	mov.u64 	%rd1092, %rd120;
	@%p235 bra 	$L__BB3_187;
	mov.b64 	%rd841, {%r2525, %r2530};
	mov.b64 	%fd348, %rd841;
	add.f64 	%fd431, %fd431, %fd348;
	add.s32 	%r3430, %r2535, %r3430;
$L__BB3_187:
	cvt.u32.u16 	%r2586, %rs1218;
	and.b32  	%r2587, %r2586, 255;
	and.b16  	%rs960, %rs1219, 255;
	mul.wide.u16 	%r2588, %rs960, 256;
	or.b32  	%r2589, %r2588, %r2587;
	cvt.u32.u16 	%r2590, %rs1220;
	shl.b32 	%r2591, %r2590, 16;
	and.b32  	%r2592, %r2591, 16711680;
	or.b32  	%r2593, %r2589, %r2592;
	cvt.u32.u16 	%r2594, %rs1221;
	shl.b32 	%r2595, %r2594, 24;
	or.b32  	%r2582, %r2593, %r2595;
	mov.b64 	{%r2557, %r2562}, %rd1092;
	mov.b32 	%r2583, 16;
	mov.b32 	%r2585, -1;
	// begin inline asm
	shfl.sync.down.b32 %r2556, %r2557, %r2583, %r205, %r2585;
	// end inline asm
	// begin inline asm
	shfl.sync.down.b32 %r2561, %r2562, %r2583, %r205, %r2585;
	// end inline asm
	mov.b64 	%rd842, %fd431;
	mov.b64 	{%r2567, %r2572}, %rd842;
	// begin inline asm
	shfl.sync.down.b32 %r2566, %r2567, %r2583, %r205, %r2585;
	// end inline asm
	// begin inline asm
	shfl.sync.down.b32 %r2571, %r2572, %r2583, %r205, %r2585;
	// end inline asm
	// begin inline asm
	shfl.sync.down.b32 %r2576, %r3430, %r2583, %r205, %r2585;
	// end inline asm
	// begin inline asm
	shfl.sync.down.b32 %r2581, %r2582, %r2583, %r205, %r2585;
	// end inline asm
	add.s32 	%r2596, %r2011, 16;
	setp.gt.s32 	%p236, %r2596, %r205;
	@%p236 bra 	$L__BB3_190;
	mov.b64 	%rd843, {%r2556, %r2561};
	add.s64 	%rd122, %rd1092, %rd843;
	setp.ne.s64 	%p237, %rd1092, 0;
	mov.u64 	%rd1092, %rd122;
	@%p237 bra 	$L__BB3_190;
	mov.b64 	%rd844, {%r2566, %r2571};
	mov.b64 	%fd349, %rd844;
	add.f64 	%fd431, %fd431, %fd349;
	add.s32 	%r3430, %r2576, %r3430;
$L__BB3_190:
$L__BB3_191:
	setp.ne.s32 	%p238, %r3436, 101;
	mov.b32 	%r2599, -1;
	vote.sync.all.pred 	%p239, %p238, %r2599;
	not.pred 	%p240, %p239;
	@%p240 bra 	$L__BB3_214;
	mul.wide.s32 	%rd901, %r3438, 4;
	add.s64 	%rd900, %rd354, %rd901;
$L__BB3_193:
	// begin inline asm
	ld.relaxed.gpu.u32 %r3436, [%rd900];
	// end inline asm
	membar.gl;
	setp.eq.s32 	%p258, %r3436, 99;
	mov.b32 	%r2716, -1;
	vote.sync.any.pred 	%p259, %p258, %r2716;
	@%p259 bra 	$L__BB3_193;
	setp.eq.s32 	%p260, %r3436, 101;
	@%p260 bra 	$L__BB3_197;
	setp.ne.s32 	%p261, %r3436, 100;
	@%p261 bra 	$L__BB3_198;
	mul.wide.s32 	%rd919, %r3438, 24;
	add.s64 	%rd914, %rd355, %rd919;
	// begin inline asm
	ld.cg.u64 %rd1100, [%rd914];
	// end inline asm
	add.s64 	%rd916, %rd914, 8;
	// begin inline asm
	ld.cg.u64 %rd915, [%rd916];
	// end inline asm
	add.s64 	%rd918, %rd914, 16;
	// begin inline asm
	ld.cg.u64 %rd917, [%rd918];
	// end inline asm
	mov.b64 	%fd439, %rd915;
	cvt.u32.u64 	%r3440, %rd917;
	shr.u64 	%rd920, %rd917, 32;
	cvt.u16.u64 	%rs1250, %rd920;
	shr.u64 	%rd921, %rd917, 40;
	cvt.u16.u64 	%rs1251, %rd921;
	shr.u64 	%rd922, %rd917, 48;
	cvt.u16.u64 	%rs1252, %rd922;
	shr.u64 	%rd923, %rd917, 56;
	cvt.u16.u64 	%rs1253, %rd923;
	bra.uni 	$L__BB3_198;
$L__BB3_197:
	mul.wide.s32 	%rd908, %r3438, 24;
	add.s64 	%rd903, %rd356, %rd908;
	// begin inline asm
	ld.cg.u64 %rd1100, [%rd903];
	// end inline asm
	add.s64 	%rd905, %rd903, 8;
	// begin inline asm
	ld.cg.u64 %rd904, [%rd905];
	// end inline asm
	add.s64 	%rd907, %rd903, 16;
	// begin inline asm
	ld.cg.u64 %rd906, [%rd907];
	// end inline asm
	mov.b64 	%fd439, %rd904;
	cvt.u32.u64 	%r3440, %rd906;
	shr.u64 	%rd909, %rd906, 32;
	cvt.u16.u64 	%rs1250, %rd909;
	shr.u64 	%rd910, %rd906, 40;
	cvt.u16.u64 	%rs1251, %rd910;
	shr.u64 	%rd911, %rd906, 48;
	cvt.u16.u64 	%rs1252, %rd911;
	shr.u64 	%rd912, %rd906, 56;
	cvt.u16.u64 	%rs1253, %rd912;
$L__BB3_198:
	mov.b32 	%r2747, -1;
	vote.sync.ballot.b32 	%r2748, %p260, %r2747;
	and.b32  	%r2749, %r2748, %r2386;
	or.b32  	%r2750, %r2749, -2147483648;
	add.s32 	%r2751, %r2750, -1;
	not.b32 	%r2752, %r2750;
	and.b32  	%r2753, %r2752, %r2751;
	popc.b32 	%r250, %r2753;
	cvt.u32.u16 	%r2754, %rs1250;
	and.b32  	%r2755, %r2754, 255;
	and.b16  	%rs968, %rs1251, 255;
	mul.wide.u16 	%r2756, %rs968, 256;
	or.b32  	%r2757, %r2756, %r2755;
	cvt.u32.u16 	%r2758, %rs1252;
	shl.b32 	%r2759, %r2758, 16;
	and.b32  	%r2760, %r2759, 16711680;
	or.b32  	%r2761, %r2757, %r2760;
	cvt.u32.u16 	%r2762, %rs1253;
	shl.b32 	%r2763, %r2762, 24;
	or.b32  	%r2744, %r2761, %r2763;
	mov.b64 	{%r2719, %r2724}, %rd1100;
	mov.b32 	%r2745, 1;
	// begin inline asm
	shfl.sync.down.b32 %r2718, %r2719, %r2745, %r250, %r2747;
	// end inline asm
	// begin inline asm
	shfl.sync.down.b32 %r2723, %r2724, %r2745, %r250, %r2747;
	// end inline asm
	mov.b64 	%rd924, %fd439;
	mov.b64 	{%r2729, %r2734}, %rd924;
	// begin inline asm
	shfl.sync.down.b32 %r2728, %r2729, %r2745, %r250, %r2747;
	// end inline asm
	// begin inline asm
	shfl.sync.down.b32 %r2733, %r2734, %r2745, %r250, %r2747;
	// end inline asm
	// begin inline asm
	shfl.sync.down.b32 %r2738, %r3440, %r2745, %r250, %r2747;
	// end inline asm
	// begin inline asm
	shfl.sync.down.b32 %r2743, %r2744, %r2745, %r250, %r2747;
	// end inline asm
	setp.ge.s32 	%p264, %r2011, %r250;
	mov.u64 	%rd1102, %rd1100;
	mov.f64 	%fd441, %fd439;
	mov.u32 	%r3442, %r3440;
	@%p264 bra 	$L__BB3_201;
	mov.b64 	%rd925, {%r2718, %r2723};
	add.s64 	%rd1102, %rd1100, %rd925;
	setp.ne.s64 	%p265, %rd1100, 0;
	@%p265 bra 	$L__BB3_201;
	mov.b64 	%rd926, {%r2728, %r2733};
	mov.b64 	%fd357, %rd926;
	add.f64 	%fd441, %fd439, %fd357;
	add.s32 	%r3442, %r2738, %r3440;
$L__BB3_201:
	cvt.u32.u16 	%r2794, %rs1250;
	and.b32  	%r2795, %r2794, 255;
	and.b16  	%rs970, %rs1251, 255;
	mul.wide.u16 	%r2796, %rs970, 256;
	or.b32  	%r2797, %r2796, %r2795;
	cvt.u32.u16 	%r2798, %rs1252;
	shl.b32 	%r2799, %r2798, 16;
	and.b32  	%r2800, %r2799, 16711680;
	or.b32  	%r2801, %r2797, %r2800;
	cvt.u32.u16 	%r2802, %rs1253;
	shl.b32 	%r2803, %r2802, 24;
	or.b32  	%r2790, %r2801, %r2803;
	mov.b64 	{%r2765, %r2770}, %rd1102;
	mov.b32 	%r2791, 2;
	mov.b32 	%r2793, -1;
	// begin inline asm
	shfl.sync.down.b32 %r2764, %r2765, %r2791, %r250, %r2793;
	// end inline asm
	// begin inline asm
	shfl.sync.down.b32 %r2769, %r2770, %r2791, %r250, %r2793;
	// end inline asm
	mov.b64 	%rd927, %fd441;
	mov.b64 	{%r2775, %r2780}, %rd927;
	// begin inline asm
	shfl.sync.down.b32 %r2774, %r2775, %r2791, %r250, %r2793;
	// end inline asm
	// begin inline asm
	shfl.sync.down.b32 %r2779, %r2780, %r2791, %r250, %r2793;
	// end inline asm
	// begin inline asm
	shfl.sync.down.b32 %r2784, %r3442, %r2791, %r250, %r2793;
	// end inline asm
	// begin inline asm
	shfl.sync.down.b32 %r2789, %r2790, %r2791, %r250, %r2793;
	// end inline asm
	add.s32 	%r2804, %r2011, 2;
	setp.gt.s32 	%p266, %r2804, %r250;
	@%p266 bra 	$L__BB3_204;
	mov.b64 	%rd928, {%r2764, %r2769};
	add.s64 	%rd131, %rd1102, %rd928;
	setp.ne.s64 	%p267, %rd1102, 0;
	mov.u64 	%rd1102, %rd131;
	@%p267 bra 	$L__BB3_204;
	mov.b64 	%rd929, {%r2774, %r2779};
	mov.b64 	%fd358, %rd929;
	add.f64 	%fd441, %fd441, %fd358;
	add.s32 	%r3442, %r2784, %r3442;
$L__BB3_204:
	cvt.u32.u16 	%r2835, %rs1250;
	and.b32  	%r2836, %r2835, 255;
	and.b16  	%rs972, %rs1251, 255;
	mul.wide.u16 	%r2837, %rs972, 256;
	or.b32  	%r2838, %r2837, %r2836;
	cvt.u32.u16 	%r2839, %rs1252;
	shl.b32 	%r2840, %r2839, 16;
	and.b32  	%r2841, %r2840, 16711680;
	or.b32  	%r2842, %r2838, %r2841;
	cvt.u32.u16 	%r2843, %rs1253;
	shl.b32 	%r2844, %r2843, 24;
	or.b32  	%r2831, %r2842, %r2844;
	mov.b64 	{%r2806, %r2811}, %rd1102;
	mov.b32 	%r2832, 4;
	mov.b32 	%r2834, -1;
	// begin inline asm
	shfl.sync.down.b32 %r2805, %r2806, %r2832, %r250, %r2834;
	// end inline asm
	// begin inline asm
	shfl.sync.down.b32 %r2810, %r2811, %r2832, %r250, %r2834;
	// end inline asm
	mov.b64 	%rd930, %fd441;
	mov.b64 	{%r2816, %r2821}, %rd930;
	// begin inline asm
	shfl.sync.down.b32 %r2815, %r2816, %r2832, %r250, %r2834;
	// end inline asm
	// begin inline asm
	shfl.sync.down.b32 %r2820, %r2821, %r2832, %r250, %r2834;
	// end inline asm
	// begin inline asm
	shfl.sync.down.b32 %r2825, %r3442, %r2832, %r250, %r2834;
	// end inline asm
	// begin inline asm
	shfl.sync.down.b32 %r2830, %r2831, %r2832, %r250, %r2834;
	// end inline asm
	add.s32 	%r2845, %r2011, 4;
	setp.gt.s32 	%p268, %r2845, %r250;
	@%p268 bra 	$L__BB3_207;
	mov.b64 	%rd931, {%r2805, %r2810};
	add.s64 	%rd133, %rd1102, %rd931;
	setp.ne.s64 	%p269, %rd1102, 0;
	mov.u64 	%rd1102, %rd133;
	@%p269 bra 	$L__BB3_207;
	mov.b64 	%rd932, {%r2815, %r2820};
	mov.b64 	%fd359, %rd932;
	add.f64 	%fd441, %fd441, %fd359;
	add.s32 	%r3442, %r2825, %r3442;
$L__BB3_207:
	cvt.u32.u16 	%r2876, %rs1250;
	and.b32  	%r2877, %r2876, 255;
	and.b16  	%rs974, %rs1251, 255;
	mul.wide.u16 	%r2878, %rs974, 256;
	or.b32  	%r2879, %r2878, %r2877;
	cvt.u32.u16 	%r2880, %rs1252;
	shl.b32 	%r2881, %r2880, 16;
	and.b32  	%r2882, %r2881, 16711680;
	or.b32  	%r2883, %r2879, %r2882;
	cvt.u32.u16 	%r2884, %rs1253;
	shl.b32 	%r2885, %r2884, 24;
	or.b32  	%r2872, %r2883, %r2885;
	mov.b64 	{%r2847, %r2852}, %rd1102;
	mov.b32 	%r2873, 8;
	mov.b32 	%r2875, -1;
	// begin inline asm
	shfl.sync.down.b32 %r2846, %r2847, %r2873, %r250, %r2875;
	// end inline asm
	// begin inline asm
	shfl.sync.down.b32 %r2851, %r2852, %r2873, %r250, %r2875;
	// end inline asm
	mov.b64 	%rd933, %fd441;
	mov.b64 	{%r2857, %r2862}, %rd933;
	// begin inline asm
	shfl.sync.down.b32 %r2856, %r2857, %r2873, %r250, %r2875;
	// end inline asm
	// begin inline asm
	shfl.sync.down.b32 %r2861, %r2862, %r2873, %r250, %r2875;
	// end inline asm
	// begin inline asm
	shfl.sync.down.b32 %r2866, %r3442, %r2873, %r250, %r2875;
	// end inline asm
	// begin inline asm
	shfl.sync.down.b32 %r2871, %r2872, %r2873, %r250, %r2875;
	// end inline asm
	add.s32 	%r2886, %r2011, 8;
	setp.gt.s32 	%p270, %r2886, %r250;
	@%p270 bra 	$L__BB3_210;
	mov.b64 	%rd934, {%r2846, %r2851};
	add.s64 	%rd135, %rd1102, %rd934;
	setp.ne.s64 	%p271, %rd1102, 0;
	mov.u64 	%rd1102, %rd135;
	@%p271 bra 	$L__BB3_210;
	mov.b64 	%rd935, {%r2856, %r2861};
	mov.b64 	%fd360, %rd935;
	add.f64 	%fd441, %fd441, %fd360;
	add.s32 	%r3442, %r2866, %r3442;
$L__BB3_210:
	cvt.u32.u16 	%r2917, %rs1250;
	and.b32  	%r2918, %r2917, 255;
	and.b16  	%rs976, %rs1251, 255;
	mul.wide.u16 	%r2919, %rs976, 256;
	or.b32  	%r2920, %r2919, %r2918;
	cvt.u32.u16 	%r2921, %rs1252;
	shl.b32 	%r2922, %r2921, 16;
	and.b32  	%r2923, %r2922, 16711680;
	or.b32  	%r2924, %r2920, %r2923;
	cvt.u32.u16 	%r2925, %rs1253;
	shl.b32 	%r2926, %r2925, 24;
	or.b32  	%r2913, %r2924, %r2926;
	mov.b64 	{%r2888, %r2893}, %rd1102;
	mov.b32 	%r2914, 16;
	mov.b32 	%r2916, -1;
	// begin inline asm
	shfl.sync.down.b32 %r2887, %r2888, %r2914, %r250, %r2916;
	// end inline asm
	// begin inline asm
	shfl.sync.down.b32 %r2892, %r2893, %r2914, %r250, %r2916;
	// end inline asm
	mov.b64 	%rd936, %fd441;
	mov.b64 	{%r2898, %r2903}, %rd936;
	// begin inline asm
	shfl.sync.down.b32 %r2897, %r2898, %r2914, %r250, %r2916;
	// end inline asm
	// begin inline asm
	shfl.sync.down.b32 %r2902, %r2903, %r2914, %r250, %r2916;
	// end inline asm
	// begin inline asm
	shfl.sync.down.b32 %r2907, %r3442, %r2914, %r250, %r2916;
	// end inline asm
	// begin inline asm
	shfl.sync.down.b32 %r2912, %r2913, %r2914, %r250, %r2916;
	// end inline asm
	add.s32 	%r2927, %r2011, 16;
	setp.gt.s32 	%p272, %r2927, %r250;
	@%p272 bra 	$L__BB3_212;
	mov.b64 	%rd937, {%r2897, %r2902};
	mov.b64 	%fd361, %rd937;
	mov.b64 	%rd938, {%r2887, %r2892};
	add.s64 	%rd137, %rd1102, %rd938;
	setp.eq.s64 	%p273, %rd1102, 0;
	add.f64 	%fd362, %fd441, %fd361;
	selp.f64 	%fd441, %fd362, %fd441, %p273;
	selp.b32 	%r2928, %r2907, 0, %p273;
	add.s32 	%r3442, %r2928, %r3442;
	mov.u64 	%rd1102, %rd137;
$L__BB3_212:
	add.s32 	%r3438, %r3438, -32;
	add.s64 	%rd139, %rd1102, %rd1092;
	setp.ne.s64 	%p274, %rd1092, 0;
	mov.u64 	%rd1092, %rd139;
	@%p274 bra 	$L__BB3_191;
	add.f64 	%fd431, %fd431, %fd441;
	add.s32 	%r3430, %r3442, %r3430;
	bra.uni 	$L__BB3_191;
$L__BB3_214:
	mov.u32 	%r2601, %tid.x;
	setp.ne.s32 	%p241, %r2601, 0;
	@%p241 bra 	$L__BB3_218;
	setp.ne.s64 	%p242, %rd107, 0;
	@%p242 bra 	$L__BB3_217;
	add.f64 	%fd429, %fd429, %fd431;
	add.s32 	%r3428, %r3430, %r3428;
$L__BB3_217:
	add.s64 	%rd847, %rd1092, %rd107;
	mov.u32 	%r2603, %ctaid.x;
	mul.wide.u32 	%rd853, %r2603, 24;
	add.s64 	%rd854, %rd356, %rd853;
	add.s64 	%rd846, %rd854, 768;
	cvt.u32.u16 	%r2604, %rs1210;
	and.b32  	%r2605, %r2604, 255;
	and.b16  	%rs964, %rs1211, 255;
	mul.wide.u16 	%r2606, %rs964, 256;
	or.b32  	%r2607, %r2606, %r2605;
	cvt.u32.u16 	%r2608, %rs1212;
	shl.b32 	%r2609, %r2608, 16;
	and.b32  	%r2610, %r2609, 16711680;
	or.b32  	%r2611, %r2607, %r2610;
	cvt.u32.u16 	%r2612, %rs1213;
	shl.b32 	%r2613, %r2612, 24;
	or.b32  	%r2614, %r2611, %r2613;
	mov.b64 	%rd849, %fd429;
	mov.b64 	%rd851, {%r3428, %r2614};
	// begin inline asm
	st.cg.u64 [%rd846], %rd847;
	// end inline asm
	add.s64 	%rd848, %rd854, 776;
	// begin inline asm
	st.cg.u64 [%rd848], %rd849;
	// end inline asm
	add.s64 	%rd850, %rd854, 784;
	// begin inline asm
	st.cg.u64 [%rd850], %rd851;
	// end inline asm
	mul.wide.u32 	%rd855, %r2603, 4;
	add.s64 	%rd856, %rd354, %rd855;
	add.s64 	%rd852, %rd856, 128;
	mov.b32 	%r2602, 101;
	// begin inline asm
	st.release.gpu.u32 [%rd852], %r2602;
	// end inline asm
	st.shared.u64 	[_ZN6thrust24THRUST_300001_SM_1000_NS8cuda_cub4core6detail5shmemE+232], %rd1092;
	st.shared.f64 	[_ZN6thrust24THRUST_300001_SM_1000_NS8cuda_cub4core6detail5shmemE+240], %fd431;
	st.shared.u32 	[_ZN6thrust24THRUST_300001_SM_1000_NS8cuda_cub4core6detail5shmemE+248], %r3430;
	cvt.u32.u16 	%r2615, %rs1221;
	cvt.u32.u16 	%r2616, %rs1220;
	prmt.b32 	%r2617, %r2616, %r2615, 0x3340U;
	cvt.u32.u16 	%r2618, %rs1219;
	cvt.u32.u16 	%r2619, %rs1218;
	prmt.b32 	%r2620, %r2619, %r2618, 0x3340U;
	prmt.b32 	%r2621, %r2620, %r2617, 0x5410U;
	st.shared.u32 	[_ZN6thrust24THRUST_300001_SM_1000_NS8cuda_cub4core6detail5shmemE+252], %r2621;
	st.shared.v2.u64 	[_ZN6thrust24THRUST_300001_SM_1000_NS8cuda_cub4core6detail5shmemE+256], {%rd847, %rd849};
	st.shared.u32 	[_ZN6thrust24THRUST_300001_SM_1000_NS8cuda_cub4core6detail5shmemE+272], %r3428;
	prmt.b32 	%r2622, %r2608, %r2612, 0x3340U;
	cvt.u32.u16 	%r2623, %rs1211;
	prmt.b32 	%r2624, %r2604, %r2623, 0x3340U;
	prmt.b32 	%r2625, %r2624, %r2622, 0x5410U;
	st.shared.u32 	[_ZN6thrust24THRUST_300001_SM_1000_NS8cuda_cub4core6detail5shmemE+276], %r2625;
$L__BB3_218:
	setp.ne.s32 	%p243, %r2011, 0;
	@%p243 bra 	$L__BB3_220;
	st.shared.u64 	[_ZN6thrust24THRUST_300001_SM_1000_NS8cuda_cub4core6detail5shmemE+200], %rd1092;
	st.shared.f64 	[_ZN6thrust24THRUST_300001_SM_1000_NS8cuda_cub4core6detail5shmemE+208], %fd431;
	st.shared.u32 	[_ZN6thrust24THRUST_300001_SM_1000_NS8cuda_cub4core6detail5shmemE+216], %r3430;
	cvt.u32.u16 	%r2626, %rs1221;
	cvt.u32.u16 	%r2627, %rs1220;
	prmt.b32 	%r2628, %r2627, %r2626, 0x3340U;
	cvt.u32.u16 	%r2629, %rs1219;
	cvt.u32.u16 	%r2630, %rs1218;
	prmt.b32 	%r2631, %r2630, %r2629, 0x3340U;
	prmt.b32 	%r2632, %r2631, %r2628, 0x5410U;
	st.shared.u32 	[_ZN6thrust24THRUST_300001_SM_1000_NS8cuda_cub4core6detail5shmemE+220], %r2632;
	mov.u16 	%rs1274, %rs1221;
	mov.u16 	%rs1275, %rs1220;
	mov.u16 	%rs1276, %rs1219;
	mov.u16 	%rs1277, %rs1218;
	mov.u32 	%r3447, %r3430;
	mov.f64 	%fd446, %fd431;
	mov.u64 	%rd1106, %rd1092;
$L__BB3_220:
	mov.u32 	%r291, %tid.x;
	setp.eq.s32 	%p244, %r291, 0;
	bar.sync 	0;
	@%p244 bra 	$L__BB3_223;
	ld.shared.u64 	%rd857, [_ZN6thrust24THRUST_300001_SM_1000_NS8cuda_cub4core6detail5shmemE+200];
	add.s64 	%rd141, %rd857, %rd1106;
	setp.ne.s64 	%p245, %rd1106, 0;
	mov.u64 	%rd1106, %rd141;
	@%p245 bra 	$L__BB3_223;
	ld.shared.f64 	%fd351, [_ZN6thrust24THRUST_300001_SM_1000_NS8cuda_cub4core6detail5shmemE+208];
	ld.shared.u32 	%r2633, [_ZN6thrust24THRUST_300001_SM_1000_NS8cuda_cub4core6detail5shmemE+216];
	add.f64 	%fd446, %fd446, %fd351;
	add.s32 	%r3447, %r2633, %r3447;
$L__BB3_223:
	selp.u64 	%rd858, 1, 0, %p3;
	add.s64 	%rd143, %rd1106, %rd858;
	@%p3 bra 	$L__BB3_225;
	add.f64 	%fd448, %fd446, %fd448;
	add.s32 	%r3449, %r3449, %r3447;
$L__BB3_225:
	selp.u64 	%rd859, 1, 0, %p4;
	add.s64 	%rd861, %rd859, %rd858;
	add.s64 	%rd144, %rd861, %rd1106;
	@%p4 bra 	$L__BB3_227;
	add.f64 	%fd449, %fd448, %fd449;
	add.s32 	%r3450, %r3450, %r3449;
$L__BB3_227:
	cvta.to.global.u64 	%rd145, %rd352;
	cvta.to.global.u64 	%rd146, %rd351;
	ld.shared.u64 	%rd147, [_ZN6thrust24THRUST_300001_SM_1000_NS8cuda_cub4core6detail5shmemE+280];
	ld.shared.u64 	%rd148, [_ZN6thrust24THRUST_300001_SM_1000_NS8cuda_cub4core6detail5shmemE+232];
	setp.lt.s64 	%p246, %rd147, 257;
	@%p246 bra 	$L__BB3_241;
	bar.sync 	0;
	not.pred 	%p250, %p3;
	@%p250 bra 	$L__BB3_230;
	cvt.u32.u64 	%r2655, %rd148;
	cvt.u32.u64 	%r2656, %rd1106;
	sub.s32 	%r2657, %r2656, %r2655;
	mov.u32 	%r2658, _ZN6thrust24THRUST_300001_SM_1000_NS8cuda_cub4core6detail5shmemE;
	mad.lo.s32 	%r2659, %r2657, 24, %r2658;
	st.shared.v2.u32 	[%r2659], {%r3403, %r3402};
	st.shared.f64 	[%r2659+8], %fd446;
	st.shared.u32 	[%r2659+16], %r3447;
	cvt.u32.u16 	%r2660, %rs1274;
	cvt.u32.u16 	%r2661, %rs1275;
	prmt.b32 	%r2662, %r2661, %r2660, 0x3340U;
	cvt.u32.u16 	%r2663, %rs1276;
	cvt.u32.u16 	%r2664, %rs1277;
	prmt.b32 	%r2665, %r2664, %r2663, 0x3340U;
	prmt.b32 	%r2666, %r2665, %r2662, 0x5410U;
	st.shared.u32 	[%r2659+20], %r2666;
$L__BB3_230:
	not.pred 	%p251, %p4;
	@%p251 bra 	$L__BB3_232;
	cvt.u32.u64 	%r2667, %rd148;
	cvt.u32.u64 	%r2668, %rd143;
	sub.s32 	%r2669, %r2668, %r2667;
	mov.u32 	%r2670, _ZN6thrust24THRUST_300001_SM_1000_NS8cuda_cub4core6detail5shmemE;
	mad.lo.s32 	%r2671, %r2669, 24, %r2670;
	st.shared.v2.u32 	[%r2671], {%r112, %r113};
	st.shared.f64 	[%r2671+8], %fd448;
	st.shared.u32 	[%r2671+16], %r3449;
	cvt.u32.u16 	%r2672, %rs1285;
	cvt.u32.u16 	%r2673, %rs1284;
	prmt.b32 	%r2674, %r2673, %r2672, 0x3340U;
	cvt.u32.u16 	%r2675, %rs1283;
	cvt.u32.u16 	%r2676, %rs1282;
	prmt.b32 	%r2677, %r2676, %r2675, 0x3340U;
	prmt.b32 	%r2678, %r2677, %r2674, 0x5410U;
	st.shared.u32 	[%r2671+20], %r2678;
$L__BB3_232:
	not.pred 	%p252, %p5;
	@%p252 bra 	$L__BB3_234;
	cvt.u32.u64 	%r2679, %rd148;
	cvt.u32.u64 	%r2680, %rd144;
	sub.s32 	%r2681, %r2680, %r2679;
	mov.u32 	%r2682, _ZN6thrust24THRUST_300001_SM_1000_NS8cuda_cub4core6detail5shmemE;
	mad.lo.s32 	%r2683, %r2681, 24, %r2682;
	st.shared.v2.u32 	[%r2683], {%r116, %r117};
	st.shared.f64 	[%r2683+8], %fd449;
	st.shared.u32 	[%r2683+16], %r3450;
	cvt.u32.u16 	%r2684, %rs1289;
	cvt.u32.u16 	%r2685, %rs1288;
	prmt.b32 	%r2686, %r2685, %r2684, 0x3340U;
	cvt.u32.u16 	%r2687, %rs1287;
	cvt.u32.u16 	%r2688, %rs1286;
	prmt.b32 	%r2689, %r2688, %r2687, 0x3340U;
	prmt.b32 	%r2690, %r2689, %r2686, 0x5410U;
	st.shared.u32 	[%r2683+20], %r2690;
$L__BB3_234:
	bar.sync 	0;
	cvt.u64.u32 	%rd1113, %r291;
	setp.le.u64 	%p253, %rd147, %rd1113;
	@%p253 bra 	$L__BB3_524;
	not.b64 	%rd877, %rd1113;
	add.s64 	%rd150, %rd147, %rd877;
	shr.u64 	%rd878, %rd150, 8;
	add.s64 	%rd879, %rd878, 1;
	and.b64  	%rd1108, %rd879, 3;
	and.b64  	%rd880, %rd150, 768;
	setp.eq.s64 	%p254, %rd880, 768;
	@%p254 bra 	$L__BB3_238;
	add.s64 	%rd881, %rd148, %rd1113;
	shl.b64 	%rd882, %rd881, 4;
	add.s64 	%rd883, %rd882, %rd5;
	add.s64 	%rd1111, %rd883, 12;
	shl.b64 	%rd884, %rd881, 2;
	add.s64 	%rd1110, %rd145, %rd884;
	add.s64 	%rd1109, %rd146, %rd884;
	mov.u32 	%r2691, _ZN6thrust24THRUST_300001_SM_1000_NS8cuda_cub4core6detail5shmemE;
	mad.lo.s32 	%r3451, %r291, 24, %r2691;
	shl.b64 	%rd885, %rd1108, 8;
	add.s64 	%rd1113, %rd885, %rd1113;
$L__BB3_237:
	.pragma "nounroll";
	ld.shared.v2.u32 	{%r2692, %r2693}, [%r3451];
	ld.shared.f64 	%fd352, [%r3451+8];
	ld.shared.u32 	%r2694, [%r3451+16];
	ld.shared.u32 	%r2695, [%r3451+20];
	st.global.u32 	[%rd1109], %r2692;
	st.global.u32 	[%rd1110], %r2693;
	st.global.f64 	[%rd1111+-12], %fd352;
	st.global.u32 	[%rd1111+-4], %r2694;
	st.global.u32 	[%rd1111], %r2695;
	add.s64 	%rd1111, %rd1111, 4096;
	add.s64 	%rd1110, %rd1110, 1024;
	add.s64 	%rd1109, %rd1109, 1024;
	add.s32 	%r3451, %r3451, 6144;
	add.s64 	%rd1108, %rd1108, -1;
	setp.ne.s64 	%p255, %rd1108, 0;
	@%p255 bra 	$L__BB3_237;
$L__BB3_238:
	setp.lt.u64 	%p256, %rd150, 768;
	@%p256 bra 	$L__BB3_524;
	mov.u32 	%r2697, _ZN6thrust24THRUST_300001_SM_1000_NS8cuda_cub4core6detail5shmemE;
$L__BB3_240:
	cvt.u32.u64 	%r2696, %rd1113;
	add.s64 	%rd886, %rd1113, %rd148;
	mad.lo.s32 	%r2698, %r2696, 24, %r2697;
	ld.shared.v2.u32 	{%r2699, %r2700}, [%r2698];
	ld.shared.f64 	%fd353, [%r2698+8];
	ld.shared.u32 	%r2701, [%r2698+16];
	ld.shared.u32 	%r2702, [%r2698+20];
	shl.b64 	%rd887, %rd886, 2;
	add.s64 	%rd888, %rd146, %rd887;
	add.s64 	%rd889, %rd145, %rd887;
	st.global.u32 	[%rd888], %r2699;
	st.global.u32 	[%rd889], %r2700;
	shl.b64 	%rd890, %rd886, 4;
	add.s64 	%rd891, %rd5, %rd890;
	st.global.f64 	[%rd891], %fd353;
	st.global.u32 	[%rd891+8], %r2701;
	st.global.u32 	[%rd891+12], %r2702;
	and.b64  	%rd892, %rd1113, 4294967295;
	add.s64 	%rd893, %rd148, %rd892;
	ld.shared.v2.u32 	{%r2703, %r2704}, [%r2698+6144];
	ld.shared.f64 	%fd354, [%r2698+6152];
	ld.shared.u32 	%r2705, [%r2698+6160];
	ld.shared.u32 	%r2706, [%r2698+6164];
	shl.b64 	%rd894, %rd893, 2;
	add.s64 	%rd895, %rd146, %rd894;
	add.s64 	%rd896, %rd145, %rd894;
	st.global.u32 	[%rd895+1024], %r2703;
	st.global.u32 	[%rd896+1024], %r2704;
	shl.b64 	%rd897, %rd893, 4;
	add.s64 	%rd898, %rd5, %rd897;
	st.global.f64 	[%rd898+4096], %fd354;
	st.global.u32 	[%rd898+4104], %r2705;
	st.global.u32 	[%rd898+4108], %r2706;
	ld.shared.v2.u32 	{%r2707, %r2708}, [%r2698+12288];
	ld.shared.f64 	%fd355, [%r2698+12296];
	ld.shared.u32 	%r2709, [%r2698+12304];
	ld.shared.u32 	%r2710, [%r2698+12308];
	st.global.u32 	[%rd895+2048], %r2707;
	st.global.u32 	[%rd896+2048], %r2708;
	st.global.f64 	[%rd898+8192], %fd355;
	st.global.u32 	[%rd898+8200], %r2709;
	st.global.u32 	[%rd898+8204], %r2710;
	ld.shared.v2.u32 	{%r2711, %r2712}, [%r2698+18432];
	ld.shared.f64 	%fd356, [%r2698+18440];
	ld.shared.u32 	%r2713, [%r2698+18448];
	ld.shared.u32 	%r2714, [%r2698+18452];
	st.global.u32 	[%rd895+3072], %r2711;
	st.global.u32 	[%rd896+3072], %r2712;
	st.global.f64 	[%rd898+12288], %fd356;
	st.global.u32 	[%rd898+12296], %r2713;
	st.global.u32 	[%rd898+12300], %r2714;
	add.s64 	%rd899, %rd1113, 1024;
	and.b64  	%rd1113, %rd899, 4294967295;
	setp.gt.u64 	%p257, %rd147, %rd1113;
	@%p257 bra 	$L__BB3_240;
	bra.uni 	$L__BB3_524;
$L__BB3_241:
	not.pred 	%p247, %p3;
	@%p247 bra 	$L__BB3_243;
	shl.b64 	%rd862, %rd1106, 2;
	add.s64 	%rd863, %rd146, %rd862;
	add.s64 	%rd864, %rd145, %rd862;
	st.global.u32 	[%rd863], %r3403;
	st.global.u32 	[%rd864], %r3402;
	shl.b64 	%rd865, %rd1106, 4;
	add.s64 	%rd866, %rd5, %rd865;
	st.global.f64 	[%rd866], %fd446;
	st.global.u32 	[%rd866+8], %r3447;
	cvt.u32.u16 	%r2634, %rs1274;
	cvt.u32.u16 	%r2635, %rs1275;
	prmt.b32 	%r2636, %r2635, %r2634, 0x3340U;
	cvt.u32.u16 	%r2637, %rs1276;
	cvt.u32.u16 	%r2638, %rs1277;
	prmt.b32 	%r2639, %r2638, %r2637, 0x3340U;
	prmt.b32 	%r2640, %r2639, %r2636, 0x5410U;
	st.global.u32 	[%rd866+12], %r2640;
$L__BB3_243:
	not.pred 	%p248, %p4;
	@%p248 bra 	$L__BB3_245;
	shl.b64 	%rd867, %rd143, 2;
	add.s64 	%rd868, %rd146, %rd867;
	add.s64 	%rd869, %rd145, %rd867;
	st.global.u32 	[%rd868], %r112;
	st.global.u32 	[%rd869], %r113;
	shl.b64 	%rd870, %rd143, 4;
	add.s64 	%rd871, %rd5, %rd870;
	st.global.f64 	[%rd871], %fd448;
	st.global.u32 	[%rd871+8], %r3449;
	cvt.u32.u16 	%r2641, %rs1285;
	cvt.u32.u16 	%r2642, %rs1284;
	prmt.b32 	%r2643, %r2642, %r2641, 0x3340U;
	cvt.u32.u16 	%r2644, %rs1283;
	cvt.u32.u16 	%r2645, %rs1282;
	prmt.b32 	%r2646, %r2645, %r2644, 0x3340U;
	prmt.b32 	%r2647, %r2646, %r2643, 0x5410U;
	st.global.u32 	[%rd871+12], %r2647;
$L__BB3_245:
	not.pred 	%p249, %p5;
	@%p249 bra 	$L__BB3_524;
	shl.b64 	%rd872, %rd144, 2;
	add.s64 	%rd873, %rd146, %rd872;
	add.s64 	%rd874, %rd145, %rd872;
	st.global.u32 	[%rd873], %r116;
	st.global.u32 	[%rd874], %r117;
	shl.b64 	%rd875, %rd144, 4;
	add.s64 	%rd876, %rd5, %rd875;
	st.global.f64 	[%rd876], %fd449;
	st.global.u32 	[%rd876+8], %r3450;
	cvt.u32.u16 	%r2648, %rs1289;
	cvt.u32.u16 	%r2649, %rs1288;
	prmt.b32 	%r2650, %r2649, %r2648, 0x3340U;
	cvt.u32.u16 	%r2651, %rs1287;
	cvt.u32.u16 	%r2652, %rs1286;
	prmt.b32 	%r2653, %r2652, %r2651, 0x3340U;
	prmt.b32 	%r2654, %r2653, %r2650, 0x5410U;
	st.global.u32 	[%rd876+12], %r2654;
	bra.uni 	$L__BB3_524;
$L__BB3_247:
	setp.lt.s64 	%p12, %rd7, 1;
	@%p12 bra 	$L__BB3_524;
	setp.ne.s32 	%p13, %r1, 0;
	@%p13 bra 	$L__BB3_357;
	ld.param.u64 	%rd1056, [_ZN6thrust24THRUST_300001_SM_1000_NS8cuda_cub4core6detail13_kernel_agentINS1_15__reduce_by_key16ReduceByKeyAgentINS0_12zip_iteratorIN4cuda3std3__45tupleIJNS0_6detail15normal_iteratorINS0_10device_ptrIiEEEESG_EEEEENSD_INSE_I8SumCountEEEESI_SL_NSA_8equal_toINSB_IJiiEEEEE12SumCountPlusPllEEJSI_SL_SI_SL_SQ_N3cub18CUB_300001_SM_100024ReduceByKeyScanTileStateISJ_lLb0EEESO_SP_llEEEvDpT0__param_8];
	shl.b64 	%rd594, %rd6, 2;
	add.s64 	%rd167, %rd2, %rd594;
	cvt.u32.u64 	%r301, %rd1056;
	add.s64 	%rd168, %rd3, %rd594;
	mov.u32 	%r302, %tid.x;
	ld.global.u32 	%r3457, [%rd168];
	ld.global.u32 	%r3456, [%rd167];
	and.b32  	%r1572, %r302, 31;
	and.b32  	%r1573, %r302, 992;
	mul.lo.s32 	%r1574, %r1573, 3;
	or.b32  	%r305, %r1574, %r1572;
	setp.ge.s32 	%p119, %r305, %r301;
	mov.u32 	%r3452, %r3456;
	mov.u32 	%r3453, %r3457;
	@%p119 bra 	$L__BB3_251;
	mul.wide.u32 	%rd595, %r305, 4;
	add.s64 	%rd596, %rd167, %rd595;
	add.s64 	%rd597, %rd168, %rd595;
	ld.global.u32 	%r3452, [%rd596];
	ld.global.u32 	%r3453, [%rd597];
$L__BB3_251:
	add.s32 	%r310, %r305, 32;
	setp.ge.s32 	%p120, %r310, %r301;
	mov.u32 	%r3454, %r3456;
	mov.u32 	%r3455, %r3457;
	@%p120 bra 	$L__BB3_253;
	mul.wide.u32 	%rd598, %r305, 4;
	add.s64 	%rd599, %rd167, %rd598;
	shl.b32 	%r1575, %r305, 2;
	cvt.u64.u32 	%rd600, %r1575;
	add.s64 	%rd601, %rd168, %rd600;
	ld.global.u32 	%r3454, [%rd599+128];
	ld.global.u32 	%r3455, [%rd601+128];
$L__BB3_253:
	add.s32 	%r315, %r305, 64;
	setp.ge.s32 	%p121, %r315, %r301;
	@%p121 bra 	$L__BB3_255;
	mul.wide.u32 	%rd602, %r305, 4;
	add.s64 	%rd603, %rd167, %rd602;
	shl.b32 	%r1576, %r305, 2;
	cvt.u64.u32 	%rd604, %r1576;
	add.s64 	%rd605, %rd168, %rd604;
	ld.global.u32 	%r3456, [%rd603+256];
	ld.global.u32 	%r3457, [%rd605+256];
$L__BB3_255:
	setp.ge.s32 	%p122, %r305, %r301;
	// begin inline asm
	mov.u32 %r1577, %laneid;
	// end inline asm
	shr.u32 	%r321, %r302, 5;
	mad.lo.s32 	%r322, %r321, 96, %r1577;
	shl.b32 	%r1578, %r322, 3;
	mov.u32 	%r1579, _ZN6thrust24THRUST_300001_SM_1000_NS8cuda_cub4core6detail5shmemE;
	add.s32 	%r323, %r1579, %r1578;
	st.shared.v2.u32 	[%r323], {%r3452, %r3453};
	st.shared.v2.u32 	[%r323+256], {%r3454, %r3455};
	st.shared.v2.u32 	[%r323+512], {%r3456, %r3457};
	bar.warp.sync 	-1;
	shl.b32 	%r324, %r1577, 1;
	shl.b32 	%r1580, %r1577, 4;
	add.s32 	%r325, %r323, %r1580;
	ld.shared.v2.u32 	{%r328, %r329}, [%r325];
	ld.shared.v2.u32 	{%r332, %r333}, [%r325+8];
	ld.shared.v2.u32 	{%r336, %r337}, [%r325+16];
	bar.sync 	0;
	shl.b64 	%rd610, %rd6, 4;
	add.s64 	%rd607, %rd4, %rd610;
	// begin inline asm
	ld.global.nc.u64 %rd1116, [%rd607];
	// end inline asm
	add.s64 	%rd609, %rd607, 8;
	// begin inline asm
	ld.global.nc.u64 %rd608, [%rd609];
	// end inline asm
	shr.u64 	%rd611, %rd608, 56;
	cvt.u16.u64 	%rs1301, %rd611;
	shr.u64 	%rd612, %rd608, 48;
	cvt.u16.u64 	%rs1300, %rd612;
	shr.u64 	%rd613, %rd608, 40;
	cvt.u16.u64 	%rs1299, %rd613;
	shr.u64 	%rd614, %rd608, 32;
	cvt.u16.u64 	%rs1298, %rd614;
	cvt.u32.u64 	%r3460, %rd608;
	shl.b32 	%r1581, %r305, 4;
	cvt.u64.u32 	%rd615, %r1581;
	add.s64 	%rd170, %rd607, %rd615;
	mov.u16 	%rs1290, %rs1301;
	mov.u16 	%rs1291, %rs1300;
	mov.u16 	%rs1292, %rs1299;
	mov.u16 	%rs1293, %rs1298;
	mov.u32 	%r3458, %r3460;
	mov.u64 	%rd1114, %rd1116;
	@%p122 bra 	$L__BB3_257;
	// begin inline asm
	ld.global.nc.u64 %rd1114, [%rd170];
	// end inline asm
	add.s64 	%rd619, %rd170, 8;
	// begin inline asm
	ld.global.nc.u64 %rd618, [%rd619];
	// end inline asm
	cvt.u32.u64 	%r3458, %rd618;
	shr.u64 	%rd620, %rd618, 32;
	cvt.u16.u64 	%rs1293, %rd620;
	shr.u64 	%rd621, %rd618, 40;
	cvt.u16.u64 	%rs1292, %rd621;
	shr.u64 	%rd622, %rd618, 48;
	cvt.u16.u64 	%rs1291, %rd622;
	shr.u64 	%rd623, %rd618, 56;
	cvt.u16.u64 	%rs1290, %rd623;
$L__BB3_257:
	setp.ge.s32 	%p123, %r310, %r301;
	mov.u16 	%rs1294, %rs1301;
	mov.u16 	%rs1295, %rs1300;
	mov.u16 	%rs1296, %rs1299;
	mov.u16 	%rs1297, %rs1298;
	mov.u32 	%r3459, %r3460;
	mov.u64 	%rd1115, %rd1116;
	@%p123 bra 	$L__BB3_259;
	add.s64 	%rd625, %rd170, 512;
	// begin inline asm
	ld.global.nc.u64 %rd1115, [%rd625];
	// end inline asm
	add.s64 	%rd627, %rd170, 520;
	// begin inline asm
	ld.global.nc.u64 %rd626, [%rd627];
	// end inline asm
	cvt.u32.u64 	%r3459, %rd626;
	shr.u64 	%rd628, %rd626, 32;
	cvt.u16.u64 	%rs1297, %rd628;
	shr.u64 	%rd629, %rd626, 40;
	cvt.u16.u64 	%rs1296, %rd629;
	shr.u64 	%rd630, %rd626, 48;
	cvt.u16.u64 	%rs1295, %rd630;
	shr.u64 	%rd631, %rd626, 56;
	cvt.u16.u64 	%rs1294, %rd631;
$L__BB3_259:
	setp.ge.s32 	%p124, %r315, %r301;
	@%p124 bra 	$L__BB3_261;
	add.s64 	%rd633, %rd170, 1024;
	// begin inline asm
	ld.global.nc.u64 %rd1116, [%rd633];
	// end inline asm
	add.s64 	%rd635, %rd170, 1032;
	// begin inline asm
	ld.global.nc.u64 %rd634, [%rd635];
	// end inline asm
	cvt.u32.u64 	%r3460, %rd634;
	shr.u64 	%rd636, %rd634, 32;
	cvt.u16.u64 	%rs1298, %rd636;
	shr.u64 	%rd637, %rd634, 40;
	cvt.u16.u64 	%rs1299, %rd637;
	shr.u64 	%rd638, %rd634, 48;
	cvt.u16.u64 	%rs1300, %rd638;
	shr.u64 	%rd639, %rd634, 56;
	cvt.u16.u64 	%rs1301, %rd639;
$L__BB3_261:
	add.s32 	%r1584, %r323, %r1578;
	st.shared.u64 	[%r1584], %rd1114;
	st.shared.u32 	[%r1584+8], %r3458;
	cvt.u32.u16 	%r1585, %rs1290;
	cvt.u32.u16 	%r1586, %rs1291;
	prmt.b32 	%r1587, %r1586, %r1585, 0x3340U;
	cvt.u32.u16 	%r1588, %rs1292;
	cvt.u32.u16 	%r1589, %rs1293;
	prmt.b32 	%r1590, %r1589, %r1588, 0x3340U;
	prmt.b32 	%r1591, %r1590, %r1587, 0x5410U;
	st.shared.u32 	[%r1584+12], %r1591;
	st.shared.u64 	[%r1584+512], %rd1115;
	st.shared.u32 	[%r1584+520], %r3459;
	cvt.u32.u16 	%r1592, %rs1294;
	cvt.u32.u16 	%r1593, %rs1295;
	prmt.b32 	%r1594, %r1593, %r1592, 0x3340U;
	cvt.u32.u16 	%r1595, %rs1296;
	cvt.u32.u16 	%r1596, %rs1297;
	prmt.b32 	%r1597, %r1596, %r1595, 0x3340U;
	prmt.b32 	%r1598, %r1597, %r1594, 0x5410U;
	st.shared.u32 	[%r1584+524], %r1598;
	st.shared.u64 	[%r1584+1024], %rd1116;
	st.shared.u32 	[%r1584+1032], %r3460;
	cvt.u32.u16 	%r1599, %rs1301;
	cvt.u32.u16 	%r1600, %rs1300;
	prmt.b32 	%r1601, %r1600, %r1599, 0x3340U;
	cvt.u32.u16 	%r1602, %rs1299;
	cvt.u32.u16 	%r1603, %rs1298;
	prmt.b32 	%r1604, %r1603, %r1602, 0x3340U;
	prmt.b32 	%r1605, %r1604, %r1601, 0x5410U;
	st.shared.u32 	[%r1584+1036], %r1605;
	bar.warp.sync 	-1;
	add.s32 	%r1606, %r322, %r324;
	shl.b32 	%r1607, %r1606, 3;
	add.s32 	%r1608, %r325, %r1607;
	ld.shared.f64 	%fd477, [%r1608];
	ld.shared.u32 	%r3490, [%r1608+8];
	ld.shared.u32 	%r1609, [%r1608+12];
	bfe.u32 	%r1610, %r1609, 24, 8;
	cvt.u16.u32 	%rs1413, %r1610;
	bfe.u32 	%r1611, %r1609, 16, 8;
	cvt.u16.u32 	%rs1412, %r1611;
	bfe.u32 	%r1612, %r1609, 8, 8;
	cvt.u16.u32 	%rs1411, %r1612;
	bfe.u32 	%r1613, %r1609, 0, 8;
	cvt.u16.u32 	%rs1410, %r1613;
	ld.shared.f64 	%fd478, [%r1608+16];
	ld.shared.u32 	%r3491, [%r1608+24];
	ld.shared.u32 	%r1614, [%r1608+28];
	bfe.u32 	%r1615, %r1614, 0, 8;
	cvt.u16.u32 	%rs1414, %r1615;
	bfe.u32 	%r1616, %r1614, 8, 8;
	cvt.u16.u32 	%rs1415, %r1616;
	bfe.u32 	%r1617, %r1614, 16, 8;
	cvt.u16.u32 	%rs1416, %r1617;
	bfe.u32 	%r1618, %r1614, 24, 8;
	cvt.u16.u32 	%rs1417, %r1618;
	ld.shared.f64 	%fd450, [%r1608+32];
	ld.shared.u32 	%r3463, [%r1608+40];
	ld.shared.u32 	%r1619, [%r1608+44];
	bfe.u32 	%r1620, %r1619, 0, 8;
	cvt.u16.u32 	%rs1306, %r1620;
	bfe.u32 	%r1621, %r1619, 8, 8;
	cvt.u16.u32 	%rs1307, %r1621;
	bfe.u32 	%r1622, %r1619, 16, 8;
	cvt.u16.u32 	%rs1308, %r1622;
	bfe.u32 	%r1623, %r1619, 24, 8;
	cvt.u16.u32 	%rs1309, %r1623;
	bar.sync 	0;
	shl.b32 	%r1624, %r302, 3;
	add.s32 	%r1626, %r1579, %r1624;
	add.s32 	%r348, %r1626, 2352;
	st.shared.v2.u32 	[%r1626+2352], {%r336, %r337};
	bar.sync 	0;
	setp.eq.s32 	%p125, %r302, 0;
	mov.b64 	%rd1117, 1;
	mov.b32 	%r3461, 0;
	mov.u32 	%r3462, %r3461;
	@%p125 bra 	$L__BB3_264;
	ld.shared.v2.u32 	{%r3461, %r3462}, [%r348+-8];
	setp.ne.s32 	%p126, %r3461, %r328;
	@%p126 bra 	$L__BB3_264;
	setp.ne.s32 	%p127, %r3462, %r329;
	selp.u64 	%rd1117, 1, 0, %p127;
	mov.u32 	%r3461, %r328;
$L__BB3_264:
	setp.eq.s32 	%p128, %r302, 0;
	setp.ne.s32 	%p129, %r328, %r332;
	setp.ne.s32 	%p130, %r329, %r333;
	setp.ne.s32 	%p131, %r332, %r336;
	setp.ne.s32 	%p132, %r333, %r337;
	mul.lo.s32 	%r1627, %r302, 3;
	cvt.u64.u32 	%rd642, %r1627;
	setp.eq.s64 	%p133, %rd7, %rd642;
	selp.u64 	%rd643, 1, 0, %p133;
	selp.b64 	%rd644, %rd643, %rd1117, %p133;
	selp.b64 	%rd179, %rd643, %rd644, %p128;
	add.s32 	%r1628, %r1627, 1;
	cvt.u64.u32 	%rd645, %r1628;
	setp.eq.s64 	%p134, %rd7, %rd645;
	or.pred  	%p135, %p129, %p130;
	or.pred  	%p6, %p135, %p134;
	selp.u64 	%rd646, 1, 0, %p6;
	add.s32 	%r1629, %r1627, 2;
	cvt.u64.u32 	%rd647, %r1629;
	setp.eq.s64 	%p136, %rd7, %rd647;
	or.pred  	%p137, %p131, %p132;
	or.pred  	%p7, %p137, %p136;
	selp.u64 	%rd648, 1, 0, %p7;
	add.s64 	%rd649, %rd179, %rd646;
	add.s64 	%rd180, %rd649, %rd648;
	@%p7 bra 	$L__BB3_266;
	add.f64 	%fd323, %fd477, %fd478;
	selp.f64 	%fd324, %fd478, %fd323, %p6;
	add.f64 	%fd450, %fd324, %fd450;
	selp.b32 	%r1630, 0, %r3490, %p6;
	add.s32 	%r1631, %r3491, %r1630;
	add.s32 	%r3463, %r3463, %r1631;
$L__BB3_266:
	cvt.u32.u16 	%r1662, %rs1306;
	and.b32  	%r1663, %r1662, 255;
	and.b16  	%rs907, %rs1307, 255;
	mul.wide.u16 	%r1664, %rs907, 256;
	or.b32  	%r1665, %r1664, %r1663;
	cvt.u32.u16 	%r1666, %rs1308;
	shl.b32 	%r1667, %r1666, 16;
	and.b32  	%r1668, %r1667, 16711680;
	or.b32  	%r1669, %r1665, %r1668;
	cvt.u32.u16 	%r1670, %rs1309;
	shl.b32 	%r1671, %r1670, 24;
	or.b32  	%r1658, %r1669, %r1671;
	mov.b64 	{%r1633, %r1638}, %rd180;
	mov.b32 	%r1659, 1;
	mov.b32 	%r1660, 0;
	mov.b32 	%r1661, -1;
	// begin inline asm
	shfl.sync.up.b32 %r1632, %r1633, %r1659, %r1660, %r1661;
	// end inline asm
	// begin inline asm
	shfl.sync.up.b32 %r1637, %r1638, %r1659, %r1660, %r1661;
	// end inline asm
	mov.b64 	%rd181, {%r1632, %r1637};
	mov.b64 	%rd650, %fd450;
	mov.b64 	{%r1643, %r1648}, %rd650;
	// begin inline asm
	shfl.sync.up.b32 %r1642, %r1643, %r1659, %r1660, %r1661;
	// end inline asm
	// begin inline asm
	shfl.sync.up.b32 %r1647, %r1648, %r1659, %r1660, %r1661;
	// end inline asm
	// begin inline asm
	shfl.sync.up.b32 %r1652, %r3463, %r1659, %r1660, %r1661;
	// end inline asm
	// begin inline asm
	shfl.sync.up.b32 %r1657, %r1658, %r1659, %r1660, %r1661;
	// end inline asm
	setp.ne.s64 	%p138, %rd180, 0;
	mov.f64 	%fd452, %fd450;
	mov.u32 	%r3465, %r3463;
	@%p138 bra 	$L__BB3_268;
	mov.b64 	%rd651, {%r1642, %r1647};
	mov.b64 	%fd325, %rd651;
	add.f64 	%fd452, %fd450, %fd325;
	add.s32 	%r3465, %r1652, %r3463;
$L__BB3_268:
	setp.gt.s32 	%p139, %r1577, 0;
	add.s64 	%rd1118, %rd180, %rd181;
	@%p139 bra 	$L__BB3_270;
	mov.u64 	%rd1118, %rd180;
	mov.f64 	%fd452, %fd450;
	mov.u32 	%r3465, %r3463;
$L__BB3_270:
	cvt.u32.u16 	%r1702, %rs1306;
	and.b32  	%r1703, %r1702, 255;
	and.b16  	%rs909, %rs1307, 255;
	mul.wide.u16 	%r1704, %rs909, 256;
	or.b32  	%r1705, %r1704, %r1703;
	cvt.u32.u16 	%r1706, %rs1308;
	shl.b32 	%r1707, %r1706, 16;
	and.b32  	%r1708, %r1707, 16711680;
	or.b32  	%r1709, %r1705, %r1708;
	cvt.u32.u16 	%r1710, %rs1309;
	shl.b32 	%r1711, %r1710, 24;
	or.b32  	%r1698, %r1709, %r1711;
	mov.b64 	{%r1673, %r1678}, %rd1118;
	mov.b32 	%r1699, 2;
	mov.b32 	%r1700, 0;
	mov.b32 	%r1701, -1;
	// begin inline asm
	shfl.sync.up.b32 %r1672, %r1673, %r1699, %r1700, %r1701;
	// end inline asm
	// begin inline asm
	shfl.sync.up.b32 %r1677, %r1678, %r1699, %r1700, %r1701;
	// end inline asm
	mov.b64 	%rd184, {%r1672, %r1677};
	mov.b64 	%rd652, %fd452;
	mov.b64 	{%r1683, %r1688}, %rd652;
	// begin inline asm
	shfl.sync.up.b32 %r1682, %r1683, %r1699, %r1700, %r1701;
	// end inline asm
	// begin inline asm
	shfl.sync.up.b32 %r1687, %r1688, %r1699, %r1700, %r1701;
	// end inline asm
	// begin inline asm
	shfl.sync.up.b32 %r1692, %r3465, %r1699, %r1700, %r1701;
	// end inline asm
	// begin inline asm
	shfl.sync.up.b32 %r1697, %r1698, %r1699, %r1700, %r1701;
	// end inline asm
	setp.ne.s64 	%p140, %rd1118, 0;
	mov.f64 	%fd454, %fd452;
	mov.u32 	%r3467, %r3465;
	@%p140 bra 	$L__BB3_272;
	mov.b64 	%rd653, {%r1682, %r1687};
	mov.b64 	%fd326, %rd653;
	add.f64 	%fd454, %fd452, %fd326;
	add.s32 	%r3467, %r1692, %r3465;
$L__BB3_272:
	setp.gt.s32 	%p141, %r1577, 1;
	add.s64 	%rd1119, %rd1118, %rd184;
	@%p141 bra 	$L__BB3_274;
	mov.u64 	%rd1119, %rd1118;
	mov.f64 	%fd454, %fd452;
	mov.u32 	%r3467, %r3465;
$L__BB3_274:
	cvt.u32.u16 	%r1742, %rs1306;
	and.b32  	%r1743, %r1742, 255;
	and.b16  	%rs911, %rs1307, 255;
	mul.wide.u16 	%r1744, %rs911, 256;
	or.b32  	%r1745, %r1744, %r1743;
	cvt.u32.u16 	%r1746, %rs1308;
	shl.b32 	%r1747, %r1746, 16;
	and.b32  	%r1748, %r1747, 16711680;
	or.b32  	%r1749, %r1745, %r1748;
	cvt.u32.u16 	%r1750, %rs1309;
	shl.b32 	%r1751, %r1750, 24;
	or.b32  	%r1738, %r1749, %r1751;
	mov.b64 	{%r1713, %r1718}, %rd1119;
	mov.b32 	%r1739, 4;
	mov.b32 	%r1740, 0;
	mov.b32 	%r1741, -1;
	// begin inline asm
	shfl.sync.up.b32 %r1712, %r1713, %r1739, %r1740, %r1741;
	// end inline asm
	// begin inline asm
	shfl.sync.up.b32 %r1717, %r1718, %r1739, %r1740, %r1741;
	// end inline asm
	mov.b64 	%rd187, {%r1712, %r1717};
	mov.b64 	%rd654, %fd454;
	mov.b64 	{%r1723, %r1728}, %rd654;
	// begin inline asm
	shfl.sync.up.b32 %r1722, %r1723, %r1739, %r1740, %r1741;
	// end inline asm
	// begin inline asm
	shfl.sync.up.b32 %r1727, %r1728, %r1739, %r1740, %r1741;
	// end inline asm
	// begin inline asm
	shfl.sync.up.b32 %r1732, %r3467, %r1739, %r1740, %r1741;
	// end inline asm
	// begin inline asm
	shfl.sync.up.b32 %r1737, %r1738, %r1739, %r1740, %r1741;
	// end inline asm
	setp.ne.s64 	%p142, %rd1119, 0;
	mov.f64 	%fd456, %fd454;
	mov.u32 	%r3469, %r3467;
	@%p142 bra 	$L__BB3_276;
	mov.b64 	%rd655, {%r1722, %r1727};
	mov.b64 	%fd327, %rd655;
	add.f64 	%fd456, %fd454, %fd327;
	add.s32 	%r3469, %r1732, %r3467;
$L__BB3_276:
	setp.gt.s32 	%p143, %r1577, 3;
	add.s64 	%rd1120, %rd1119, %rd187;
	@%p143 bra 	$L__BB3_278;
	mov.u64 	%rd1120, %rd1119;
	mov.f64 	%fd456, %fd454;
	mov.u32 	%r3469, %r3467;
$L__BB3_278:
	cvt.u32.u16 	%r1782, %rs1306;
	and.b32  	%r1783, %r1782, 255;
	and.b16  	%rs913, %rs1307, 255;
	mul.wide.u16 	%r1784, %rs913, 256;
	or.b32  	%r1785, %r1784, %r1783;
	cvt.u32.u16 	%r1786, %rs1308;
	shl.b32 	%r1787, %r1786, 16;
	and.b32  	%r1788, %r1787, 16711680;
	or.b32  	%r1789, %r1785, %r1788;
	cvt.u32.u16 	%r1790, %rs1309;
	shl.b32 	%r1791, %r1790, 24;
	or.b32  	%r1778, %r1789, %r1791;
	mov.b64 	{%r1753, %r1758}, %rd1120;
	mov.b32 	%r1779, 8;
	mov.b32 	%r1780, 0;
	mov.b32 	%r1781, -1;
	// begin inline asm
	shfl.sync.up.b32 %r1752, %r1753, %r1779, %r1780, %r1781;
	// end inline asm
	// begin inline asm
	shfl.sync.up.b32 %r1757, %r1758, %r1779, %r1780, %r1781;
	// end inline asm
	mov.b64 	%rd190, {%r1752, %r1757};
	mov.b64 	%rd656, %fd456;
	mov.b64 	{%r1763, %r1768}, %rd656;
	// begin inline asm
	shfl.sync.up.b32 %r1762, %r1763, %r1779, %r1780, %r1781;
	// end inline asm
	// begin inline asm
	shfl.sync.up.b32 %r1767, %r1768, %r1779, %r1780, %r1781;
	// end inline asm
	// begin inline asm
	shfl.sync.up.b32 %r1772, %r3469, %r1779, %r1780, %r1781;
	// end inline asm
	// begin inline asm
	shfl.sync.up.b32 %r1777, %r1778, %r1779, %r1780, %r1781;
	// end inline asm
	setp.ne.s64 	%p144, %rd1120, 0;
	mov.f64 	%fd458, %fd456;
	mov.u32 	%r3471, %r3469;
	@%p144 bra 	$L__BB3_280;
	mov.b64 	%rd657, {%r1762, %r1767};
	mov.b64 	%fd328, %rd657;
	add.f64 	%fd458, %fd456, %fd328;
	add.s32 	%r3471, %r1772, %r3469;
$L__BB3_280:
	setp.gt.s32 	%p145, %r1577, 7;
	add.s64 	%rd1121, %rd1120, %rd190;
	@%p145 bra 	$L__BB3_282;
	mov.u64 	%rd1121, %rd1120;
	mov.f64 	%fd458, %fd456;
	mov.u32 	%r3471, %r3469;
$L__BB3_282:
	cvt.u32.u16 	%r1822, %rs1306;
	and.b32  	%r1823, %r1822, 255;
	and.b16  	%rs915, %rs1307, 255;
	mul.wide.u16 	%r1824, %rs915, 256;
	or.b32  	%r1825, %r1824, %r1823;
	cvt.u32.u16 	%r1826, %rs1308;
	shl.b32 	%r1827, %r1826, 16;
	and.b32  	%r1828, %r1827, 16711680;
	or.b32  	%r1829, %r1825, %r1828;
	cvt.u32.u16 	%r1830, %rs1309;
	shl.b32 	%r1831, %r1830, 24;
	or.b32  	%r1818, %r1829, %r1831;
	mov.b64 	{%r1793, %r1798}, %rd1121;
	mov.b32 	%r1819, 16;
	mov.b32 	%r1820, 0;
	mov.b32 	%r1821, -1;
	// begin inline asm
	shfl.sync.up.b32 %r1792, %r1793, %r1819, %r1820, %r1821;
	// end inline asm
	// begin inline asm
	shfl.sync.up.b32 %r1797, %r1798, %r1819, %r1820, %r1821;
	// end inline asm
	mov.b64 	%rd193, {%r1792, %r1797};
	mov.b64 	%rd658, %fd458;
	mov.b64 	{%r1803, %r1808}, %rd658;
	// begin inline asm
	shfl.sync.up.b32 %r1802, %r1803, %r1819, %r1820, %r1821;
	// end inline asm
	// begin inline asm
	shfl.sync.up.b32 %r1807, %r1808, %r1819, %r1820, %r1821;
	// end inline asm
	// begin inline asm
	shfl.sync.up.b32 %r1812, %r3471, %r1819, %r1820, %r1821;
	// end inline asm
	// begin inline asm
	shfl.sync.up.b32 %r1817, %r1818, %r1819, %r1820, %r1821;
	// end inline asm
	setp.ne.s64 	%p146, %rd1121, 0;
	mov.f64 	%fd460, %fd458;
	mov.u32 	%r3473, %r3471;
	@%p146 bra 	$L__BB3_284;
	mov.b64 	%rd659, {%r1802, %r1807};
	mov.b64 	%fd329, %rd659;
	add.f64 	%fd460, %fd458, %fd329;
	add.s32 	%r3473, %r1812, %r3471;
$L__BB3_284:
	setp.gt.s32 	%p147, %r1577, 15;
	add.s64 	%rd1122, %rd1121, %rd193;
	@%p147 bra 	$L__BB3_286;
	mov.u64 	%rd1122, %rd1121;
	mov.f64 	%fd460, %fd458;
	mov.u32 	%r3473, %r3471;
$L__BB3_286:
	cvt.u32.u16 	%r1862, %rs1306;
	and.b32  	%r1863, %r1862, 255;
	and.b16  	%rs917, %rs1307, 255;
	mul.wide.u16 	%r1864, %rs917, 256;
	or.b32  	%r1865, %r1864, %r1863;
	cvt.u32.u16 	%r1866, %rs1308;
	shl.b32 	%r1867, %r1866, 16;
	and.b32  	%r1868, %r1867, 16711680;
	or.b32  	%r1869, %r1865, %r1868;
	cvt.u32.u16 	%r1870, %rs1309;
	shl.b32 	%r1871, %r1870, 24;
	or.b32  	%r1858, %r1869, %r1871;
	mov.b64 	{%r1833, %r1838}, %rd1122;
	mov.b32 	%r1859, 1;
	mov.b32 	%r1860, 0;
	mov.b32 	%r1861, -1;
	// begin inline asm
	shfl.sync.up.b32 %r1832, %r1833, %r1859, %r1860, %r1861;
	// end inline asm
	// begin inline asm
	shfl.sync.up.b32 %r1837, %r1838, %r1859, %r1860, %r1861;
	// end inline asm
	mov.b64 	%rd1130, {%r1832, %r1837};
	mov.b64 	%rd660, %fd460;
	mov.b64 	{%r1843, %r1848}, %rd660;
	// begin inline asm
	shfl.sync.up.b32 %r1842, %r1843, %r1859, %r1860, %r1861;
	// end inline asm
	// begin inline asm
	shfl.sync.up.b32 %r1847, %r1848, %r1859, %r1860, %r1861;
	// end inline asm
	mov.b64 	%rd661, {%r1842, %r1847};
	mov.b64 	%fd476, %rd661;
	// begin inline asm
	shfl.sync.up.b32 %r3489, %r3473, %r1859, %r1860, %r1861;
	// end inline asm
	// begin inline asm
	shfl.sync.up.b32 %r1857, %r1858, %r1859, %r1860, %r1861;
	// end inline asm
	cvt.u16.u32 	%rs1406, %r1857;
	shr.u32 	%r1872, %r1857, 8;
	cvt.u16.u32 	%rs1407, %r1872;
	{ .reg .b16 tmp; mov.b32 {tmp, %rs1408}, %r1857; }
	shr.u32 	%r1873, %r1857, 24;
	cvt.u16.u32 	%rs1409, %r1873;
	setp.ne.s32 	%p148, %r1577, 31;
	@%p148 bra 	$L__BB3_288;
	mad.lo.s32 	%r1875, %r321, 24, %r1579;
	st.shared.u64 	[%r1875], %rd1122;
	st.shared.f64 	[%r1875+8], %fd460;
	st.shared.u32 	[%r1875+16], %r3473;
	prmt.b32 	%r1878, %r1866, %r1870, 0x3340U;
	cvt.u32.u16 	%r1879, %rs1307;
	prmt.b32 	%r1881, %r1862, %r1879, 0x3340U;
	prmt.b32 	%r1882, %r1881, %r1878, 0x5410U;
	st.shared.u32 	[%r1875+20], %r1882;
$L__BB3_288:
	bar.sync 	0;
	ld.shared.v2.u64 	{%rd197, %rd663}, [_ZN6thrust24THRUST_300001_SM_1000_NS8cuda_cub4core6detail5shmemE];
	mov.b64 	%fd463, %rd663;
	ld.shared.u32 	%r3476, [_ZN6thrust24THRUST_300001_SM_1000_NS8cuda_cub4core6detail5shmemE+16];
	setp.ne.s32 	%p149, %r321, 1;
	@%p149 bra 	$L__BB3_290;
	ld.shared.u32 	%r1884, [_ZN6thrust24THRUST_300001_SM_1000_NS8cuda_cub4core6detail5shmemE+20];
	bfe.u32 	%r1885, %r1884, 0, 8;
	cvt.u16.u32 	%rs1354, %r1885;
	bfe.u32 	%r1886, %r1884, 8, 8;
	cvt.u16.u32 	%rs1355, %r1886;
	bfe.u32 	%r1887, %r1884, 16, 8;
	cvt.u16.u32 	%rs1356, %r1887;
	bfe.u32 	%r1888, %r1884, 24, 8;
	cvt.u16.u32 	%rs1357, %r1888;
	mov.u64 	%rd1124, %rd197;
$L__BB3_290:
	ld.shared.u64 	%rd199, [_ZN6thrust24THRUST_300001_SM_1000_NS8cuda_cub4core6detail5shmemE+24];
	ld.shared.f64 	%fd462, [_ZN6thrust24THRUST_300001_SM_1000_NS8cuda_cub4core6detail5shmemE+32];
	ld.shared.u32 	%r3475, [_ZN6thrust24THRUST_300001_SM_1000_NS8cuda_cub4core6detail5shmemE+40];
	setp.eq.s64 	%p150, %rd199, 0;
	@%p150 bra 	$L__BB3_292;
	ld.shared.u32 	%r1889, [_ZN6thrust24THRUST_300001_SM_1000_NS8cuda_cub4core6detail5shmemE+44];
	bfe.u32 	%r1890, %r1889, 0, 8;
	cvt.u16.u32 	%rs1350, %r1890;
	bfe.u32 	%r1891, %r1889, 8, 8;
	cvt.u16.u32 	%rs1351, %r1891;
	bfe.u32 	%r1892, %r1889, 16, 8;
	cvt.u16.u32 	%rs1352, %r1892;
	bfe.u32 	%r1893, %r1889, 24, 8;
	cvt.u16.u32 	%rs1353, %r1893;
	bra.uni 	$L__BB3_293;
$L__BB3_292:
	add.f64 	%fd462, %fd463, %fd462;
	add.s32 	%r3475, %r3475, %r3476;
$L__BB3_293:
	add.s64 	%rd200, %rd199, %rd197;
	setp.ne.s32 	%p151, %r321, 2;
	@%p151 bra 	$L__BB3_295;
	mov.u64 	%rd1124, %rd200;
	mov.f64 	%fd463, %fd462;
	mov.u32 	%r3476, %r3475;
	mov.u16 	%rs1354, %rs1350;
	mov.u16 	%rs1355, %rs1351;
	mov.u16 	%rs1356, %rs1352;
	mov.u16 	%rs1357, %rs1353;
$L__BB3_295:
	ld.shared.v2.u64 	{%rd202, %rd664}, [_ZN6thrust24THRUST_300001_SM_1000_NS8cuda_cub4core6detail5shmemE+48];
	mov.b64 	%fd464, %rd664;
	ld.shared.u32 	%r3477, [_ZN6thrust24THRUST_300001_SM_1000_NS8cuda_cub4core6detail5shmemE+64];
	setp.eq.s64 	%p152, %rd202, 0;
	@%p152 bra 	$L__BB3_297;
	ld.shared.u32 	%r1894, [_ZN6thrust24THRUST_300001_SM_1000_NS8cuda_cub4core6detail5shmemE+68];
	bfe.u32 	%r1895, %r1894, 0, 8;
	cvt.u16.u32 	%rs1358, %r1895;
	bfe.u32 	%r1896, %r1894, 8, 8;
	cvt.u16.u32 	%rs1359, %r1896;
	bfe.u32 	%r1897, %r1894, 16, 8;
	cvt.u16.u32 	%rs1360, %r1897;
	bfe.u32 	%r1898, %r1894, 24, 8;
	cvt.u16.u32 	%rs1361, %r1898;
	bra.uni 	$L__BB3_298;
$L__BB3_297:
	add.f64 	%fd464, %fd462, %fd464;
	add.s32 	%r3477, %r3477, %r3475;
$L__BB3_298:
	add.s64 	%rd203, %rd202, %rd200;
	setp.ne.s32 	%p153, %r321, 3;
	@%p153 bra 	$L__BB3_300;
	mov.u64 	%rd1124, %rd203;
	mov.f64 	%fd463, %fd464;
	mov.u32 	%r3476, %r3477;
	mov.u16 	%rs1354, %rs1358;
	mov.u16 	%rs1355, %rs1359;
	mov.u16 	%rs1356, %rs1360;
	mov.u16 	%rs1357, %rs1361;
$L__BB3_300:
	ld.shared.u64 	%rd205, [_ZN6thrust24THRUST_300001_SM_1000_NS8cuda_cub4core6detail5shmemE+72];
	ld.shared.f64 	%fd466, [_ZN6thrust24THRUST_300001_SM_1000_NS8cuda_cub4core6detail5shmemE+80];
	ld.shared.u32 	%r3479, [_ZN6thrust24THRUST_300001_SM_1000_NS8cuda_cub4core6detail5shmemE+88];
	setp.eq.s64 	%p154, %rd205, 0;
	@%p154 bra 	$L__BB3_302;
	ld.shared.u32 	%r1899, [_ZN6thrust24THRUST_300001_SM_1000_NS8cuda_cub4core6detail5shmemE+92];
	bfe.u32 	%r1900, %r1899, 0, 8;
	cvt.u16.u32 	%rs1366, %r1900;
	bfe.u32 	%r1901, %r1899, 8, 8;
	cvt.u16.u32 	%rs1367, %r1901;
	bfe.u32 	%r1902, %r1899, 16, 8;
	cvt.u16.u32 	%rs1368, %r1902;
	bfe.u32 	%r1903, %r1899, 24, 8;
	cvt.u16.u32 	%rs1369, %r1903;
	bra.uni 	$L__BB3_303;
$L__BB3_302:
	add.f64 	%fd466, %fd464, %fd466;
	add.s32 	%r3479, %r3479, %r3477;
$L__BB3_303:
	add.s64 	%rd206, %rd205, %rd203;
	setp.ne.s32 	%p155, %r321, 4;
	@%p155 bra 	$L__BB3_305;
	mov.u64 	%rd1124, %rd206;
	mov.f64 	%fd463, %fd466;
	mov.u32 	%r3476, %r3479;
	mov.u16 	%rs1354, %rs1366;
	mov.u16 	%rs1355, %rs1367;
	mov.u16 	%rs1356, %rs1368;
	mov.u16 	%rs1357, %rs1369;
$L__BB3_305:
	ld.shared.v2.u64 	{%rd208, %rd665}, [_ZN6thrust24THRUST_300001_SM_1000_NS8cuda_cub4core6detail5shmemE+96];
	mov.b64 	%fd468, %rd665;
	ld.shared.u32 	%r3481, [_ZN6thrust24THRUST_300001_SM_1000_NS8cuda_cub4core6detail5shmemE+112];
	setp.eq.s64 	%p156, %rd208, 0;
	@%p156 bra 	$L__BB3_307;
	ld.shared.u32 	%r1904, [_ZN6thrust24THRUST_300001_SM_1000_NS8cuda_cub4core6detail5shmemE+116];
	bfe.u32 	%r1905, %r1904, 0, 8;
	cvt.u16.u32 	%rs1374, %r1905;
	bfe.u32 	%r1906, %r1904, 8, 8;
	cvt.u16.u32 	%rs1375, %r1906;
	bfe.u32 	%r1907, %r1904, 16, 8;
	cvt.u16.u32 	%rs1376, %r1907;
	bfe.u32 	%r1908, %r1904, 24, 8;
	cvt.u16.u32 	%rs1377, %r1908;
	bra.uni 	$L__BB3_308;
$L__BB3_307:
	add.f64 	%fd468, %fd466, %fd468;
	add.s32 	%r3481, %r3481, %r3479;
$L__BB3_308:
	add.s64 	%rd666, %rd199, %rd197;
	add.s64 	%rd667, %rd202, %rd666;
	add.s64 	%rd668, %rd205, %rd667;
	add.s64 	%rd209, %rd208, %rd668;
	setp.ne.s32 	%p157, %r321, 5;
	@%p157 bra 	$L__BB3_310;
	mov.u64 	%rd1124, %rd209;
	mov.f64 	%fd463, %fd468;
	mov.u32 	%r3476, %r3481;
	mov.u16 	%rs1354, %rs1374;
	mov.u16 	%rs1355, %rs1375;
	mov.u16 	%rs1356, %rs1376;
	mov.u16 	%rs1357, %rs1377;
$L__BB3_310:
	ld.shared.u64 	%rd211, [_ZN6thrust24THRUST_300001_SM_1000_NS8cuda_cub4core6detail5shmemE+120];
	ld.shared.f64 	%fd470, [_ZN6thrust24THRUST_300001_SM_1000_NS8cuda_cub4core6detail5shmemE+128];
	ld.shared.u32 	%r3483, [_ZN6thrust24THRUST_300001_SM_1000_NS8cuda_cub4core6detail5shmemE+136];
	setp.eq.s64 	%p158, %rd211, 0;
	@%p158 bra 	$L__BB3_312;
	ld.shared.u32 	%r1909, [_ZN6thrust24THRUST_300001_SM_1000_NS8cuda_cub4core6detail5shmemE+140];
	bfe.u32 	%r1910, %r1909, 0, 8;
	cvt.u16.u32 	%rs1382, %r1910;
	bfe.u32 	%r1911, %r1909, 8, 8;
	cvt.u16.u32 	%rs1383, %r1911;
	bfe.u32 	%r1912, %r1909, 16, 8;
	cvt.u16.u32 	%rs1384, %r1912;
	bfe.u32 	%r1913, %r1909, 24, 8;
	cvt.u16.u32 	%rs1385, %r1913;
	bra.uni 	$L__BB3_313;
$L__BB3_312:
	add.f64 	%fd470, %fd468, %fd470;
	add.s32 	%r3483, %r3483, %r3481;
$L__BB3_313:
	add.s64 	%rd672, %rd208, %rd668;
	add.s64 	%rd212, %rd211, %rd672;
	setp.ne.s32 	%p159, %r321, 6;
	@%p159 bra 	$L__BB3_315;
	mov.u64 	%rd1124, %rd212;
	mov.f64 	%fd463, %fd470;
	mov.u32 	%r3476, %r3483;
	mov.u16 	%rs1354, %rs1382;
	mov.u16 	%rs1355, %rs1383;
	mov.u16 	%rs1356, %rs1384;
	mov.u16 	%rs1357, %rs1385;
$L__BB3_315:
	ld.shared.v2.u64 	{%rd214, %rd673}, [_ZN6thrust24THRUST_300001_SM_1000_NS8cuda_cub4core6detail5shmemE+144];
	mov.b64 	%fd472, %rd673;
	ld.shared.u32 	%r3485, [_ZN6thrust24THRUST_300001_SM_1000_NS8cuda_cub4core6detail5shmemE+160];
	setp.eq.s64 	%p160, %rd214, 0;
	@%p160 bra 	$L__BB3_317;
	ld.shared.u32 	%r1915, [_ZN6thrust24THRUST_300001_SM_1000_NS8cuda_cub4core6detail5shmemE+164];
	bfe.u32 	%r1916, %r1915, 0, 8;
	cvt.u16.u32 	%rs1390, %r1916;
	bfe.u32 	%r1917, %r1915, 8, 8;
	cvt.u16.u32 	%rs1391, %r1917;
	bfe.u32 	%r1918, %r1915, 16, 8;
	cvt.u16.u32 	%rs1392, %r1918;
	bfe.u32 	%r1919, %r1915, 24, 8;
	cvt.u16.u32 	%rs1393, %r1919;
	bra.uni 	$L__BB3_318;
$L__BB3_317:
	add.f64 	%fd472, %fd470, %fd472;
	add.s32 	%r3485, %r3485, %r3483;
$L__BB3_318:
	add.s64 	%rd678, %rd211, %rd672;
	add.s64 	%rd215, %rd214, %rd678;
	setp.ne.s32 	%p161, %r321, 7;
	@%p161 bra 	$L__BB3_320;
	mov.u64 	%rd1124, %rd215;
	mov.f64 	%fd463, %fd472;
	mov.u32 	%r3476, %r3485;
	mov.u16 	%rs1354, %rs1390;
	mov.u16 	%rs1355, %rs1391;
	mov.u16 	%rs1356, %rs1392;
	mov.u16 	%rs1357, %rs1393;
$L__BB3_320:
	ld.shared.u64 	%rd217, [_ZN6thrust24THRUST_300001_SM_1000_NS8cuda_cub4core6detail5shmemE+168];
	ld.shared.f64 	%fd474, [_ZN6thrust24THRUST_300001_SM_1000_NS8cuda_cub4core6detail5shmemE+176];
	ld.shared.u32 	%r3487, [_ZN6thrust24THRUST_300001_SM_1000_NS8cuda_cub4core6detail5shmemE+184];
	setp.eq.s64 	%p162, %rd217, 0;
	@%p162 bra 	$L__BB3_322;
	ld.shared.u32 	%r1922, [_ZN6thrust24THRUST_300001_SM_1000_NS8cuda_cub4core6detail5shmemE+188];
	bfe.u32 	%r1923, %r1922, 0, 8;
	cvt.u16.u32 	%rs1398, %r1923;
	bfe.u32 	%r1924, %r1922, 8, 8;
	cvt.u16.u32 	%rs1399, %r1924;
	bfe.u32 	%r1925, %r1922, 16, 8;
	cvt.u16.u32 	%rs1400, %r1925;
	bfe.u32 	%r1926, %r1922, 24, 8;
	cvt.u16.u32 	%rs1401, %r1926;
	bra.uni 	$L__BB3_323;
$L__BB3_322:
	add.f64 	%fd474, %fd472, %fd474;
	add.s32 	%r3487, %r3487, %r3485;
$L__BB3_323:
	setp.lt.u32 	%p163, %r302, 32;
	@%p163 bra 	$L__BB3_328;
	setp.ne.s64 	%p164, %rd1130, 0;
	@%p164 bra 	$L__BB3_326;
	add.f64 	%fd476, %fd463, %fd476;
	add.s32 	%r3489, %r3476, %r3489;
$L__BB3_326:
	setp.ne.s32 	%p165, %r1577, 0;
	add.s64 	%rd1130, %rd1124, %rd1130;
	@%p165 bra 	$L__BB3_328;
	mov.u64 	%rd1130, %rd1124;
	mov.f64 	%fd476, %fd463;
	mov.u32 	%r3489, %r3476;
	mov.u16 	%rs1406, %rs1354;
	mov.u16 	%rs1407, %rs1355;
	mov.u16 	%rs1408, %rs1356;
	mov.u16 	%rs1409, %rs1357;
$L__BB3_328:
	setp.eq.s32 	%p166, %r302, 0;
	mov.u64 	%rd1131, %rd179;
	@%p166 bra 	$L__BB3_331;
	add.s64 	%rd1131, %rd179, %rd1130;
	setp.ne.s64 	%p167, %rd179, 0;
	@%p167 bra 	$L__BB3_331;
	add.f64 	%fd477, %fd476, %fd477;
	add.s32 	%r3490, %r3490, %r3489;
$L__BB3_331:
	add.s64 	%rd222, %rd1131, %rd646;
	@%p6 bra 	$L__BB3_333;
	add.f64 	%fd478, %fd477, %fd478;
	add.s32 	%r3491, %r3491, %r3490;
$L__BB3_333:
	cvta.to.global.u64 	%rd223, %rd352;
	cvta.to.global.u64 	%rd224, %rd351;
	selp.b64 	%rd225, 0, %rd1130, %p166;
	add.s64 	%rd680, %rd199, %rd197;
	add.s64 	%rd681, %rd202, %rd680;
	add.s64 	%rd682, %rd205, %rd681;
	add.s64 	%rd683, %rd208, %rd682;
	add.s64 	%rd684, %rd211, %rd683;
	add.s64 	%rd685, %rd214, %rd684;
	add.s64 	%rd1138, %rd217, %rd685;
	setp.lt.s64 	%p169, %rd1138, 257;
	@%p169 bra 	$L__BB3_347;
	bar.sync 	0;
	setp.eq.s64 	%p173, %rd179, 0;
	@%p173 bra 	$L__BB3_336;
	cvt.u32.u64 	%r1949, %rd225;
	mov.u32 	%r1950, _ZN6thrust24THRUST_300001_SM_1000_NS8cuda_cub4core6detail5shmemE;
	mad.lo.s32 	%r1951, %r1949, 24, %r1950;
	st.shared.v2.u32 	[%r1951], {%r3461, %r3462};
	st.shared.f64 	[%r1951+8], %fd476;
	st.shared.u32 	[%r1951+16], %r3489;
	cvt.u32.u16 	%r1952, %rs1409;
	cvt.u32.u16 	%r1953, %rs1408;
	prmt.b32 	%r1954, %r1953, %r1952, 0x3340U;
	cvt.u32.u16 	%r1955, %rs1407;
	cvt.u32.u16 	%r1956, %rs1406;
	prmt.b32 	%r1957, %r1956, %r1955, 0x3340U;
	prmt.b32 	%r1958, %r1957, %r1954, 0x5410U;
	st.shared.u32 	[%r1951+20], %r1958;
$L__BB3_336:
	not.pred 	%p174, %p6;
	@%p174 bra 	$L__BB3_338;
	cvt.u32.u64 	%r1959, %rd1131;
	mov.u32 	%r1960, _ZN6thrust24THRUST_300001_SM_1000_NS8cuda_cub4core6detail5shmemE;
	mad.lo.s32 	%r1961, %r1959, 24, %r1960;
	st.shared.v2.u32 	[%r1961], {%r328, %r329};
	st.shared.f64 	[%r1961+8], %fd477;
	st.shared.u32 	[%r1961+16], %r3490;
	cvt.u32.u16 	%r1962, %rs1413;
	cvt.u32.u16 	%r1963, %rs1412;
	prmt.b32 	%r1964, %r1963, %r1962, 0x3340U;
	cvt.u32.u16 	%r1965, %rs1411;
	cvt.u32.u16 	%r1966, %rs1410;
	prmt.b32 	%r1967, %r1966, %r1965, 0x3340U;
	prmt.b32 	%r1968, %r1967, %r1964, 0x5410U;
	st.shared.u32 	[%r1961+20], %r1968;
$L__BB3_338:
	not.pred 	%p175, %p7;
	@%p175 bra 	$L__BB3_340;
	cvt.u32.u64 	%r1969, %rd222;
	mov.u32 	%r1970, _ZN6thrust24THRUST_300001_SM_1000_NS8cuda_cub4core6detail5shmemE;
	mad.lo.s32 	%r1971, %r1969, 24, %r1970;
	st.shared.v2.u32 	[%r1971], {%r332, %r333};
	st.shared.f64 	[%r1971+8], %fd478;
	st.shared.u32 	[%r1971+16], %r3491;
	cvt.u32.u16 	%r1972, %rs1417;
	cvt.u32.u16 	%r1973, %rs1416;
	prmt.b32 	%r1974, %r1973, %r1972, 0x3340U;
	cvt.u32.u16 	%r1975, %rs1415;
	cvt.u32.u16 	%r1976, %rs1414;
	prmt.b32 	%r1977, %r1976, %r1975, 0x3340U;
	prmt.b32 	%r1978, %r1977, %r1974, 0x5410U;
	st.shared.u32 	[%r1971+20], %r1978;
$L__BB3_340:
	bar.sync 	0;
	cvt.u64.u32 	%rd1137, %r302;
	setp.le.u64 	%p176, %rd1138, %rd1137;
	@%p176 bra 	$L__BB3_353;
	add.s64 	%rd701, %rd199, %rd202;
	add.s64 	%rd702, %rd701, %rd205;
	add.s64 	%rd703, %rd702, %rd208;
	add.s64 	%rd704, %rd703, %rd211;
	add.s64 	%rd705, %rd704, %rd214;
	add.s64 	%rd706, %rd705, %rd217;
	add.s64 	%rd707, %rd706, %rd197;
	not.b64 	%rd708, %rd1137;
	add.s64 	%rd228, %rd707, %rd708;
	shr.u64 	%rd709, %rd228, 8;
	add.s64 	%rd710, %rd709, 1;
	and.b64  	%rd1132, %rd710, 3;
	and.b64  	%rd711, %rd228, 768;
	setp.eq.s64 	%p177, %rd711, 768;
	@%p177 bra 	$L__BB3_344;
	shl.b64 	%rd712, %rd1137, 4;
	add.s64 	%rd713, %rd712, %rd5;
	add.s64 	%rd1135, %rd713, 12;
	shl.b64 	%rd714, %rd1137, 2;
	add.s64 	%rd1134, %rd223, %rd714;
	add.s64 	%rd1133, %rd224, %rd714;
	mov.u32 	%r1979, _ZN6thrust24THRUST_300001_SM_1000_NS8cuda_cub4core6detail5shmemE;
	mad.lo.s32 	%r3492, %r302, 24, %r1979;
	shl.b64 	%rd715, %rd1132, 8;
	add.s64 	%rd1137, %rd715, %rd1137;
$L__BB3_343:
	.pragma "nounroll";
	ld.shared.v2.u32 	{%r1980, %r1981}, [%r3492];
	ld.shared.f64 	%fd331, [%r3492+8];
	ld.shared.u32 	%r1982, [%r3492+16];
	ld.shared.u32 	%r1983, [%r3492+20];
	st.global.u32 	[%rd1133], %r1980;
	st.global.u32 	[%rd1134], %r1981;
	st.global.f64 	[%rd1135+-12], %fd331;
	st.global.u32 	[%rd1135+-4], %r1982;
	st.global.u32 	[%rd1135], %r1983;
	add.s64 	%rd1135, %rd1135, 4096;
	add.s64 	%rd1134, %rd1134, 1024;
	add.s64 	%rd1133, %rd1133, 1024;
	add.s32 	%r3492, %r3492, 6144;
	add.s64 	%rd1132, %rd1132, -1;
	setp.ne.s64 	%p178, %rd1132, 0;
	@%p178 bra 	$L__BB3_343;
$L__BB3_344:
	setp.lt.u64 	%p179, %rd228, 768;
	@%p179 bra 	$L__BB3_353;
	mov.u32 	%r1985, _ZN6thrust24THRUST_300001_SM_1000_NS8cuda_cub4core6detail5shmemE;
$L__BB3_346:
	cvt.u32.u64 	%r1984, %rd1137;
	mad.lo.s32 	%r1986, %r1984, 24, %r1985;
	ld.shared.v2.u32 	{%r1987, %r1988}, [%r1986];
	ld.shared.f64 	%fd332, [%r1986+8];
	ld.shared.u32 	%r1989, [%r1986+16];
	ld.shared.u32 	%r1990, [%r1986+20];
	shl.b64 	%rd716, %rd1137, 2;
	add.s64 	%rd717, %rd224, %rd716;
	add.s64 	%rd718, %rd223, %rd716;
	st.global.u32 	[%rd717], %r1987;
	st.global.u32 	[%rd718], %r1988;
	shl.b64 	%rd719, %rd1137, 4;
	add.s64 	%rd720, %rd5, %rd719;
	st.global.f64 	[%rd720], %fd332;
	st.global.u32 	[%rd720+8], %r1989;
	st.global.u32 	[%rd720+12], %r1990;
	ld.shared.v2.u32 	{%r1991, %r1992}, [%r1986+6144];
	ld.shared.f64 	%fd333, [%r1986+6152];
	ld.shared.u32 	%r1993, [%r1986+6160];
	ld.shared.u32 	%r1994, [%r1986+6164];
	and.b64  	%rd721, %rd716, 17179869180;
	add.s64 	%rd722, %rd224, %rd721;
	add.s64 	%rd723, %rd223, %rd721;
	st.global.u32 	[%rd722+1024], %r1991;
	st.global.u32 	[%rd723+1024], %r1992;
	and.b64  	%rd724, %rd719, 68719476720;
	add.s64 	%rd725, %rd5, %rd724;
	st.global.f64 	[%rd725+4096], %fd333;
	st.global.u32 	[%rd725+4104], %r1993;
	st.global.u32 	[%rd725+4108], %r1994;
	ld.shared.v2.u32 	{%r1995, %r1996}, [%r1986+12288];
	ld.shared.f64 	%fd334, [%r1986+12296];
	ld.shared.u32 	%r1997, [%r1986+12304];
	ld.shared.u32 	%r1998, [%r1986+12308];
	st.global.u32 	[%rd722+2048], %r1995;
	st.global.u32 	[%rd723+2048], %r1996;
	st.global.f64 	[%rd725+8192], %fd334;
	st.global.u32 	[%rd725+8200], %r1997;
	st.global.u32 	[%rd725+8204], %r1998;
	ld.shared.v2.u32 	{%r1999, %r2000}, [%r1986+18432];
	ld.shared.f64 	%fd335, [%r1986+18440];
	ld.shared.u32 	%r2001, [%r1986+18448];
	ld.shared.u32 	%r2002, [%r1986+18452];
	st.global.u32 	[%rd722+3072], %r1999;
	st.global.u32 	[%rd723+3072], %r2000;
	st.global.f64 	[%rd725+12288], %fd335;
	st.global.u32 	[%rd725+12296], %r2001;
	st.global.u32 	[%rd725+12300], %r2002;
	add.s64 	%rd726, %rd1137, 1024;
	and.b64  	%rd1137, %rd726, 4294967295;
	setp.gt.u64 	%p180, %rd1138, %rd1137;
	@%p180 bra 	$L__BB3_346;
	bra.uni 	$L__BB3_353;
$L__BB3_347:
	setp.eq.s64 	%p170, %rd179, 0;
	@%p170 bra 	$L__BB3_349;
	shl.b64 	%rd686, %rd225, 2;
	add.s64 	%rd687, %rd224, %rd686;
	add.s64 	%rd688, %rd223, %rd686;
	st.global.u32 	[%rd687], %r3461;
	st.global.u32 	[%rd688], %r3462;
	shl.b64 	%rd689, %rd225, 4;
	add.s64 	%rd690, %rd5, %rd689;
	st.global.f64 	[%rd690], %fd476;
	st.global.u32 	[%rd690+8], %r3489;
	cvt.u32.u16 	%r1928, %rs1409;
	cvt.u32.u16 	%r1929, %rs1408;
	prmt.b32 	%r1930, %r1929, %r1928, 0x3340U;
	cvt.u32.u16 	%r1931, %rs1407;
	cvt.u32.u16 	%r1932, %rs1406;
	prmt.b32 	%r1933, %r1932, %r1931, 0x3340U;
	prmt.b32 	%r1934, %r1933, %r1930, 0x5410U;
	st.global.u32 	[%rd690+12], %r1934;
$L__BB3_349:
	not.pred 	%p171, %p6;
	@%p171 bra 	$L__BB3_351;
	shl.b64 	%rd691, %rd1131, 2;
	add.s64 	%rd692, %rd224, %rd691;
	add.s64 	%rd693, %rd223, %rd691;
	st.global.u32 	[%rd692], %r328;
	st.global.u32 	[%rd693], %r329;
	shl.b64 	%rd694, %rd1131, 4;
	add.s64 	%rd695, %rd5, %rd694;
	st.global.f64 	[%rd695], %fd477;
	st.global.u32 	[%rd695+8], %r3490;
	cvt.u32.u16 	%r1935, %rs1413;
	cvt.u32.u16 	%r1936, %rs1412;
	prmt.b32 	%r1937, %r1936, %r1935, 0x3340U;
	cvt.u32.u16 	%r1938, %rs1411;
	cvt.u32.u16 	%r1939, %rs1410;
	prmt.b32 	%r1940, %r1939, %r1938, 0x3340U;
	prmt.b32 	%r1941, %r1940, %r1937, 0x5410U;
	st.global.u32 	[%rd695+12], %r1941;
$L__BB3_351:
	not.pred 	%p172, %p7;
	@%p172 bra 	$L__BB3_353;
	shl.b64 	%rd696, %rd222, 2;
	add.s64 	%rd697, %rd224, %rd696;
	add.s64 	%rd698, %rd223, %rd696;
	st.global.u32 	[%rd697], %r332;
	st.global.u32 	[%rd698], %r333;
	shl.b64 	%rd699, %rd222, 4;
	add.s64 	%rd700, %rd5, %rd699;
	st.global.f64 	[%rd700], %fd478;
	st.global.u32 	[%rd700+8], %r3491;
	cvt.u32.u16 	%r1942, %rs1417;
	cvt.u32.u16 	%r1943, %rs1416;
	prmt.b32 	%r1944, %r1943, %r1942, 0x3340U;
	cvt.u32.u16 	%r1945, %rs1415;
	cvt.u32.u16 	%r1946, %rs1414;
	prmt.b32 	%r1947, %r1946, %r1945, 0x3340U;
	prmt.b32 	%r1948, %r1947, %r1944, 0x5410U;
	st.global.u32 	[%rd700+12], %r1948;
$L__BB3_353:
	setp.ne.s32 	%p181, %r302, 255;
	@%p181 bra 	$L__BB3_524;
	ld.param.u64 	%rd1057, [_ZN6thrust24THRUST_300001_SM_1000_NS8cuda_cub4core6detail13_kernel_agentINS1_15__reduce_by_key16ReduceByKeyAgentINS0_12zip_iteratorIN4cuda3std3__45tupleIJNS0_6detail15normal_iteratorINS0_10device_ptrIiEEEESG_EEEEENSD_INSE_I8SumCountEEEESI_SL_NSA_8equal_toINSB_IJiiEEEEE12SumCountPlusPllEEJSI_SL_SI_SL_SQ_N3cub18CUB_300001_SM_100024ReduceByKeyScanTileStateISJ_lLb0EEESO_SP_llEEEvDpT0__param_8];
	mov.u32 	%r2003, %ctaid.x;
	mul.wide.u32 	%rd727, %r2003, 768;
	sub.s64 	%rd728, %rd1057, %rd727;
	setp.ne.s64 	%p182, %rd728, 768;
	@%p182 bra 	$L__BB3_356;
	shl.b64 	%rd729, %rd1138, 2;
	add.s64 	%rd730, %rd224, %rd729;
	add.s64 	%rd731, %rd223, %rd729;
	st.global.u32 	[%rd730], %r336;
	st.global.u32 	[%rd731], %r337;
	shl.b64 	%rd732, %rd1138, 4;
	add.s64 	%rd733, %rd5, %rd732;
	st.global.f64 	[%rd733], %fd474;
	st.global.u32 	[%rd733+8], %r3487;
	cvt.u32.u16 	%r2004, %rs1401;
	cvt.u32.u16 	%r2005, %rs1400;
	prmt.b32 	%r2006, %r2005, %r2004, 0x3340U;
	cvt.u32.u16 	%r2007, %rs1399;
	cvt.u32.u16 	%r2008, %rs1398;
	prmt.b32 	%r2009, %r2008, %r2007, 0x3340U;
	prmt.b32 	%r2010, %r2009, %r2006, 0x5410U;
	st.global.u32 	[%rd733+12], %r2010;
	add.s64 	%rd1138, %rd1138, 1;
$L__BB3_356:
	ld.param.u64 	%rd1054, [_ZN6thrust24THRUST_300001_SM_1000_NS8cuda_cub4core6detail13_kernel_agentINS1_15__reduce_by_key16ReduceByKeyAgentINS0_12zip_iteratorIN4cuda3std3__45tupleIJNS0_6detail15normal_iteratorINS0_10device_ptrIiEEEESG_EEEEENSD_INSE_I8SumCountEEEESI_SL_NSA_8equal_toINSB_IJiiEEEEE12SumCountPlusPllEEJSI_SL_SI_SL_SQ_N3cub18CUB_300001_SM_100024ReduceByKeyScanTileStateISJ_lLb0EEESO_SP_llEEEvDpT0__param_4];
	cvta.to.global.u64 	%rd734, %rd1054;
	st.global.u64 	[%rd734], %rd1138;
	bra.uni 	$L__BB3_524;
$L__BB3_357:
	shl.b64 	%rd361, %rd6, 2;
	add.s64 	%rd247, %rd2, %rd361;
	cvt.u32.u64 	%r426, %rd7;
	add.s64 	%rd248, %rd3, %rd361;
	mov.u32 	%r427, %tid.x;
	ld.global.u32 	%r3498, [%rd248];
	ld.global.u32 	%r3497, [%rd247];
	and.b32  	%r650, %r427, 31;
	and.b32  	%r651, %r427, 992;
	mul.lo.s32 	%r652, %r651, 3;
	or.b32  	%r430, %r652, %r650;
	setp.ge.u32 	%p14, %r430, %r426;
	mov.u32 	%r3493, %r3497;
	mov.u32 	%r3494, %r3498;
	@%p14 bra 	$L__BB3_359;
	mul.wide.u32 	%rd362, %r430, 4;
	add.s64 	%rd363, %rd247, %rd362;
	add.s64 	%rd364, %rd248, %rd362;
	ld.global.u32 	%r3493, [%rd363];
	ld.global.u32 	%r3494, [%rd364];
$L__BB3_359:
	add.s32 	%r435, %r430, 32;
	setp.ge.u32 	%p15, %r435, %r426;
	mov.u32 	%r3495, %r3497;
	mov.u32 	%r3496, %r3498;
	@%p15 bra 	$L__BB3_361;
	mul.wide.u32 	%rd365, %r430, 4;
	add.s64 	%rd366, %rd247, %rd365;
	shl.b32 	%r653, %r430, 2;
	cvt.u64.u32 	%rd367, %r653;
	add.s64 	%rd368, %rd248, %rd367;
	ld.global.u32 	%r3495, [%rd366+128];
	ld.global.u32 	%r3496, [%rd368+128];
$L__BB3_361:
	add.s32 	%r440, %r430, 64;
	setp.ge.u32 	%p16, %r440, %r426;
	@%p16 bra 	$L__BB3_363;
	mul.wide.u32 	%rd369, %r430, 4;
	add.s64 	%rd370, %rd247, %rd369;
	shl.b32 	%r654, %r430, 2;
	cvt.u64.u32 	%rd371, %r654;
	add.s64 	%rd372, %rd248, %rd371;
	ld.global.u32 	%r3497, [%rd370+256];
	ld.global.u32 	%r3498, [%rd372+256];
$L__BB3_363:
	// begin inline asm
	mov.u32 %r655, %laneid;
	// end inline asm
	shr.u32 	%r446, %r427, 5;
	mad.lo.s32 	%r447, %r446, 96, %r655;
	shl.b32 	%r657, %r447, 3;
	mov.u32 	%r658, _ZN6thrust24THRUST_300001_SM_1000_NS8cuda_cub4core6detail5shmemE;
	add.s32 	%r448, %r658, %r657;
	st.shared.v2.u32 	[%r448], {%r3493, %r3494};
	st.shared.v2.u32 	[%r448+256], {%r3495, %r3496};
	st.shared.v2.u32 	[%r448+512], {%r3497, %r3498};
	bar.warp.sync 	-1;
	shl.b32 	%r449, %r655, 1;
	shl.b32 	%r659, %r655, 4;
	add.s32 	%r450, %r448, %r659;
	ld.shared.v2.u32 	{%r453, %r454}, [%r450];
	ld.shared.v2.u32 	{%r457, %r458}, [%r450+8];
	ld.shared.v2.u32 	{%r461, %r462}, [%r450+16];
	setp.ne.s32 	%p17, %r427, 0;
	mov.b32 	%r3505, 0;
	mov.u32 	%r3504, %r3505;
	@%p17 bra 	$L__BB3_365;
	ld.global.u32 	%r3505, [%rd247+-4];
	ld.global.u32 	%r3504, [%rd248+-4];
$L__BB3_365:
	setp.ge.u32 	%p18, %r430, %r426;
	bar.sync 	0;
	shl.b64 	%rd377, %rd6, 4;
	add.s64 	%rd374, %rd4, %rd377;
	// begin inline asm
	ld.global.nc.u64 %rd1141, [%rd374];
	// end inline asm
	add.s64 	%rd376, %rd374, 8;
	// begin inline asm
	ld.global.nc.u64 %rd375, [%rd376];
	// end inline asm
	shr.u64 	%rd378, %rd375, 56;
	cvt.u16.u64 	%rs1429, %rd378;
	shr.u64 	%rd379, %rd375, 48;
	cvt.u16.u64 	%rs1428, %rd379;
	shr.u64 	%rd380, %rd375, 40;
	cvt.u16.u64 	%rs1427, %rd380;
	shr.u64 	%rd381, %rd375, 32;
	cvt.u16.u64 	%rs1426, %rd381;
	cvt.u32.u64 	%r3503, %rd375;
	shl.b32 	%r660, %r430, 4;
	cvt.u64.u32 	%rd382, %r660;
	add.s64 	%rd250, %rd374, %rd382;
	mov.u64 	%rd1139, %rd1141;
	mov.u32 	%r3501, %r3503;
	mov.u16 	%rs1418, %rs1426;
	mov.u16 	%rs1419, %rs1427;
	mov.u16 	%rs1420, %rs1428;
	mov.u16 	%rs1421, %rs1429;
	@%p18 bra 	$L__BB3_367;
	// begin inline asm
	ld.global.nc.u64 %rd1139, [%rd250];
	// end inline asm
	add.s64 	%rd386, %rd250, 8;
	// begin inline asm
	ld.global.nc.u64 %rd385, [%rd386];
	// end inline asm
	cvt.u32.u64 	%r3501, %rd385;
	shr.u64 	%rd387, %rd385, 32;
	cvt.u16.u64 	%rs1418, %rd387;
	shr.u64 	%rd388, %rd385, 40;
	cvt.u16.u64 	%rs1419, %rd388;
	shr.u64 	%rd389, %rd385, 48;
	cvt.u16.u64 	%rs1420, %rd389;
	shr.u64 	%rd390, %rd385, 56;
	cvt.u16.u64 	%rs1421, %rd390;
$L__BB3_367:
	setp.ge.u32 	%p19, %r435, %r426;
	mov.u64 	%rd1140, %rd1141;
	mov.u32 	%r3502, %r3503;
	mov.u16 	%rs1422, %rs1426;
	mov.u16 	%rs1423, %rs1427;
	mov.u16 	%rs1424, %rs1428;
	mov.u16 	%rs1425, %rs1429;
	@%p19 bra 	$L__BB3_369;
	add.s64 	%rd392, %rd250, 512;
	// begin inline asm
	ld.global.nc.u64 %rd1140, [%rd392];
	// end inline asm
	add.s64 	%rd394, %rd250, 520;
	// begin inline asm
	ld.global.nc.u64 %rd393, [%rd394];
	// end inline asm
	cvt.u32.u64 	%r3502, %rd393;
	shr.u64 	%rd395, %rd393, 32;
	cvt.u16.u64 	%rs1422, %rd395;
	shr.u64 	%rd396, %rd393, 40;
	cvt.u16.u64 	%rs1423, %rd396;
	shr.u64 	%rd397, %rd393, 48;
	cvt.u16.u64 	%rs1424, %rd397;
	shr.u64 	%rd398, %rd393, 56;
	cvt.u16.u64 	%rs1425, %rd398;
$L__BB3_369:
	setp.ge.u32 	%p20, %r440, %r426;
	@%p20 bra 	$L__BB3_371;
	add.s64 	%rd400, %rd250, 1024;
	// begin inline asm
	ld.global.nc.u64 %rd1141, [%rd400];
	// end inline asm
	add.s64 	%rd402, %rd250, 1032;
	// begin inline asm
	ld.global.nc.u64 %rd401, [%rd402];
	// end inline asm
	cvt.u32.u64 	%r3503, %rd401;
	shr.u64 	%rd403, %rd401, 32;
	cvt.u16.u64 	%rs1426, %rd403;
	shr.u64 	%rd404, %rd401, 40;
	cvt.u16.u64 	%rs1427, %rd404;
	shr.u64 	%rd405, %rd401, 48;
	cvt.u16.u64 	%rs1428, %rd405;
	shr.u64 	%rd406, %rd401, 56;
	cvt.u16.u64 	%rs1429, %rd406;
$L__BB3_371:
	setp.eq.s32 	%p21, %r427, 0;
	add.s32 	%r662, %r448, %r657;
	st.shared.u64 	[%r662], %rd1139;
	st.shared.u32 	[%r662+8], %r3501;
	cvt.u32.u16 	%r663, %rs1421;
	cvt.u32.u16 	%r664, %rs1420;
	prmt.b32 	%r665, %r664, %r663, 0x3340U;
	cvt.u32.u16 	%r666, %rs1419;
	cvt.u32.u16 	%r667, %rs1418;
	prmt.b32 	%r668, %r667, %r666, 0x3340U;
	prmt.b32 	%r669, %r668, %r665, 0x5410U;
	st.shared.u32 	[%r662+12], %r669;
	st.shared.u64 	[%r662+512], %rd1140;
	st.shared.u32 	[%r662+520], %r3502;
	cvt.u32.u16 	%r670, %rs1425;
	cvt.u32.u16 	%r671, %rs1424;
	prmt.b32 	%r672, %r671, %r670, 0x3340U;
	cvt.u32.u16 	%r673, %rs1423;
	cvt.u32.u16 	%r674, %rs1422;
	prmt.b32 	%r675, %r674, %r673, 0x3340U;
	prmt.b32 	%r676, %r675, %r672, 0x5410U;
	st.shared.u32 	[%r662+524], %r676;
	st.shared.u64 	[%r662+1024], %rd1141;
	st.shared.u32 	[%r662+1032], %r3503;
	cvt.u32.u16 	%r677, %rs1429;
	cvt.u32.u16 	%r678, %rs1428;
	prmt.b32 	%r679, %r678, %r677, 0x3340U;
	cvt.u32.u16 	%r680, %rs1427;
	cvt.u32.u16 	%r681, %rs1426;
	prmt.b32 	%r682, %r681, %r680, 0x3340U;
	prmt.b32 	%r683, %r682, %r679, 0x5410U;
	st.shared.u32 	[%r662+1036], %r683;
	bar.warp.sync 	-1;
	add.s32 	%r684, %r447, %r449;
	shl.b32 	%r685, %r684, 3;
	add.s32 	%r686, %r450, %r685;
	ld.shared.f64 	%fd522, [%r686];
	ld.shared.u32 	%r3551, [%r686+8];
	ld.shared.u32 	%r687, [%r686+12];
	bfe.u32 	%r688, %r687, 0, 8;
	cvt.u16.u32 	%rs1598, %r688;
	bfe.u32 	%r689, %r687, 8, 8;
	cvt.u16.u32 	%rs1599, %r689;
	bfe.u32 	%r690, %r687, 16, 8;
	cvt.u16.u32 	%rs1600, %r690;
	bfe.u32 	%r691, %r687, 24, 8;
	cvt.u16.u32 	%rs1601, %r691;
	ld.shared.f64 	%fd523, [%r686+16];
	ld.shared.u32 	%r3552, [%r686+24];
	ld.shared.u32 	%r692, [%r686+28];
	bfe.u32 	%r693, %r692, 0, 8;
	cvt.u16.u32 	%rs1602, %r693;
	bfe.u32 	%r694, %r692, 8, 8;
	cvt.u16.u32 	%rs1603, %r694;
	bfe.u32 	%r695, %r692, 16, 8;
	cvt.u16.u32 	%rs1604, %r695;
	bfe.u32 	%r696, %r692, 24, 8;
	cvt.u16.u32 	%rs1605, %r696;
	ld.shared.f64 	%fd479, [%r686+32];
	ld.shared.u32 	%r3506, [%r686+40];
	ld.shared.u32 	%r697, [%r686+44];
	bfe.u32 	%r698, %r697, 0, 8;
	cvt.u16.u32 	%rs1434, %r698;
	bfe.u32 	%r699, %r697, 8, 8;
	cvt.u16.u32 	%rs1435, %r699;
	bfe.u32 	%r700, %r697, 16, 8;
	cvt.u16.u32 	%rs1436, %r700;
	bfe.u32 	%r701, %r697, 24, 8;
	cvt.u16.u32 	%rs1437, %r701;
	bar.sync 	0;
	shl.b32 	%r702, %r427, 3;
	add.s32 	%r704, %r658, %r702;
	add.s32 	%r477, %r704, 2352;
	st.shared.v2.u32 	[%r704+2352], {%r461, %r462};
	bar.sync 	0;
	@%p21 bra 	$L__BB3_373;
	ld.shared.v2.u32 	{%r3505, %r3504}, [%r477+-8];
$L__BB3_373:
	setp.ne.s32 	%p22, %r3505, %r453;
	setp.ne.s32 	%p23, %r3504, %r454;
	setp.ne.s32 	%p24, %r453, %r457;
	setp.ne.s32 	%p25, %r454, %r458;
	setp.ne.s32 	%p26, %r457, %r461;
	setp.ne.s32 	%p27, %r458, %r462;
	mul.lo.s32 	%r705, %r427, 3;
	cvt.u64.u32 	%rd407, %r705;
	setp.eq.s64 	%p28, %rd7, %rd407;
	or.pred  	%p29, %p22, %p23;
	or.pred  	%p8, %p29, %p28;
	selp.u64 	%rd408, 1, 0, %p8;
	add.s32 	%r706, %r705, 1;
	cvt.u64.u32 	%rd409, %r706;
	setp.eq.s64 	%p30, %rd7, %rd409;
	or.pred  	%p31, %p24, %p25;
	or.pred  	%p9, %p31, %p30;
	selp.u64 	%rd410, 1, 0, %p9;
	add.s32 	%r707, %r705, 2;
	cvt.u64.u32 	%rd411, %r707;
	setp.eq.s64 	%p32, %rd7, %rd411;
	or.pred  	%p33, %p26, %p27;
	or.pred  	%p10, %p33, %p32;
	selp.u64 	%rd412, 1, 0, %p10;
	add.s64 	%rd413, %rd410, %rd408;
	add.s64 	%rd257, %rd413, %rd412;
	@%p10 bra 	$L__BB3_375;
	add.f64 	%fd296, %fd522, %fd523;
	selp.f64 	%fd297, %fd523, %fd296, %p9;
	add.f64 	%fd479, %fd297, %fd479;
	selp.b32 	%r708, 0, %r3551, %p9;
	add.s32 	%r709, %r3552, %r708;
	add.s32 	%r3506, %r3506, %r709;
$L__BB3_375:
	cvt.u32.u16 	%r740, %rs1434;
	and.b32  	%r741, %r740, 255;
	and.b16  	%rs858, %rs1435, 255;
	mul.wide.u16 	%r742, %rs858, 256;
	or.b32  	%r743, %r742, %r741;
	cvt.u32.u16 	%r744, %rs1436;
	shl.b32 	%r745, %r744, 16;
	and.b32  	%r746, %r745, 16711680;
	or.b32  	%r747, %r743, %r746;
	cvt.u32.u16 	%r748, %rs1437;
	shl.b32 	%r749, %r748, 24;
	or.b32  	%r736, %r747, %r749;
	mov.b64 	{%r711, %r716}, %rd257;
	mov.b32 	%r737, 1;
	mov.b32 	%r738, 0;
	mov.b32 	%r739, -1;
	// begin inline asm
	shfl.sync.up.b32 %r710, %r711, %r737, %r738, %r739;
	// end inline asm
	// begin inline asm
	shfl.sync.up.b32 %r715, %r716, %r737, %r738, %r739;
	// end inline asm
	mov.b64 	%rd258, {%r710, %r715};
	mov.b64 	%rd414, %fd479;
	mov.b64 	{%r721, %r726}, %rd414;
	// begin inline asm
	shfl.sync.up.b32 %r720, %r721, %r737, %r738, %r739;
	// end inline asm
	// begin inline asm
	shfl.sync.up.b32 %r725, %r726, %r737, %r738, %r739;
	// end inline asm
	// begin inline asm
	shfl.sync.up.b32 %r730, %r3506, %r737, %r738, %r739;
	// end inline asm
	// begin inline asm
	shfl.sync.up.b32 %r735, %r736, %r737, %r738, %r739;
	// end inline asm
	setp.ne.s64 	%p34, %rd257, 0;
	mov.f64 	%fd481, %fd479;
	mov.u32 	%r3508, %r3506;
	@%p34 bra 	$L__BB3_377;
	mov.b64 	%rd415, {%r720, %r725};
	mov.b64 	%fd298, %rd415;
	add.f64 	%fd481, %fd479, %fd298;
	add.s32 	%r3508, %r730, %r3506;
$L__BB3_377:
	setp.gt.s32 	%p35, %r655, 0;
	add.s64 	%rd1142, %rd257, %rd258;
	@%p35 bra 	$L__BB3_379;
	mov.u64 	%rd1142, %rd257;
	mov.f64 	%fd481, %fd479;
	mov.u32 	%r3508, %r3506;
$L__BB3_379:
	cvt.u32.u16 	%r780, %rs1434;
	and.b32  	%r781, %r780, 255;
	and.b16  	%rs860, %rs1435, 255;
	mul.wide.u16 	%r782, %rs860, 256;
	or.b32  	%r783, %r782, %r781;
	cvt.u32.u16 	%r784, %rs1436;
	shl.b32 	%r785, %r784, 16;
	and.b32  	%r786, %r785, 16711680;
	or.b32  	%r787, %r783, %r786;
	cvt.u32.u16 	%r788, %rs1437;
	shl.b32 	%r789, %r788, 24;
	or.b32  	%r776, %r787, %r789;
	mov.b64 	{%r751, %r756}, %rd1142;
	mov.b32 	%r777, 2;
	mov.b32 	%r778, 0;
	mov.b32 	%r779, -1;
	// begin inline asm
	shfl.sync.up.b32 %r750, %r751, %r777, %r778, %r779;
	// end inline asm
	// begin inline asm
	shfl.sync.up.b32 %r755, %r756, %r777, %r778, %r779;
	// end inline asm
	mov.b64 	%rd261, {%r750, %r755};
	mov.b64 	%rd416, %fd481;
	mov.b64 	{%r761, %r766}, %rd416;
	// begin inline asm
	shfl.sync.up.b32 %r760, %r761, %r777, %r778, %r779;
	// end inline asm
	// begin inline asm
	shfl.sync.up.b32 %r765, %r766, %r777, %r778, %r779;
	// end inline asm
	// begin inline asm
	shfl.sync.up.b32 %r770, %r3508, %r777, %r778, %r779;
	// end inline asm
	// begin inline asm
	shfl.sync.up.b32 %r775, %r776, %r777, %r778, %r779;
	// end inline asm
	setp.ne.s64 	%p36, %rd1142, 0;
	mov.f64 	%fd483, %fd481;
	mov.u32 	%r3510, %r3508;
	@%p36 bra 	$L__BB3_381;
	mov.b64 	%rd417, {%r760, %r765};
	mov.b64 	%fd299, %rd417;
	add.f64 	%fd483, %fd481, %fd299;
	add.s32 	%r3510, %r770, %r3508;
$L__BB3_381:
	setp.gt.s32 	%p37, %r655, 1;
	add.s64 	%rd1143, %rd1142, %rd261;
	@%p37 bra 	$L__BB3_383;
	mov.u64 	%rd1143, %rd1142;
	mov.f64 	%fd483, %fd481;
	mov.u32 	%r3510, %r3508;
$L__BB3_383:
	cvt.u32.u16 	%r820, %rs1434;
	and.b32  	%r821, %r820, 255;
	and.b16  	%rs862, %rs1435, 255;
	mul.wide.u16 	%r822, %rs862, 256;
	or.b32  	%r823, %r822, %r821;
	cvt.u32.u16 	%r824, %rs1436;
	shl.b32 	%r825, %r824, 16;
	and.b32  	%r826, %r825, 16711680;
	or.b32  	%r827, %r823, %r826;
	cvt.u32.u16 	%r828, %rs1437;
	shl.b32 	%r829, %r828, 24;
	or.b32  	%r816, %r827, %r829;
	mov.b64 	{%r791, %r796}, %rd1143;
	mov.b32 	%r817, 4;
	mov.b32 	%r818, 0;
	mov.b32 	%r819, -1;
	// begin inline asm
	shfl.sync.up.b32 %r790, %r791, %r817, %r818, %r819;
	// end inline asm
	// begin inline asm
	shfl.sync.up.b32 %r795, %r796, %r817, %r818, %r819;
	// end inline asm
	mov.b64 	%rd264, {%r790, %r795};
	mov.b64 	%rd418, %fd483;
	mov.b64 	{%r801, %r806}, %rd418;
	// begin inline asm
	shfl.sync.up.b32 %r800, %r801, %r817, %r818, %r819;
	// end inline asm
	// begin inline asm
	shfl.sync.up.b32 %r805, %r806, %r817, %r818, %r819;
	// end inline asm
	// begin inline asm
	shfl.sync.up.b32 %r810, %r3510, %r817, %r818, %r819;
	// end inline asm
	// begin inline asm
	shfl.sync.up.b32 %r815, %r816, %r817, %r818, %r819;
	// end inline asm
	setp.ne.s64 	%p38, %rd1143, 0;
	mov.f64 	%fd485, %fd483;
	mov.u32 	%r3512, %r3510;
	@%p38 bra 	$L__BB3_385;
	mov.b64 	%rd419, {%r800, %r805};
	mov.b64 	%fd300, %rd419;
	add.f64 	%fd485, %fd483, %fd300;
	add.s32 	%r3512, %r810, %r3510;
$L__BB3_385:
	setp.gt.s32 	%p39, %r655, 3;
	add.s64 	%rd1144, %rd1143, %rd264;
	@%p39 bra 	$L__BB3_387;
	mov.u64 	%rd1144, %rd1143;
	mov.f64 	%fd485, %fd483;
	mov.u32 	%r3512, %r3510;
$L__BB3_387:
	cvt.u32.u16 	%r860, %rs1434;
	and.b32  	%r861, %r860, 255;
	and.b16  	%rs864, %rs1435, 255;
	mul.wide.u16 	%r862, %rs864, 256;
	or.b32  	%r863, %r862, %r861;
	cvt.u32.u16 	%r864, %rs1436;
	shl.b32 	%r865, %r864, 16;
	and.b32  	%r866, %r865, 16711680;
	or.b32  	%r867, %r863, %r866;
	cvt.u32.u16 	%r868, %rs1437;
	shl.b32 	%r869, %r868, 24;
	or.b32  	%r856, %r867, %r869;
	mov.b64 	{%r831, %r836}, %rd1144;
	mov.b32 	%r857, 8;
	mov.b32 	%r858, 0;
	mov.b32 	%r859, -1;
	// begin inline asm
	shfl.sync.up.b32 %r830, %r831, %r857, %r858, %r859;
	// end inline asm
	// begin inline asm
	shfl.sync.up.b32 %r835, %r836, %r857, %r858, %r859;
	// end inline asm
	mov.b64 	%rd267, {%r830, %r835};
	mov.b64 	%rd420, %fd485;
	mov.b64 	{%r841, %r846}, %rd420;
	// begin inline asm
	shfl.sync.up.b32 %r840, %r841, %r857, %r858, %r859;
	// end inline asm
	// begin inline asm
	shfl.sync.up.b32 %r845, %r846, %r857, %r858, %r859;
	// end inline asm
	// begin inline asm
	shfl.sync.up.b32 %r850, %r3512, %r857, %r858, %r859;
	// end inline asm
	// begin inline asm
	shfl.sync.up.b32 %r855, %r856, %r857, %r858, %r859;
	// end inline asm
	setp.ne.s64 	%p40, %rd1144, 0;
	mov.f64 	%fd487, %fd485;
	mov.u32 	%r3514, %r3512;
	@%p40 bra 	$L__BB3_389;
	mov.b64 	%rd421, {%r840, %r845};
	mov.b64 	%fd301, %rd421;
	add.f64 	%fd487, %fd485, %fd301;
	add.s32 	%r3514, %r850, %r3512;
$L__BB3_389:
	setp.gt.s32 	%p41, %r655, 7;
	add.s64 	%rd1145, %rd1144, %rd267;
	@%p41 bra 	$L__BB3_391;
	mov.u64 	%rd1145, %rd1144;
	mov.f64 	%fd487, %fd485;
	mov.u32 	%r3514, %r3512;
$L__BB3_391:
	cvt.u32.u16 	%r900, %rs1434;
	and.b32  	%r901, %r900, 255;
	and.b16  	%rs866, %rs1435, 255;
	mul.wide.u16 	%r902, %rs866, 256;
	or.b32  	%r903, %r902, %r901;
	cvt.u32.u16 	%r904, %rs1436;
	shl.b32 	%r905, %r904, 16;
	and.b32  	%r906, %r905, 16711680;
	or.b32  	%r907, %r903, %r906;
	cvt.u32.u16 	%r908, %rs1437;
	shl.b32 	%r909, %r908, 24;
	or.b32  	%r896, %r907, %r909;
	mov.b64 	{%r871, %r876}, %rd1145;
	mov.b32 	%r897, 16;
	mov.b32 	%r898, 0;
	mov.b32 	%r899, -1;
	// begin inline asm
	shfl.sync.up.b32 %r870, %r871, %r897, %r898, %r899;
	// end inline asm
	// begin inline asm
	shfl.sync.up.b32 %r875, %r876, %r897, %r898, %r899;
	// end inline asm
	mov.b64 	%rd270, {%r870, %r875};
	mov.b64 	%rd422, %fd487;
	mov.b64 	{%r881, %r886}, %rd422;
	// begin inline asm
	shfl.sync.up.b32 %r880, %r881, %r897, %r898, %r899;
	// end inline asm
	// begin inline asm
	shfl.sync.up.b32 %r885, %r886, %r897, %r898, %r899;
	// end inline asm
	// begin inline asm
	shfl.sync.up.b32 %r890, %r3514, %r897, %r898, %r899;
	// end inline asm
	// begin inline asm
	shfl.sync.up.b32 %r895, %r896, %r897, %r898, %r899;
	// end inline asm
	setp.ne.s64 	%p42, %rd1145, 0;
	mov.f64 	%fd489, %fd487;
	mov.u32 	%r3516, %r3514;
	@%p42 bra 	$L__BB3_393;
	mov.b64 	%rd423, {%r880, %r885};
	mov.b64 	%fd302, %rd423;
	add.f64 	%fd489, %fd487, %fd302;
	add.s32 	%r3516, %r890, %r3514;
$L__BB3_393:
	setp.gt.s32 	%p43, %r655, 15;
	add.s64 	%rd1146, %rd1145, %rd270;
	@%p43 bra 	$L__BB3_395;
	mov.u64 	%rd1146, %rd1145;
	mov.f64 	%fd489, %fd487;
	mov.u32 	%r3516, %r3514;
$L__BB3_395:
	cvt.u32.u16 	%r940, %rs1434;
	and.b32  	%r941, %r940, 255;
	and.b16  	%rs868, %rs1435, 255;
	mul.wide.u16 	%r942, %rs868, 256;
	or.b32  	%r943, %r942, %r941;
	cvt.u32.u16 	%r944, %rs1436;
	shl.b32 	%r945, %r944, 16;
	and.b32  	%r946, %r945, 16711680;
	or.b32  	%r947, %r943, %r946;
	cvt.u32.u16 	%r948, %rs1437;
	shl.b32 	%r949, %r948, 24;
	or.b32  	%r936, %r947, %r949;
	mov.b64 	{%r911, %r916}, %rd1146;
	mov.b32 	%r937, 1;
	mov.b32 	%r938, 0;
	mov.b32 	%r939, -1;
	// begin inline asm
	shfl.sync.up.b32 %r910, %r911, %r937, %r938, %r939;
	// end inline asm
	// begin inline asm
	shfl.sync.up.b32 %r915, %r916, %r937, %r938, %r939;
	// end inline asm
	mov.b64 	%rd1168, {%r910, %r915};
	mov.b64 	%rd424, %fd489;
	mov.b64 	{%r921, %r926}, %rd424;
	// begin inline asm
	shfl.sync.up.b32 %r920, %r921, %r937, %r938, %r939;
	// end inline asm
	// begin inline asm
	shfl.sync.up.b32 %r925, %r926, %r937, %r938, %r939;
	// end inline asm
	mov.b64 	%rd425, {%r920, %r925};
	mov.b64 	%fd520, %rd425;
	// begin inline asm
	shfl.sync.up.b32 %r3549, %r3516, %r937, %r938, %r939;
	// end inline asm
	// begin inline asm
	shfl.sync.up.b32 %r935, %r936, %r937, %r938, %r939;
	// end inline asm
	cvt.u16.u32 	%rs1590, %r935;
	shr.u32 	%r950, %r935, 8;
	cvt.u16.u32 	%rs1591, %r950;
	{ .reg .b16 tmp; mov.b32 {tmp, %rs1592}, %r935; }
	shr.u32 	%r951, %r935, 24;
	cvt.u16.u32 	%rs1593, %r951;
	setp.ne.s32 	%p44, %r655, 31;
	@%p44 bra 	$L__BB3_397;
	mov.u32 	%r952, _ZN6thrust24THRUST_300001_SM_1000_NS8cuda_cub4core6detail5shmemE;
	mad.lo.s32 	%r953, %r446, 24, %r952;
	st.shared.u64 	[%r953], %rd1146;
	st.shared.f64 	[%r953+8], %fd489;
	st.shared.u32 	[%r953+16], %r3516;
	prmt.b32 	%r956, %r944, %r948, 0x3340U;
	cvt.u32.u16 	%r957, %rs1435;
	prmt.b32 	%r959, %r940, %r957, 0x3340U;
	prmt.b32 	%r960, %r959, %r956, 0x5410U;
	st.shared.u32 	[%r953+20], %r960;
$L__BB3_397:
	bar.sync 	0;
	ld.shared.v2.u64 	{%rd1148, %rd427}, [_ZN6thrust24THRUST_300001_SM_1000_NS8cuda_cub4core6detail5shmemE];
	mov.b64 	%fd492, %rd427;
	ld.shared.u32 	%r3519, [_ZN6thrust24THRUST_300001_SM_1000_NS8cuda_cub4core6detail5shmemE+16];
	setp.ne.s32 	%p45, %r446, 1;
	@%p45 bra 	$L__BB3_399;
	ld.shared.u32 	%r962, [_ZN6thrust24THRUST_300001_SM_1000_NS8cuda_cub4core6detail5shmemE+20];
	bfe.u32 	%r963, %r962, 0, 8;
	cvt.u16.u32 	%rs1482, %r963;
	bfe.u32 	%r964, %r962, 8, 8;
	cvt.u16.u32 	%rs1483, %r964;
	bfe.u32 	%r965, %r962, 16, 8;
	cvt.u16.u32 	%rs1484, %r965;
	bfe.u32 	%r966, %r962, 24, 8;
	cvt.u16.u32 	%rs1485, %r966;
$L__BB3_399:
	ld.shared.u64 	%rd428, [_ZN6thrust24THRUST_300001_SM_1000_NS8cuda_cub4core6detail5shmemE+24];
	ld.shared.f64 	%fd491, [_ZN6thrust24THRUST_300001_SM_1000_NS8cuda_cub4core6detail5shmemE+32];
	ld.shared.u32 	%r3518, [_ZN6thrust24THRUST_300001_SM_1000_NS8cuda_cub4core6detail5shmemE+40];
	add.s64 	%rd276, %rd428, %rd1148;
	setp.eq.s64 	%p46, %rd428, 0;
	@%p46 bra 	$L__BB3_401;
	ld.shared.u32 	%r967, [_ZN6thrust24THRUST_300001_SM_1000_NS8cuda_cub4core6detail5shmemE+44];
	bfe.u32 	%r968, %r967, 0, 8;
	cvt.u16.u32 	%rs1478, %r968;
	bfe.u32 	%r969, %r967, 8, 8;
	cvt.u16.u32 	%rs1479, %r969;
	bfe.u32 	%r970, %r967, 16, 8;
	cvt.u16.u32 	%rs1480, %r970;
	bfe.u32 	%r971, %r967, 24, 8;
	cvt.u16.u32 	%rs1481, %r971;
	bra.uni 	$L__BB3_402;
$L__BB3_401:
	add.f64 	%fd491, %fd492, %fd491;
	add.s32 	%r3518, %r3518, %r3519;
$L__BB3_402:
	setp.ne.s32 	%p47, %r446, 2;
	@%p47 bra 	$L__BB3_404;
	mov.u64 	%rd1148, %rd276;
	mov.f64 	%fd492, %fd491;
	mov.u32 	%r3519, %r3518;
	mov.u16 	%rs1482, %rs1478;
	mov.u16 	%rs1483, %rs1479;
	mov.u16 	%rs1484, %rs1480;
	mov.u16 	%rs1485, %rs1481;
$L__BB3_404:
	ld.shared.v2.u64 	{%rd429, %rd430}, [_ZN6thrust24THRUST_300001_SM_1000_NS8cuda_cub4core6detail5shmemE+48];
	mov.b64 	%fd493, %rd430;
	ld.shared.u32 	%r3520, [_ZN6thrust24THRUST_300001_SM_1000_NS8cuda_cub4core6detail5shmemE+64];
	add.s64 	%rd278, %rd429, %rd276;
	setp.eq.s64 	%p48, %rd429, 0;
	@%p48 bra 	$L__BB3_406;
	ld.shared.u32 	%r972, [_ZN6thrust24THRUST_300001_SM_1000_NS8cuda_cub4core6detail5shmemE+68];
	bfe.u32 	%r973, %r972, 0, 8;
	cvt.u16.u32 	%rs1486, %r973;
	bfe.u32 	%r974, %r972, 8, 8;
	cvt.u16.u32 	%rs1487, %r974;
	bfe.u32 	%r975, %r972, 16, 8;
	cvt.u16.u32 	%rs1488, %r975;
	bfe.u32 	%r976, %r972, 24, 8;
	cvt.u16.u32 	%rs1489, %r976;
	bra.uni 	$L__BB3_407;
$L__BB3_406:
	add.f64 	%fd493, %fd491, %fd493;
	add.s32 	%r3520, %r3520, %r3518;
$L__BB3_407:
	setp.ne.s32 	%p49, %r446, 3;
	@%p49 bra 	$L__BB3_409;
	mov.u64 	%rd1148, %rd278;
	mov.f64 	%fd492, %fd493;
	mov.u32 	%r3519, %r3520;
	mov.u16 	%rs1482, %rs1486;
	mov.u16 	%rs1483, %rs1487;
	mov.u16 	%rs1484, %rs1488;
	mov.u16 	%rs1485, %rs1489;
$L__BB3_409:
	ld.shared.u64 	%rd431, [_ZN6thrust24THRUST_300001_SM_1000_NS8cuda_cub4core6detail5shmemE+72];
	ld.shared.f64 	%fd495, [_ZN6thrust24THRUST_300001_SM_1000_NS8cuda_cub4core6detail5shmemE+80];
	ld.shared.u32 	%r3522, [_ZN6thrust24THRUST_300001_SM_1000_NS8cuda_cub4core6detail5shmemE+88];
	add.s64 	%rd280, %rd431, %rd278;
	setp.eq.s64 	%p50, %rd431, 0;
	@%p50 bra 	$L__BB3_411;
	ld.shared.u32 	%r977, [_ZN6thrust24THRUST_300001_SM_1000_NS8cuda_cub4core6detail5shmemE+92];
	bfe.u32 	%r978, %r977, 0, 8;
	cvt.u16.u32 	%rs1494, %r978;
	bfe.u32 	%r979, %r977, 8, 8;
	cvt.u16.u32 	%rs1495, %r979;
	bfe.u32 	%r980, %r977, 16, 8;
	cvt.u16.u32 	%rs1496, %r980;
	bfe.u32 	%r981, %r977, 24, 8;
	cvt.u16.u32 	%rs1497, %r981;
	bra.uni 	$L__BB3_412;
$L__BB3_411:
	add.f64 	%fd495, %fd493, %fd495;
	add.s32 	%r3522, %r3522, %r3520;
$L__BB3_412:
	setp.ne.s32 	%p51, %r446, 4;
	@%p51 bra 	$L__BB3_414;
	mov.u64 	%rd1148, %rd280;
	mov.f64 	%fd492, %fd495;
	mov.u32 	%r3519, %r3522;
	mov.u16 	%rs1482, %rs1494;
	mov.u16 	%rs1483, %rs1495;
	mov.u16 	%rs1484, %rs1496;
	mov.u16 	%rs1485, %rs1497;
$L__BB3_414:
	ld.shared.v2.u64 	{%rd432, %rd433}, [_ZN6thrust24THRUST_300001_SM_1000_NS8cuda_cub4core6detail5shmemE+96];
	mov.b64 	%fd497, %rd433;
	ld.shared.u32 	%r3524, [_ZN6thrust24THRUST_300001_SM_1000_NS8cuda_cub4core6detail5shmemE+112];
	add.s64 	%rd282, %rd432, %rd280;
	setp.eq.s64 	%p52, %rd432, 0;
	@%p52 bra 	$L__BB3_416;
	ld.shared.u32 	%r982, [_ZN6thrust24THRUST_300001_SM_1000_NS8cuda_cub4core6detail5shmemE+116];
	bfe.u32 	%r983, %r982, 0, 8;
	cvt.u16.u32 	%rs1502, %r983;
	bfe.u32 	%r984, %r982, 8, 8;
	cvt.u16.u32 	%rs1503, %r984;
	bfe.u32 	%r985, %r982, 16, 8;
	cvt.u16.u32 	%rs1504, %r985;
	bfe.u32 	%r986, %r982, 24, 8;
	cvt.u16.u32 	%rs1505, %r986;
	bra.uni 	$L__BB3_417;
$L__BB3_416:
	add.f64 	%fd497, %fd495, %fd497;
	add.s32 	%r3524, %r3524, %r3522;
$L__BB3_417:
	setp.ne.s32 	%p53, %r446, 5;
	@%p53 bra 	$L__BB3_419;
	mov.u64 	%rd1148, %rd282;
	mov.f64 	%fd492, %fd497;
	mov.u32 	%r3519, %r3524;
	mov.u16 	%rs1482, %rs1502;
	mov.u16 	%rs1483, %rs1503;
	mov.u16 	%rs1484, %rs1504;
	mov.u16 	%rs1485, %rs1505;
$L__BB3_419:
	ld.shared.u64 	%rd434, [_ZN6thrust24THRUST_300001_SM_1000_NS8cuda_cub4core6detail5shmemE+120];
	ld.shared.f64 	%fd499, [_ZN6thrust24THRUST_300001_SM_1000_NS8cuda_cub4core6detail5shmemE+128];
	ld.shared.u32 	%r3526, [_ZN6thrust24THRUST_300001_SM_1000_NS8cuda_cub4core6detail5shmemE+136];
	add.s64 	%rd284, %rd434, %rd282;
	setp.eq.s64 	%p54, %rd434, 0;
	@%p54 bra 	$L__BB3_421;
	ld.shared.u32 	%r987, [_ZN6thrust24THRUST_300001_SM_1000_NS8cuda_cub4core6detail5shmemE+140];
	bfe.u32 	%r988, %r987, 0, 8;
	cvt.u16.u32 	%rs1510, %r988;
	bfe.u32 	%r989, %r987, 8, 8;
	cvt.u16.u32 	%rs1511, %r989;
	bfe.u32 	%r990, %r987, 16, 8;
	cvt.u16.u32 	%rs1512, %r990;
	bfe.u32 	%r991, %r987, 24, 8;
	cvt.u16.u32 	%rs1513, %r991;
	bra.uni 	$L__BB3_422;
$L__BB3_421:
	add.f64 	%fd499, %fd497, %fd499;
	add.s32 	%r3526, %r3526, %r3524;
$L__BB3_422:
	setp.ne.s32 	%p55, %r446, 6;
	@%p55 bra 	$L__BB3_424;
	mov.u64 	%rd1148, %rd284;
	mov.f64 	%fd492, %fd499;
	mov.u32 	%r3519, %r3526;
	mov.u16 	%rs1482, %rs1510;
	mov.u16 	%rs1483, %rs1511;
	mov.u16 	%rs1484, %rs1512;
	mov.u16 	%rs1485, %rs1513;
$L__BB3_424:
	ld.shared.v2.u64 	{%rd435, %rd436}, [_ZN6thrust24THRUST_300001_SM_1000_NS8cuda_cub4core6detail5shmemE+144];
	mov.b64 	%fd501, %rd436;
	ld.shared.u32 	%r3528, [_ZN6thrust24THRUST_300001_SM_1000_NS8cuda_cub4core6detail5shmemE+160];
	add.s64 	%rd286, %rd435, %rd284;
	setp.eq.s64 	%p56, %rd435, 0;
	@%p56 bra 	$L__BB3_426;
	ld.shared.u32 	%r992, [_ZN6thrust24THRUST_300001_SM_1000_NS8cuda_cub4core6detail5shmemE+164];
	bfe.u32 	%r993, %r992, 0, 8;
	cvt.u16.u32 	%rs1518, %r993;
	bfe.u32 	%r994, %r992, 8, 8;
	cvt.u16.u32 	%rs1519, %r994;
	bfe.u32 	%r995, %r992, 16, 8;
	cvt.u16.u32 	%rs1520, %r995;
	bfe.u32 	%r996, %r992, 24, 8;
	cvt.u16.u32 	%rs1521, %r996;
	bra.uni 	$L__BB3_427;
$L__BB3_426:
	add.f64 	%fd501, %fd499, %fd501;
	add.s32 	%r3528, %r3528, %r3526;
$L__BB3_427:
	setp.ne.s32 	%p57, %r446, 7;
	@%p57 bra 	$L__BB3_429;
	mov.u64 	%rd1148, %rd286;
	mov.f64 	%fd492, %fd501;
	mov.u32 	%r3519, %r3528;
	mov.u16 	%rs1482, %rs1518;
	mov.u16 	%rs1483, %rs1519;
	mov.u16 	%rs1484, %rs1520;
	mov.u16 	%rs1485, %rs1521;
$L__BB3_429:
	ld.shared.u64 	%rd437, [_ZN6thrust24THRUST_300001_SM_1000_NS8cuda_cub4core6detail5shmemE+168];
	ld.shared.f64 	%fd503, [_ZN6thrust24THRUST_300001_SM_1000_NS8cuda_cub4core6detail5shmemE+176];
	ld.shared.u32 	%r3530, [_ZN6thrust24THRUST_300001_SM_1000_NS8cuda_cub4core6detail5shmemE+184];
	add.s64 	%rd288, %rd437, %rd286;
	setp.eq.s64 	%p58, %rd437, 0;
	@%p58 bra 	$L__BB3_431;
	ld.shared.u32 	%r997, [_ZN6thrust24THRUST_300001_SM_1000_NS8cuda_cub4core6detail5shmemE+188];
	bfe.u32 	%r998, %r997, 0, 8;
	cvt.u16.u32 	%rs1526, %r998;
	bfe.u32 	%r999, %r997, 8, 8;
	cvt.u16.u32 	%rs1527, %r999;
	bfe.u32 	%r1000, %r997, 16, 8;
	cvt.u16.u32 	%rs1528, %r1000;
	bfe.u32 	%r1001, %r997, 24, 8;
	cvt.u16.u32 	%rs1529, %r1001;
	bra.uni 	$L__BB3_432;
$L__BB3_431:
	add.f64 	%fd503, %fd501, %fd503;
	add.s32 	%r3530, %r3530, %r3528;
$L__BB3_432:
	setp.lt.u32 	%p59, %r427, 32;
	@%p59 bra 	$L__BB3_437;
	setp.ne.s64 	%p60, %rd1168, 0;
	@%p60 bra 	$L__BB3_435;
	add.f64 	%fd520, %fd492, %fd520;
	add.s32 	%r3549, %r3519, %r3549;
$L__BB3_435:
	setp.ne.s32 	%p61, %r655, 0;
	add.s64 	%rd1168, %rd1148, %rd1168;
	@%p61 bra 	$L__BB3_493;
	mov.u64 	%rd1168, %rd1148;
	mov.f64 	%fd520, %fd492;
	mov.u32 	%r3549, %r3519;
	mov.u16 	%rs1590, %rs1482;
	mov.u16 	%rs1591, %rs1483;
	mov.u16 	%rs1592, %rs1484;
	mov.u16 	%rs1593, %rs1485;
	bra.uni 	$L__BB3_493;
$L__BB3_437:
	setp.ne.s32 	%p62, %r427, 0;
	mul.wide.u32 	%rd438, %r1, 4;
	add.s64 	%rd290, %rd354, %rd438;
	@%p62 bra 	$L__BB3_439;
	st.shared.u64 	[_ZN6thrust24THRUST_300001_SM_1000_NS8cuda_cub4core6detail5shmemE+280], %rd288;
	st.shared.f64 	[_ZN6thrust24THRUST_300001_SM_1000_NS8cuda_cub4core6detail5shmemE+288], %fd503;
	st.shared.u32 	[_ZN6thrust24THRUST_300001_SM_1000_NS8cuda_cub4core6detail5shmemE+296], %r3530;
	cvt.u32.u16 	%r1003, %rs1528;
	cvt.u32.u16 	%r1004, %rs1529;
	prmt.b32 	%r1005, %r1003, %r1004, 0x3340U;
	cvt.u32.u16 	%r1006, %rs1527;
	cvt.u32.u16 	%r1007, %rs1526;
	prmt.b32 	%r1008, %r1007, %r1006, 0x3340U;
	prmt.b32 	%r1009, %r1008, %r1005, 0x5410U;
	st.shared.u32 	[_ZN6thrust24THRUST_300001_SM_1000_NS8cuda_cub4core6detail5shmemE+300], %r1009;
	mul.wide.u32 	%rd446, %r1, 24;
	add.s64 	%rd447, %rd355, %rd446;
	add.s64 	%rd439, %rd447, 768;
	and.b32  	%r1010, %r1007, 255;
	and.b16  	%rs878, %rs1527, 255;
	mul.wide.u16 	%r1011, %rs878, 256;
	or.b32  	%r1012, %r1011, %r1010;
	shl.b32 	%r1013, %r1003, 16;
	and.b32  	%r1014, %r1013, 16711680;
	or.b32  	%r1015, %r1012, %r1014;
	shl.b32 	%r1016, %r1004, 24;
	or.b32  	%r1017, %r1015, %r1016;
	mov.b64 	%rd442, %fd503;
	mov.b64 	%rd444, {%r3530, %r1017};
	// begin inline asm
	st.cg.u64 [%rd439], %rd288;
	// end inline asm
	add.s64 	%rd441, %rd447, 776;
	// begin inline asm
	st.cg.u64 [%rd441], %rd442;
	// end inline asm
	add.s64 	%rd443, %rd447, 784;
	// begin inline asm
	st.cg.u64 [%rd443], %rd444;
	// end inline asm
	add.s64 	%rd445, %rd290, 128;
	mov.b32 	%r1002, 100;
	// begin inline asm
	st.release.gpu.u32 [%rd445], %r1002;
	// end inline asm
$L__BB3_439:
	not.b32 	%r546, %r427;
	mov.u32 	%r1018, %nctaid.x;
	setp.gt.u32 	%p63, %r1018, 499;
	@%p63 bra 	$L__BB3_441;
	membar.cta;
	bra.uni 	$L__BB3_442;
$L__BB3_441:
	mov.b32 	%r1019, 450;
	// begin inline asm
	nanosleep.u32 %r1019;
	// end inline asm
$L__BB3_442:
	mul.wide.s32 	%rd448, %r546, 4;
	add.s64 	%rd449, %rd290, %rd448;
	add.s64 	%rd291, %rd449, 128;
$L__BB3_443:
	// begin inline asm
	ld.relaxed.gpu.u32 %r3538, [%rd291];
	// end inline asm
	membar.gl;
	setp.eq.s32 	%p64, %r3538, 99;
	mov.b32 	%r1021, -1;
	vote.sync.any.pred 	%p65, %p64, %r1021;
	@%p65 bra 	$L__BB3_443;
	setp.eq.s32 	%p66, %r3538, 101;
	@%p66 bra 	$L__BB3_447;
	setp.ne.s32 	%p67, %r3538, 100;
	@%p67 bra 	$L__BB3_448;
	add.s32 	%r1027, %r1, %r546;
	mul.wide.s32 	%rd470, %r1027, 24;
	add.s64 	%rd471, %rd355, %rd470;
	add.s64 	%rd465, %rd471, 768;
	// begin inline asm
	ld.cg.u64 %rd1154, [%rd465];
	// end inline asm
	add.s64 	%rd467, %rd471, 776;
	// begin inline asm
	ld.cg.u64 %rd466, [%rd467];
	// end inline asm
	add.s64 	%rd469, %rd471, 784;
	// begin inline asm
	ld.cg.u64 %rd468, [%rd469];
	// end inline asm
	mov.b64 	%fd505, %rd466;
	cvt.u32.u64 	%r3532, %rd468;
	shr.u64 	%rd472, %rd468, 32;
	cvt.u16.u64 	%rs1534, %rd472;
	shr.u64 	%rd473, %rd468, 40;
	cvt.u16.u64 	%rs1535, %rd473;
	shr.u64 	%rd474, %rd468, 48;
	cvt.u16.u64 	%rs1536, %rd474;
	shr.u64 	%rd475, %rd468, 56;
	cvt.u16.u64 	%rs1537, %rd475;
	bra.uni 	$L__BB3_448;
$L__BB3_447:
	add.s32 	%r1025, %r1, %r546;
	mul.wide.s32 	%rd458, %r1025, 24;
	add.s64 	%rd459, %rd356, %rd458;
	add.s64 	%rd453, %rd459, 768;
	// begin inline asm
	ld.cg.u64 %rd1154, [%rd453];
	// end inline asm
	add.s64 	%rd455, %rd459, 776;
	// begin inline asm
	ld.cg.u64 %rd454, [%rd455];
	// end inline asm
	add.s64 	%rd457, %rd459, 784;
	// begin inline asm
	ld.cg.u64 %rd456, [%rd457];
	// end inline asm
	mov.b64 	%fd505, %rd454;
	cvt.u32.u64 	%r3532, %rd456;
	shr.u64 	%rd460, %rd456, 32;
	cvt.u16.u64 	%rs1534, %rd460;
	shr.u64 	%rd461, %rd456, 40;
	cvt.u16.u64 	%rs1535, %rd461;
	shr.u64 	%rd462, %rd456, 48;
	cvt.u16.u64 	%rs1536, %rd462;
	shr.u64 	%rd463, %rd456, 56;
	cvt.u16.u64 	%rs1537, %rd463;
$L__BB3_448:
	setp.eq.s32 	%p68, %r3538, 101;
	mov.b32 	%r1058, -1;
	vote.sync.ballot.b32 	%r1059, %p68, %r1058;
	// begin inline asm
	mov.u32 %r1028, %lanemask_ge;
	// end inline asm
	and.b32  	%r1060, %r1059, %r1028;
	or.b32  	%r1061, %r1060, -2147483648;
	add.s32 	%r1062, %r1061, -1;
	not.b32 	%r1063, %r1061;
	and.b32  	%r1064, %r1063, %r1062;
	popc.b32 	%r552, %r1064;
	cvt.u32.u16 	%r1065, %rs1534;
	and.b32  	%r1066, %r1065, 255;
	and.b16  	%rs880, %rs1535, 255;
	mul.wide.u16 	%r1067, %rs880, 256;
	or.b32  	%r1068, %r1067, %r1066;
	cvt.u32.u16 	%r1069, %rs1536;
	shl.b32 	%r1070, %r1069, 16;
	and.b32  	%r1071, %r1070, 16711680;
	or.b32  	%r1072, %r1068, %r1071;
	cvt.u32.u16 	%r1073, %rs1537;
	shl.b32 	%r1074, %r1073, 24;
	or.b32  	%r1055, %r1072, %r1074;
	mov.b64 	{%r1030, %r1035}, %rd1154;
	mov.b32 	%r1056, 1;
	// begin inline asm
	shfl.sync.down.b32 %r1029, %r1030, %r1056, %r552, %r1058;
	// end inline asm
	// begin inline asm
	shfl.sync.down.b32 %r1034, %r1035, %r1056, %r552, %r1058;
	// end inline asm
	mov.b64 	%rd476, %fd505;
	mov.b64 	{%r1040, %r1045}, %rd476;
	// begin inline asm
	shfl.sync.down.b32 %r1039, %r1040, %r1056, %r552, %r1058;
	// end inline asm
	// begin inline asm
	shfl.sync.down.b32 %r1044, %r1045, %r1056, %r552, %r1058;
	// end inline asm
	// begin inline asm
	shfl.sync.down.b32 %r1049, %r3532, %r1056, %r552, %r1058;
	// end inline asm
	// begin inline asm
	shfl.sync.down.b32 %r1054, %r1055, %r1056, %r552, %r1058;
	// end inline asm
	setp.ge.s32 	%p70, %r655, %r552;
	@%p70 bra 	$L__BB3_451;
	mov.b64 	%rd477, {%r1029, %r1034};
	add.s64 	%rd295, %rd1154, %rd477;
	setp.ne.s64 	%p71, %rd1154, 0;
	mov.u64 	%rd1154, %rd295;
	@%p71 bra 	$L__BB3_451;
	mov.b64 	%rd478, {%r1039, %r1044};
	mov.b64 	%fd305, %rd478;
	add.f64 	%fd505, %fd505, %fd305;
	add.s32 	%r3532, %r1049, %r3532;
$L__BB3_451:
	cvt.u32.u16 	%r1105, %rs1534;
	and.b32  	%r1106, %r1105, 255;
	and.b16  	%rs882, %rs1535, 255;
	mul.wide.u16 	%r1107, %rs882, 256;
	or.b32  	%r1108, %r1107, %r1106;
	cvt.u32.u16 	%r1109, %rs1536;
	shl.b32 	%r1110, %r1109, 16;
	and.b32  	%r1111, %r1110, 16711680;
	or.b32  	%r1112, %r1108, %r1111;
	cvt.u32.u16 	%r1113, %rs1537;
	shl.b32 	%r1114, %r1113, 24;
	or.b32  	%r1101, %r1112, %r1114;
	mov.b64 	{%r1076, %r1081}, %rd1154;
	mov.b32 	%r1102, 2;
	mov.b32 	%r1104, -1;
	// begin inline asm
	shfl.sync.down.b32 %r1075, %r1076, %r1102, %r552, %r1104;
	// end inline asm
	// begin inline asm
	shfl.sync.down.b32 %r1080, %r1081, %r1102, %r552, %r1104;
	// end inline asm
	mov.b64 	%rd479, %fd505;
	mov.b64 	{%r1086, %r1091}, %rd479;
	// begin inline asm
	shfl.sync.down.b32 %r1085, %r1086, %r1102, %r552, %r1104;
	// end inline asm
	// begin inline asm
	shfl.sync.down.b32 %r1090, %r1091, %r1102, %r552, %r1104;
	// end inline asm
	// begin inline asm
	shfl.sync.down.b32 %r1095, %r3532, %r1102, %r552, %r1104;
	// end inline asm
	// begin inline asm
	shfl.sync.down.b32 %r1100, %r1101, %r1102, %r552, %r1104;
	// end inline asm
	add.s32 	%r1115, %r655, 2;
	setp.gt.s32 	%p72, %r1115, %r552;
	@%p72 bra 	$L__BB3_454;
	mov.b64 	%rd480, {%r1075, %r1080};
	add.s64 	%rd297, %rd1154, %rd480;
	setp.ne.s64 	%p73, %rd1154, 0;
	mov.u64 	%rd1154, %rd297;
	@%p73 bra 	$L__BB3_454;
	mov.b64 	%rd481, {%r1085, %r1090};
	mov.b64 	%fd306, %rd481;
	add.f64 	%fd505, %fd505, %fd306;
	add.s32 	%r3532, %r1095, %r3532;
$L__BB3_454:
	cvt.u32.u16 	%r1146, %rs1534;
	and.b32  	%r1147, %r1146, 255;
	and.b16  	%rs884, %rs1535, 255;
	mul.wide.u16 	%r1148, %rs884, 256;
	or.b32  	%r1149, %r1148, %r1147;
	cvt.u32.u16 	%r1150, %rs1536;
	shl.b32 	%r1151, %r1150, 16;
	and.b32  	%r1152, %r1151, 16711680;
	or.b32  	%r1153, %r1149, %r1152;
	cvt.u32.u16 	%r1154, %rs1537;
	shl.b32 	%r1155, %r1154, 24;
	or.b32  	%r1142, %r1153, %r1155;
	mov.b64 	{%r1117, %r1122}, %rd1154;
	mov.b32 	%r1143, 4;
	mov.b32 	%r1145, -1;
	// begin inline asm
	shfl.sync.down.b32 %r1116, %r1117, %r1143, %r552, %r1145;
	// end inline asm
	// begin inline asm
	shfl.sync.down.b32 %r1121, %r1122, %r1143, %r552, %r1145;
	// end inline asm
	mov.b64 	%rd482, %fd505;
	mov.b64 	{%r1127, %r1132}, %rd482;
	// begin inline asm
	shfl.sync.down.b32 %r1126, %r1127, %r1143, %r552, %r1145;
	// end inline asm
	// begin inline asm
	shfl.sync.down.b32 %r1131, %r1132, %r1143, %r552, %r1145;
	// end inline asm
	// begin inline asm
	shfl.sync.down.b32 %r1136, %r3532, %r1143, %r552, %r1145;
	// end inline asm
	// begin inline asm
	shfl.sync.down.b32 %r1141, %r1142, %r1143, %r552, %r1145;
	// end inline asm
	add.s32 	%r1156, %r655, 4;
	setp.gt.s32 	%p74, %r1156, %r552;
	@%p74 bra 	$L__BB3_457;
	mov.b64 	%rd483, {%r1116, %r1121};
	add.s64 	%rd299, %rd1154, %rd483;
	setp.ne.s64 	%p75, %rd1154, 0;
	mov.u64 	%rd1154, %rd299;
	@%p75 bra 	$L__BB3_457;
	mov.b64 	%rd484, {%r1126, %r1131};
	mov.b64 	%fd307, %rd484;
	add.f64 	%fd505, %fd505, %fd307;
	add.s32 	%r3532, %r1136, %r3532;
$L__BB3_457:
	cvt.u32.u16 	%r1187, %rs1534;
	and.b32  	%r1188, %r1187, 255;
	and.b16  	%rs886, %rs1535, 255;
	mul.wide.u16 	%r1189, %rs886, 256;
	or.b32  	%r1190, %r1189, %r1188;
	cvt.u32.u16 	%r1191, %rs1536;
	shl.b32 	%r1192, %r1191, 16;
	and.b32  	%r1193, %r1192, 16711680;
	or.b32  	%r1194, %r1190, %r1193;
	cvt.u32.u16 	%r1195, %rs1537;
	shl.b32 	%r1196, %r1195, 24;
	or.b32  	%r1183, %r1194, %r1196;
	mov.b64 	{%r1158, %r1163}, %rd1154;
	mov.b32 	%r1184, 8;
	mov.b32 	%r1186, -1;
	// begin inline asm
	shfl.sync.down.b32 %r1157, %r1158, %r1184, %r552, %r1186;
	// end inline asm
	// begin inline asm
	shfl.sync.down.b32 %r1162, %r1163, %r1184, %r552, %r1186;
	// end inline asm
	mov.b64 	%rd485, %fd505;
	mov.b64 	{%r1168, %r1173}, %rd485;
	// begin inline asm
	shfl.sync.down.b32 %r1167, %r1168, %r1184, %r552, %r1186;
	// end inline asm
	// begin inline asm
	shfl.sync.down.b32 %r1172, %r1173, %r1184, %r552, %r1186;
	// end inline asm
	// begin inline asm
	shfl.sync.down.b32 %r1177, %r3532, %r1184, %r552, %r1186;
	// end inline asm
	// begin inline asm
	shfl.sync.down.b32 %r1182, %r1183, %r1184, %r552, %r1186;
	// end inline asm
	add.s32 	%r1197, %r655, 8;
	setp.gt.s32 	%p76, %r1197, %r552;
	@%p76 bra 	$L__BB3_460;
	mov.b64 	%rd486, {%r1157, %r1162};
	add.s64 	%rd301, %rd1154, %rd486;
	setp.ne.s64 	%p77, %rd1154, 0;
	mov.u64 	%rd1154, %rd301;
	@%p77 bra 	$L__BB3_460;
	mov.b64 	%rd487, {%r1167, %r1172};
	mov.b64 	%fd308, %rd487;
	add.f64 	%fd505, %fd505, %fd308;
	add.s32 	%r3532, %r1177, %r3532;
$L__BB3_460:
	cvt.u32.u16 	%r1228, %rs1534;
	and.b32  	%r1229, %r1228, 255;
	and.b16  	%rs888, %rs1535, 255;
	mul.wide.u16 	%r1230, %rs888, 256;
	or.b32  	%r1231, %r1230, %r1229;
	cvt.u32.u16 	%r1232, %rs1536;
	shl.b32 	%r1233, %r1232, 16;
	and.b32  	%r1234, %r1233, 16711680;
	or.b32  	%r1235, %r1231, %r1234;
	cvt.u32.u16 	%r1236, %rs1537;
	shl.b32 	%r1237, %r1236, 24;
	or.b32  	%r1224, %r1235, %r1237;
	mov.b64 	{%r1199, %r1204}, %rd1154;
	mov.b32 	%r1225, 16;
	mov.b32 	%r1227, -1;
	// begin inline asm
	shfl.sync.down.b32 %r1198, %r1199, %r1225, %r552, %r1227;
	// end inline asm
	// begin inline asm
	shfl.sync.down.b32 %r1203, %r1204, %r1225, %r552, %r1227;
	// end inline asm
	mov.b64 	%rd488, %fd505;
	mov.b64 	{%r1209, %r1214}, %rd488;
	// begin inline asm
	shfl.sync.down.b32 %r1208, %r1209, %r1225, %r552, %r1227;
	// end inline asm
	// begin inline asm
	shfl.sync.down.b32 %r1213, %r1214, %r1225, %r552, %r1227;
	// end inline asm
	// begin inline asm
	shfl.sync.down.b32 %r1218, %r3532, %r1225, %r552, %r1227;
	// end inline asm
	// begin inline asm
	shfl.sync.down.b32 %r1223, %r1224, %r1225, %r552, %r1227;
	// end inline asm
	add.s32 	%r1238, %r655, 16;
	setp.gt.s32 	%p78, %r1238, %r552;
	@%p78 bra 	$L__BB3_463;
	mov.b64 	%rd489, {%r1198, %r1203};
	add.s64 	%rd303, %rd1154, %rd489;
	setp.ne.s64 	%p79, %rd1154, 0;
	mov.u64 	%rd1154, %rd303;
	@%p79 bra 	$L__BB3_463;
	mov.b64 	%rd490, {%r1208, %r1213};
	mov.b64 	%fd309, %rd490;
	add.f64 	%fd505, %fd505, %fd309;
	add.s32 	%r3532, %r1218, %r3532;
$L__BB3_463:
	add.s32 	%r3540, %r1, %r546;
$L__BB3_464:
	setp.ne.s32 	%p80, %r3538, 101;
	mov.b32 	%r1241, -1;
	vote.sync.all.pred 	%p81, %p80, %r1241;
	not.pred 	%p82, %p81;
	@%p82 bra 	$L__BB3_487;
	mul.wide.s32 	%rd556, %r3540, 4;
	add.s64 	%rd555, %rd354, %rd556;
$L__BB3_466:
	// begin inline asm
	ld.relaxed.gpu.u32 %r3538, [%rd555];
	// end inline asm
	membar.gl;
	setp.eq.s32 	%p102, %r3538, 99;
	mov.b32 	%r1359, -1;
	vote.sync.any.pred 	%p103, %p102, %r1359;
	@%p103 bra 	$L__BB3_466;
	setp.eq.s32 	%p104, %r3538, 101;
	@%p104 bra 	$L__BB3_470;
	setp.ne.s32 	%p105, %r3538, 100;
	@%p105 bra 	$L__BB3_471;
	mul.wide.s32 	%rd574, %r3540, 24;
	add.s64 	%rd569, %rd355, %rd574;
	// begin inline asm
	ld.cg.u64 %rd1162, [%rd569];
	// end inline asm
	add.s64 	%rd571, %rd569, 8;
	// begin inline asm
	ld.cg.u64 %rd570, [%rd571];
	// end inline asm
	add.s64 	%rd573, %rd569, 16;
	// begin inline asm
	ld.cg.u64 %rd572, [%rd573];
	// end inline asm
	mov.b64 	%fd513, %rd570;
	cvt.u32.u64 	%r3542, %rd572;
	shr.u64 	%rd575, %rd572, 32;
	cvt.u16.u64 	%rs1566, %rd575;
	shr.u64 	%rd576, %rd572, 40;
	cvt.u16.u64 	%rs1567, %rd576;
	shr.u64 	%rd577, %rd572, 48;
	cvt.u16.u64 	%rs1568, %rd577;
	shr.u64 	%rd578, %rd572, 56;
	cvt.u16.u64 	%rs1569, %rd578;
	bra.uni 	$L__BB3_471;
$L__BB3_470:
	mul.wide.s32 	%rd563, %r3540, 24;
	add.s64 	%rd558, %rd356, %rd563;
	// begin inline asm
	ld.cg.u64 %rd1162, [%rd558];
	// end inline asm
	add.s64 	%rd560, %rd558, 8;
	// begin inline asm
	ld.cg.u64 %rd559, [%rd560];
	// end inline asm
	add.s64 	%rd562, %rd558, 16;
	// begin inline asm
	ld.cg.u64 %rd561, [%rd562];
	// end inline asm
	mov.b64 	%fd513, %rd559;
	cvt.u32.u64 	%r3542, %rd561;
	shr.u64 	%rd564, %rd561, 32;
	cvt.u16.u64 	%rs1566, %rd564;
	shr.u64 	%rd565, %rd561, 40;
	cvt.u16.u64 	%rs1567, %rd565;
	shr.u64 	%rd566, %rd561, 48;
	cvt.u16.u64 	%rs1568, %rd566;
	shr.u64 	%rd567, %rd561, 56;
	cvt.u16.u64 	%rs1569, %rd567;
$L__BB3_471:
	mov.b32 	%r1390, -1;
	vote.sync.ballot.b32 	%r1391, %p104, %r1390;
	and.b32  	%r1392, %r1391, %r1028;
	or.b32  	%r1393, %r1392, -2147483648;
	add.s32 	%r1394, %r1393, -1;
	not.b32 	%r1395, %r1393;
	and.b32  	%r1396, %r1395, %r1394;
	popc.b32 	%r597, %r1396;
	cvt.u32.u16 	%r1397, %rs1566;
	and.b32  	%r1398, %r1397, 255;
	and.b16  	%rs896, %rs1567, 255;
	mul.wide.u16 	%r1399, %rs896, 256;
	or.b32  	%r1400, %r1399, %r1398;
	cvt.u32.u16 	%r1401, %rs1568;
	shl.b32 	%r1402, %r1401, 16;
	and.b32  	%r1403, %r1402, 16711680;
	or.b32  	%r1404, %r1400, %r1403;
	cvt.u32.u16 	%r1405, %rs1569;
	shl.b32 	%r1406, %r1405, 24;
	or.b32  	%r1387, %r1404, %r1406;
	mov.b64 	{%r1362, %r1367}, %rd1162;
	mov.b32 	%r1388, 1;
	// begin inline asm
	shfl.sync.down.b32 %r1361, %r1362, %r1388, %r597, %r1390;
	// end inline asm
	// begin inline asm
	shfl.sync.down.b32 %r1366, %r1367, %r1388, %r597, %r1390;
	// end inline asm
	mov.b64 	%rd579, %fd513;
	mov.b64 	{%r1372, %r1377}, %rd579;
	// begin inline asm
	shfl.sync.down.b32 %r1371, %r1372, %r1388, %r597, %r1390;
	// end inline asm
	// begin inline asm
	shfl.sync.down.b32 %r1376, %r1377, %r1388, %r597, %r1390;
	// end inline asm
	// begin inline asm
	shfl.sync.down.b32 %r1381, %r3542, %r1388, %r597, %r1390;
	// end inline asm
	// begin inline asm
	shfl.sync.down.b32 %r1386, %r1387, %r1388, %r597, %r1390;
	// end inline asm
	setp.ge.s32 	%p108, %r655, %r597;
	mov.u64 	%rd1164, %rd1162;
	mov.f64 	%fd515, %fd513;
	mov.u32 	%r3544, %r3542;
	@%p108 bra 	$L__BB3_474;
	mov.b64 	%rd580, {%r1361, %r1366};
	add.s64 	%rd1164, %rd1162, %rd580;
	setp.ne.s64 	%p109, %rd1162, 0;
	@%p109 bra 	$L__BB3_474;
	mov.b64 	%rd581, {%r1371, %r1376};
	mov.b64 	%fd317, %rd581;
	add.f64 	%fd515, %fd513, %fd317;
	add.s32 	%r3544, %r1381, %r3542;
$L__BB3_474:
	cvt.u32.u16 	%r1437, %rs1566;
	and.b32  	%r1438, %r1437, 255;
	and.b16  	%rs898, %rs1567, 255;
	mul.wide.u16 	%r1439, %rs898, 256;
	or.b32  	%r1440, %r1439, %r1438;
	cvt.u32.u16 	%r1441, %rs1568;
	shl.b32 	%r1442, %r1441, 16;
	and.b32  	%r1443, %r1442, 16711680;
	or.b32  	%r1444, %r1440, %r1443;
	cvt.u32.u16 	%r1445, %rs1569;
	shl.b32 	%r1446, %r1445, 24;
	or.b32  	%r1433, %r1444, %r1446;
	mov.b64 	{%r1408, %r1413}, %rd1164;
	mov.b32 	%r1434, 2;
	mov.b32 	%r1436, -1;
	// begin inline asm
	shfl.sync.down.b32 %r1407, %r1408, %r1434, %r597, %r1436;
	// end inline asm
	// begin inline asm
	shfl.sync.down.b32 %r1412, %r1413, %r1434, %r597, %r1436;
	// end inline asm
	mov.b64 	%rd582, %fd515;
	mov.b64 	{%r1418, %r1423}, %rd582;
	// begin inline asm
	shfl.sync.down.b32 %r1417, %r1418, %r1434, %r597, %r1436;
	// end inline asm
	// begin inline asm
	shfl.sync.down.b32 %r1422, %r1423, %r1434, %r597, %r1436;
	// end inline asm
	// begin inline asm
	shfl.sync.down.b32 %r1427, %r3544, %r1434, %r597, %r1436;
	// end inline asm
	// begin inline asm
	shfl.sync.down.b32 %r1432, %r1433, %r1434, %r597, %r1436;
	// end inline asm
	add.s32 	%r1447, %r655, 2;
	setp.gt.s32 	%p110, %r1447, %r597;
	@%p110 bra 	$L__BB3_477;
	mov.b64 	%rd583, {%r1407, %r1412};
	add.s64 	%rd312, %rd1164, %rd583;
	setp.ne.s64 	%p111, %rd1164, 0;
	mov.u64 	%rd1164, %rd312;
	@%p111 bra 	$L__BB3_477;
	mov.b64 	%rd584, {%r1417, %r1422};
	mov.b64 	%fd318, %rd584;
	add.f64 	%fd515, %fd515, %fd318;
	add.s32 	%r3544, %r1427, %r3544;
$L__BB3_477:
	cvt.u32.u16 	%r1478, %rs1566;
	and.b32  	%r1479, %r1478, 255;
	and.b16  	%rs900, %rs1567, 255;
	mul.wide.u16 	%r1480, %rs900, 256;
	or.b32  	%r1481, %r1480, %r1479;
	cvt.u32.u16 	%r1482, %rs1568;
	shl.b32 	%r1483, %r1482, 16;
	and.b32  	%r1484, %r1483, 16711680;
	or.b32  	%r1485, %r1481, %r1484;
	cvt.u32.u16 	%r1486, %rs1569;
	shl.b32 	%r1487, %r1486, 24;
	or.b32  	%r1474, %r1485, %r1487;
	mov.b64 	{%r1449, %r1454}, %rd1164;
	mov.b32 	%r1475, 4;
	mov.b32 	%r1477, -1;
	// begin inline asm
	shfl.sync.down.b32 %r1448, %r1449, %r1475, %r597, %r1477;
	// end inline asm
	// begin inline asm
	shfl.sync.down.b32 %r1453, %r1454, %r1475, %r597, %r1477;
	// end inline asm
	mov.b64 	%rd585, %fd515;
	mov.b64 	{%r1459, %r1464}, %rd585;
	// begin inline asm
	shfl.sync.down.b32 %r1458, %r1459, %r1475, %r597, %r1477;
	// end inline asm
	// begin inline asm
	shfl.sync.down.b32 %r1463, %r1464, %r1475, %r597, %r1477;
	// end inline asm
	// begin inline asm
	shfl.sync.down.b32 %r1468, %r3544, %r1475, %r597, %r1477;
	// end inline asm
	// begin inline asm
	shfl.sync.down.b32 %r1473, %r1474, %r1475, %r597, %r1477;
	// end inline asm
	add.s32 	%r1488, %r655, 4;
	setp.gt.s32 	%p112, %r1488, %r597;
	@%p112 bra 	$L__BB3_480;
	mov.b64 	%rd586, {%r1448, %r1453};
	add.s64 	%rd314, %rd1164, %rd586;
	setp.ne.s64 	%p113, %rd1164, 0;
	mov.u64 	%rd1164, %rd314;
	@%p113 bra 	$L__BB3_480;
	mov.b64 	%rd587, {%r1458, %r1463};
	mov.b64 	%fd319, %rd587;
	add.f64 	%fd515, %fd515, %fd319;
	add.s32 	%r3544, %r1468, %r3544;
$L__BB3_480:
	cvt.u32.u16 	%r1519, %rs1566;
	and.b32  	%r1520, %r1519, 255;
	and.b16  	%rs902, %rs1567, 255;
	mul.wide.u16 	%r1521, %rs902, 256;
	or.b32  	%r1522, %r1521, %r1520;
	cvt.u32.u16 	%r1523, %rs1568;
	shl.b32 	%r1524, %r1523, 16;
	and.b32  	%r1525, %r1524, 16711680;
	or.b32  	%r1526, %r1522, %r1525;
	cvt.u32.u16 	%r1527, %rs1569;
	shl.b32 	%r1528, %r1527, 24;
	or.b32  	%r1515, %r1526, %r1528;
	mov.b64 	{%r1490, %r1495}, %rd1164;
	mov.b32 	%r1516, 8;
	mov.b32 	%r1518, -1;
	// begin inline asm
	shfl.sync.down.b32 %r1489, %r1490, %r1516, %r597, %r1518;
	// end inline asm
	// begin inline asm
	shfl.sync.down.b32 %r1494, %r1495, %r1516, %r597, %r1518;
	// end inline asm
	mov.b64 	%rd588, %fd515;
	mov.b64 	{%r1500, %r1505}, %rd588;
	// begin inline asm
	shfl.sync.down.b32 %r1499, %r1500, %r1516, %r597, %r1518;
	// end inline asm
	// begin inline asm
	shfl.sync.down.b32 %r1504, %r1505, %r1516, %r597, %r1518;
	// end inline asm
	// begin inline asm
	shfl.sync.down.b32 %r1509, %r3544, %r1516, %r597, %r1518;
	// end inline asm
	// begin inline asm
	shfl.sync.down.b32 %r1514, %r1515, %r1516, %r597, %r1518;
	// end inline asm
	add.s32 	%r1529, %r655, 8;
	setp.gt.s32 	%p114, %r1529, %r597;
	@%p114 bra 	$L__BB3_483;
	mov.b64 	%rd589, {%r1489, %r1494};
	add.s64 	%rd316, %rd1164, %rd589;
	setp.ne.s64 	%p115, %rd1164, 0;
	mov.u64 	%rd1164, %rd316;
	@%p115 bra 	$L__BB3_483;
	mov.b64 	%rd590, {%r1499, %r1504};
	mov.b64 	%fd320, %rd590;
	add.f64 	%fd515, %fd515, %fd320;
	add.s32 	%r3544, %r1509, %r3544;
$L__BB3_483:
	cvt.u32.u16 	%r1560, %rs1566;
	and.b32  	%r1561, %r1560, 255;
	and.b16  	%rs904, %rs1567, 255;
	mul.wide.u16 	%r1562, %rs904, 256;
	or.b32  	%r1563, %r1562, %r1561;
	cvt.u32.u16 	%r1564, %rs1568;
	shl.b32 	%r1565, %r1564, 16;
	and.b32  	%r1566, %r1565, 16711680;
	or.b32  	%r1567, %r1563, %r1566;
	cvt.u32.u16 	%r1568, %rs1569;
	shl.b32 	%r1569, %r1568, 24;
	or.b32  	%r1556, %r1567, %r1569;
	mov.b64 	{%r1531, %r1536}, %rd1164;
	mov.b32 	%r1557, 16;
	mov.b32 	%r1559, -1;
	// begin inline asm
	shfl.sync.down.b32 %r1530, %r1531, %r1557, %r597, %r1559;
	// end inline asm
	// begin inline asm
	shfl.sync.down.b32 %r1535, %r1536, %r1557, %r597, %r1559;
	// end inline asm
	mov.b64 	%rd591, %fd515;
	mov.b64 	{%r1541, %r1546}, %rd591;
	// begin inline asm
	shfl.sync.down.b32 %r1540, %r1541, %r1557, %r597, %r1559;
	// end inline asm
	// begin inline asm
	shfl.sync.down.b32 %r1545, %r1546, %r1557, %r597, %r1559;
	// end inline asm
	// begin inline asm
	shfl.sync.down.b32 %r1550, %r3544, %r1557, %r597, %r1559;
	// end inline asm
	// begin inline asm
	shfl.sync.down.b32 %r1555, %r1556, %r1557, %r597, %r1559;
	// end inline asm
	add.s32 	%r1570, %r655, 16;
	setp.gt.s32 	%p116, %r1570, %r597;
	@%p116 bra 	$L__BB3_485;
	mov.b64 	%rd592, {%r1540, %r1545};
	mov.b64 	%fd321, %rd592;
	mov.b64 	%rd593, {%r1530, %r1535};
	add.s64 	%rd318, %rd1164, %rd593;
	setp.eq.s64 	%p117, %rd1164, 0;
	add.f64 	%fd322, %fd515, %fd321;
	selp.f64 	%fd515, %fd322, %fd515, %p117;
	selp.b32 	%r1571, %r1550, 0, %p117;
	add.s32 	%r3544, %r1571, %r3544;
	mov.u64 	%rd1164, %rd318;
$L__BB3_485:
	add.s32 	%r3540, %r3540, -32;
	add.s64 	%rd320, %rd1164, %rd1154;
	setp.ne.s64 	%p118, %rd1154, 0;
	mov.u64 	%rd1154, %rd320;
	@%p118 bra 	$L__BB3_464;
	add.f64 	%fd505, %fd505, %fd515;
	add.s32 	%r3532, %r3544, %r3532;
	bra.uni 	$L__BB3_464;
$L__BB3_487:
	mov.u32 	%r1243, %tid.x;
	setp.ne.s32 	%p83, %r1243, 0;
	@%p83 bra 	$L__BB3_491;
	setp.ne.s64 	%p84, %rd288, 0;
	@%p84 bra 	$L__BB3_490;
	add.f64 	%fd503, %fd503, %fd505;
	add.s32 	%r3530, %r3532, %r3530;
$L__BB3_490:
	add.s64 	%rd493, %rd1154, %rd288;
	mov.u32 	%r1245, %ctaid.x;
	mul.wide.u32 	%rd499, %r1245, 24;
	add.s64 	%rd500, %rd356, %rd499;
	add.s64 	%rd492, %rd500, 768;
	cvt.u32.u16 	%r1246, %rs1526;
	and.b32  	%r1247, %r1246, 255;
	and.b16  	%rs892, %rs1527, 255;
	mul.wide.u16 	%r1248, %rs892, 256;
	or.b32  	%r1249, %r1248, %r1247;
	cvt.u32.u16 	%r1250, %rs1528;
	shl.b32 	%r1251, %r1250, 16;
	and.b32  	%r1252, %r1251, 16711680;
	or.b32  	%r1253, %r1249, %r1252;
	cvt.u32.u16 	%r1254, %rs1529;
	shl.b32 	%r1255, %r1254, 24;
	or.b32  	%r1256, %r1253, %r1255;
	mov.b64 	%rd495, %fd503;
	mov.b64 	%rd497, {%r3530, %r1256};
	// begin inline asm
	st.cg.u64 [%rd492], %rd493;
	// end inline asm
	add.s64 	%rd494, %rd500, 776;
	// begin inline asm
	st.cg.u64 [%rd494], %rd495;
	// end inline asm
	add.s64 	%rd496, %rd500, 784;
	// begin inline asm
	st.cg.u64 [%rd496], %rd497;
	// end inline asm
	mul.wide.u32 	%rd501, %r1245, 4;
	add.s64 	%rd502, %rd354, %rd501;
	add.s64 	%rd498, %rd502, 128;
	mov.b32 	%r1244, 101;
	// begin inline asm
	st.release.gpu.u32 [%rd498], %r1244;
	// end inline asm
	st.shared.u64 	[_ZN6thrust24THRUST_300001_SM_1000_NS8cuda_cub4core6detail5shmemE+232], %rd1154;
	st.shared.f64 	[_ZN6thrust24THRUST_300001_SM_1000_NS8cuda_cub4core6detail5shmemE+240], %fd505;
	st.shared.u32 	[_ZN6thrust24THRUST_300001_SM_1000_NS8cuda_cub4core6detail5shmemE+248], %r3532;
	cvt.u32.u16 	%r1257, %rs1537;
	cvt.u32.u16 	%r1258, %rs1536;
	prmt.b32 	%r1259, %r1258, %r1257, 0x3340U;
	cvt.u32.u16 	%r1260, %rs1535;
	cvt.u32.u16 	%r1261, %rs1534;
	prmt.b32 	%r1262, %r1261, %r1260, 0x3340U;
	prmt.b32 	%r1263, %r1262, %r1259, 0x5410U;
	st.shared.u32 	[_ZN6thrust24THRUST_300001_SM_1000_NS8cuda_cub4core6detail5shmemE+252], %r1263;
	st.shared.v2.u64 	[_ZN6thrust24THRUST_300001_SM_1000_NS8cuda_cub4core6detail5shmemE+256], {%rd493, %rd495};
	st.shared.u32 	[_ZN6thrust24THRUST_300001_SM_1000_NS8cuda_cub4core6detail5shmemE+272], %r3530;
	prmt.b32 	%r1264, %r1250, %r1254, 0x3340U;
	cvt.u32.u16 	%r1265, %rs1527;
	prmt.b32 	%r1266, %r1246, %r1265, 0x3340U;
	prmt.b32 	%r1267, %r1266, %r1264, 0x5410U;
	st.shared.u32 	[_ZN6thrust24THRUST_300001_SM_1000_NS8cuda_cub4core6detail5shmemE+276], %r1267;
$L__BB3_491:
	setp.ne.s32 	%p85, %r655, 0;
	@%p85 bra 	$L__BB3_493;
	st.shared.u64 	[_ZN6thrust24THRUST_300001_SM_1000_NS8cuda_cub4core6detail5shmemE+200], %rd1154;
	st.shared.f64 	[_ZN6thrust24THRUST_300001_SM_1000_NS8cuda_cub4core6detail5shmemE+208], %fd505;
	st.shared.u32 	[_ZN6thrust24THRUST_300001_SM_1000_NS8cuda_cub4core6detail5shmemE+216], %r3532;
	cvt.u32.u16 	%r1268, %rs1537;
	cvt.u32.u16 	%r1269, %rs1536;
	prmt.b32 	%r1270, %r1269, %r1268, 0x3340U;
	cvt.u32.u16 	%r1271, %rs1535;
	cvt.u32.u16 	%r1272, %rs1534;
	prmt.b32 	%r1273, %r1272, %r1271, 0x3340U;
	prmt.b32 	%r1274, %r1273, %r1270, 0x5410U;
	st.shared.u32 	[_ZN6thrust24THRUST_300001_SM_1000_NS8cuda_cub4core6detail5shmemE+220], %r1274;
	mov.u64 	%rd1168, %rd1154;
	mov.f64 	%fd520, %fd505;
	mov.u32 	%r3549, %r3532;
	mov.u16 	%rs1590, %rs1534;
	mov.u16 	%rs1591, %rs1535;
	mov.u16 	%rs1592, %rs1536;
	mov.u16 	%rs1593, %rs1537;
$L__BB3_493:
	mov.u32 	%r638, %tid.x;
	setp.eq.s32 	%p86, %r638, 0;
	bar.sync 	0;
	@%p86 bra 	$L__BB3_496;
	ld.shared.u64 	%rd503, [_ZN6thrust24THRUST_300001_SM_1000_NS8cuda_cub4core6detail5shmemE+200];
	add.s64 	%rd322, %rd503, %rd1168;
	setp.ne.s64 	%p87, %rd1168, 0;
	mov.u64 	%rd1168, %rd322;
	@%p87 bra 	$L__BB3_496;
	ld.shared.f64 	%fd311, [_ZN6thrust24THRUST_300001_SM_1000_NS8cuda_cub4core6detail5shmemE+208];
	ld.shared.u32 	%r1275, [_ZN6thrust24THRUST_300001_SM_1000_NS8cuda_cub4core6detail5shmemE+216];
	add.f64 	%fd520, %fd520, %fd311;
	add.s32 	%r3549, %r1275, %r3549;
$L__BB3_496:
	selp.u64 	%rd504, 1, 0, %p8;
	add.s64 	%rd324, %rd1168, %rd504;
	@%p8 bra 	$L__BB3_498;
	add.f64 	%fd522, %fd520, %fd522;
	add.s32 	%r3551, %r3551, %r3549;
$L__BB3_498:
	selp.u64 	%rd505, 1, 0, %p9;
	add.s64 	%rd507, %rd505, %rd504;
	add.s64 	%rd325, %rd507, %rd1168;
	@%p9 bra 	$L__BB3_500;
	add.f64 	%fd523, %fd522, %fd523;
	add.s32 	%r3552, %r3552, %r3551;
$L__BB3_500:
	cvta.to.global.u64 	%rd326, %rd352;
	cvta.to.global.u64 	%rd327, %rd351;
	ld.shared.u64 	%rd328, [_ZN6thrust24THRUST_300001_SM_1000_NS8cuda_cub4core6detail5shmemE+280];
	ld.shared.v2.u64 	{%rd1176, %rd508}, [_ZN6thrust24THRUST_300001_SM_1000_NS8cuda_cub4core6detail5shmemE+256];
	mov.b64 	%fd295, %rd508;
	ld.shared.u32 	%r645, [_ZN6thrust24THRUST_300001_SM_1000_NS8cuda_cub4core6detail5shmemE+272];
	ld.shared.u32 	%r646, [_ZN6thrust24THRUST_300001_SM_1000_NS8cuda_cub4core6detail5shmemE+276];
	ld.shared.u64 	%rd330, [_ZN6thrust24THRUST_300001_SM_1000_NS8cuda_cub4core6detail5shmemE+232];
	setp.lt.s64 	%p88, %rd328, 257;
	@%p88 bra 	$L__BB3_514;
	bar.sync 	0;
	not.pred 	%p92, %p8;
	@%p92 bra 	$L__BB3_503;
	cvt.u32.u64 	%r1297, %rd330;
	cvt.u32.u64 	%r1298, %rd1168;
	sub.s32 	%r1299, %r1298, %r1297;
	mov.u32 	%r1300, _ZN6thrust24THRUST_300001_SM_1000_NS8cuda_cub4core6detail5shmemE;
	mad.lo.s32 	%r1301, %r1299, 24, %r1300;
	st.shared.v2.u32 	[%r1301], {%r3505, %r3504};
	st.shared.f64 	[%r1301+8], %fd520;
	st.shared.u32 	[%r1301+16], %r3549;
	cvt.u32.u16 	%r1302, %rs1593;
	cvt.u32.u16 	%r1303, %rs1592;
	prmt.b32 	%r1304, %r1303, %r1302, 0x3340U;
	cvt.u32.u16 	%r1305, %rs1591;
	cvt.u32.u16 	%r1306, %rs1590;
	prmt.b32 	%r1307, %r1306, %r1305, 0x3340U;
	prmt.b32 	%r1308, %r1307, %r1304, 0x5410U;
	st.shared.u32 	[%r1301+20], %r1308;
$L__BB3_503:
	not.pred 	%p93, %p9;
	@%p93 bra 	$L__BB3_505;
	cvt.u32.u64 	%r1309, %rd330;
	cvt.u32.u64 	%r1310, %rd324;
	sub.s32 	%r1311, %r1310, %r1309;
	mov.u32 	%r1312, _ZN6thrust24THRUST_300001_SM_1000_NS8cuda_cub4core6detail5shmemE;
	mad.lo.s32 	%r1313, %r1311, 24, %r1312;
	st.shared.v2.u32 	[%r1313], {%r453, %r454};
	st.shared.f64 	[%r1313+8], %fd522;
	st.shared.u32 	[%r1313+16], %r3551;
	cvt.u32.u16 	%r1314, %rs1601;
	cvt.u32.u16 	%r1315, %rs1600;
	prmt.b32 	%r1316, %r1315, %r1314, 0x3340U;
	cvt.u32.u16 	%r1317, %rs1599;
	cvt.u32.u16 	%r1318, %rs1598;
	prmt.b32 	%r1319, %r1318, %r1317, 0x3340U;
	prmt.b32 	%r1320, %r1319, %r1316, 0x5410U;
	st.shared.u32 	[%r1313+20], %r1320;
$L__BB3_505:
	not.pred 	%p94, %p10;
	@%p94 bra 	$L__BB3_507;
	cvt.u32.u64 	%r1321, %rd330;
	cvt.u32.u64 	%r1322, %rd325;
	sub.s32 	%r1323, %r1322, %r1321;
	mov.u32 	%r1324, _ZN6thrust24THRUST_300001_SM_1000_NS8cuda_cub4core6detail5shmemE;
	mad.lo.s32 	%r1325, %r1323, 24, %r1324;
	st.shared.v2.u32 	[%r1325], {%r457, %r458};
	st.shared.f64 	[%r1325+8], %fd523;
	st.shared.u32 	[%r1325+16], %r3552;
	cvt.u32.u16 	%r1326, %rs1605;
	cvt.u32.u16 	%r1327, %rs1604;
	prmt.b32 	%r1328, %r1327, %r1326, 0x3340U;
	cvt.u32.u16 	%r1329, %rs1603;
	cvt.u32.u16 	%r1330, %rs1602;
	prmt.b32 	%r1331, %r1330, %r1329, 0x3340U;
	prmt.b32 	%r1332, %r1331, %r1328, 0x5410U;
	st.shared.u32 	[%r1325+20], %r1332;
$L__BB3_507:
	bar.sync 	0;
	cvt.u64.u32 	%rd1175, %r638;
	setp.le.u64 	%p95, %rd328, %rd1175;
	@%p95 bra 	$L__BB3_520;
	not.b64 	%rd524, %rd1175;
	add.s64 	%rd332, %rd328, %rd524;
	shr.u64 	%rd525, %rd332, 8;
	add.s64 	%rd526, %rd525, 1;
	and.b64  	%rd1170, %rd526, 3;
	and.b64  	%rd527, %rd332, 768;
	setp.eq.s64 	%p96, %rd527, 768;
	@%p96 bra 	$L__BB3_511;
	add.s64 	%rd528, %rd330, %rd1175;
	shl.b64 	%rd529, %rd528, 4;
	add.s64 	%rd530, %rd529, %rd5;
	add.s64 	%rd1173, %rd530, 12;
	shl.b64 	%rd531, %rd528, 2;
	add.s64 	%rd1172, %rd326, %rd531;
	add.s64 	%rd1171, %rd327, %rd531;
	mov.u32 	%r1333, _ZN6thrust24THRUST_300001_SM_1000_NS8cuda_cub4core6detail5shmemE;
	mad.lo.s32 	%r3553, %r638, 24, %r1333;
	shl.b64 	%rd532, %rd1170, 8;
	add.s64 	%rd1175, %rd532, %rd1175;
$L__BB3_510:
	.pragma "nounroll";
	ld.shared.v2.u32 	{%r1334, %r1335}, [%r3553];
	ld.shared.f64 	%fd312, [%r3553+8];
	ld.shared.u32 	%r1336, [%r3553+16];
	ld.shared.u32 	%r1337, [%r3553+20];
	st.global.u32 	[%rd1171], %r1334;
	st.global.u32 	[%rd1172], %r1335;
	st.global.f64 	[%rd1173+-12], %fd312;
	st.global.u32 	[%rd1173+-4], %r1336;
	st.global.u32 	[%rd1173], %r1337;
	add.s64 	%rd1173, %rd1173, 4096;
	add.s64 	%rd1172, %rd1172, 1024;
	add.s64 	%rd1171, %rd1171, 1024;
	add.s32 	%r3553, %r3553, 6144;
	add.s64 	%rd1170, %rd1170, -1;
	setp.ne.s64 	%p97, %rd1170, 0;
	@%p97 bra 	$L__BB3_510;
$L__BB3_511:
	setp.lt.u64 	%p98, %rd332, 768;
	@%p98 bra 	$L__BB3_520;
	mov.u32 	%r1339, _ZN6thrust24THRUST_300001_SM_1000_NS8cuda_cub4core6detail5shmemE;
$L__BB3_513:
	cvt.u32.u64 	%r1338, %rd1175;
	add.s64 	%rd533, %rd1175, %rd330;
	mad.lo.s32 	%r1340, %r1338, 24, %r1339;
	ld.shared.v2.u32 	{%r1341, %r1342}, [%r1340];
	ld.shared.f64 	%fd313, [%r1340+8];
	ld.shared.u32 	%r1343, [%r1340+16];
	ld.shared.u32 	%r1344, [%r1340+20];
	shl.b64 	%rd534, %rd533, 2;
	add.s64 	%rd535, %rd327, %rd534;
	add.s64 	%rd536, %rd326, %rd534;
	st.global.u32 	[%rd535], %r1341;
	st.global.u32 	[%rd536], %r1342;
	shl.b64 	%rd537, %rd533, 4;
	add.s64 	%rd538, %rd5, %rd537;
	st.global.f64 	[%rd538], %fd313;
	st.global.u32 	[%rd538+8], %r1343;
	st.global.u32 	[%rd538+12], %r1344;
	and.b64  	%rd539, %rd1175, 4294967295;
	add.s64 	%rd540, %rd330, %rd539;
	ld.shared.v2.u32 	{%r1345, %r1346}, [%r1340+6144];
	ld.shared.f64 	%fd314, [%r1340+6152];
	ld.shared.u32 	%r1347, [%r1340+6160];
	ld.shared.u32 	%r1348, [%r1340+6164];
	shl.b64 	%rd541, %rd540, 2;
	add.s64 	%rd542, %rd327, %rd541;
	add.s64 	%rd543, %rd326, %rd541;
	st.global.u32 	[%rd542+1024], %r1345;
	st.global.u32 	[%rd543+1024], %r1346;
	shl.b64 	%rd544, %rd540, 4;
	add.s64 	%rd545, %rd5, %rd544;
	st.global.f64 	[%rd545+4096], %fd314;
	st.global.u32 	[%rd545+4104], %r1347;
	st.global.u32 	[%rd545+4108], %r1348;
	ld.shared.v2.u32 	{%r1349, %r1350}, [%r1340+12288];
	ld.shared.f64 	%fd315, [%r1340+12296];
	ld.shared.u32 	%r1351, [%r1340+12304];
	ld.shared.u32 	%r1352, [%r1340+12308];
	st.global.u32 	[%rd542+2048], %r1349;
	st.global.u32 	[%rd543+2048], %r1350;
	st.global.f64 	[%rd545+8192], %fd315;
	st.global.u32 	[%rd545+8200], %r1351;
	st.global.u32 	[%rd545+8204], %r1352;
	ld.shared.v2.u32 	{%r1353, %r1354}, [%r1340+18432];
	ld.shared.f64 	%fd316, [%r1340+18440];
	ld.shared.u32 	%r1355, [%r1340+18448];
	ld.shared.u32 	%r1356, [%r1340+18452];
	st.global.u32 	[%rd542+3072], %r1353;
	st.global.u32 	[%rd543+3072], %r1354;
	st.global.f64 	[%rd545+12288], %fd316;
	st.global.u32 	[%rd545+12296], %r1355;
	st.global.u32 	[%rd545+12300], %r1356;
	add.s64 	%rd546, %rd1175, 1024;
	and.b64  	%rd1175, %rd546, 4294967295;
	setp.gt.u64 	%p99, %rd328, %rd1175;
	@%p99 bra 	$L__BB3_513;
	bra.uni 	$L__BB3_520;
$L__BB3_514:
	not.pred 	%p89, %p8;
	@%p89 bra 	$L__BB3_516;
	shl.b64 	%rd509, %rd1168, 2;
	add.s64 	%rd510, %rd327, %rd509;
	add.s64 	%rd511, %rd326, %rd509;
	st.global.u32 	[%rd510], %r3505;
	st.global.u32 	[%rd511], %r3504;
	shl.b64 	%rd512, %rd1168, 4;
	add.s64 	%rd513, %rd5, %rd512;
	st.global.f64 	[%rd513], %fd520;
	st.global.u32 	[%rd513+8], %r3549;
	cvt.u32.u16 	%r1276, %rs1593;
	cvt.u32.u16 	%r1277, %rs1592;
	prmt.b32 	%r1278, %r1277, %r1276, 0x3340U;
	cvt.u32.u16 	%r1279, %rs1591;
	cvt.u32.u16 	%r1280, %rs1590;
	prmt.b32 	%r1281, %r1280, %r1279, 0x3340U;
	prmt.b32 	%r1282, %r1281, %r1278, 0x5410U;
	st.global.u32 	[%rd513+12], %r1282;
$L__BB3_516:
	not.pred 	%p90, %p9;
	@%p90 bra 	$L__BB3_518;
	shl.b64 	%rd514, %rd324, 2;
	add.s64 	%rd515, %rd327, %rd514;
	add.s64 	%rd516, %rd326, %rd514;
	st.global.u32 	[%rd515], %r453;
	st.global.u32 	[%rd516], %r454;
	shl.b64 	%rd517, %rd324, 4;
	add.s64 	%rd518, %rd5, %rd517;
	st.global.f64 	[%rd518], %fd522;
	st.global.u32 	[%rd518+8], %r3551;
	cvt.u32.u16 	%r1283, %rs1601;
	cvt.u32.u16 	%r1284, %rs1600;
	prmt.b32 	%r1285, %r1284, %r1283, 0x3340U;
	cvt.u32.u16 	%r1286, %rs1599;
	cvt.u32.u16 	%r1287, %rs1598;
	prmt.b32 	%r1288, %r1287, %r1286, 0x3340U;
	prmt.b32 	%r1289, %r1288, %r1285, 0x5410U;
	st.global.u32 	[%rd518+12], %r1289;
$L__BB3_518:
	not.pred 	%p91, %p10;
	@%p91 bra 	$L__BB3_520;
	shl.b64 	%rd519, %rd325, 2;
	add.s64 	%rd520, %rd327, %rd519;
	add.s64 	%rd521, %rd326, %rd519;
	st.global.u32 	[%rd520], %r457;
	st.global.u32 	[%rd521], %r458;
	shl.b64 	%rd522, %rd325, 4;
	add.s64 	%rd523, %rd5, %rd522;
	st.global.f64 	[%rd523], %fd523;
	st.global.u32 	[%rd523+8], %r3552;
	cvt.u32.u16 	%r1290, %rs1605;
	cvt.u32.u16 	%r1291, %rs1604;
	prmt.b32 	%r1292, %r1291, %r1290, 0x3340U;
	cvt.u32.u16 	%r1293, %rs1603;
	cvt.u32.u16 	%r1294, %rs1602;
	prmt.b32 	%r1295, %r1294, %r1293, 0x3340U;
	prmt.b32 	%r1296, %r1295, %r1292, 0x5410U;
	st.global.u32 	[%rd523+12], %r1296;
$L__BB3_520:
	setp.ne.s32 	%p100, %r638, 255;
	@%p100 bra 	$L__BB3_524;
	ld.param.u64 	%rd1055, [_ZN6thrust24THRUST_300001_SM_1000_NS8cuda_cub4core6detail13_kernel_agentINS1_15__reduce_by_key16ReduceByKeyAgentINS0_12zip_iteratorIN4cuda3std3__45tupleIJNS0_6detail15normal_iteratorINS0_10device_ptrIiEEEESG_EEEEENSD_INSE_I8SumCountEEEESI_SL_NSA_8equal_toINSB_IJiiEEEEE12SumCountPlusPllEEJSI_SL_SI_SL_SQ_N3cub18CUB_300001_SM_100024ReduceByKeyScanTileStateISJ_lLb0EEESO_SP_llEEEvDpT0__param_8];
	mov.u32 	%r1357, %ctaid.x;
	mul.wide.u32 	%rd547, %r1357, 768;
	sub.s64 	%rd548, %rd1055, %rd547;
	setp.ne.s64 	%p101, %rd548, 768;
	@%p101 bra 	$L__BB3_523;
	shl.b64 	%rd549, %rd1176, 2;
	add.s64 	%rd550, %rd327, %rd549;
	add.s64 	%rd551, %rd326, %rd549;
	st.global.u32 	[%rd550], %r461;
	st.global.u32 	[%rd551], %r462;
	shl.b64 	%rd552, %rd1176, 4;
	add.s64 	%rd553, %rd5, %rd552;
	st.global.f64 	[%rd553], %fd295;
	st.global.u32 	[%rd553+8], %r645;
	st.global.u32 	[%rd553+12], %r646;
	add.s64 	%rd1176, %rd1176, 1;
$L__BB3_523:
	ld.param.u64 	%rd1053, [_ZN6thrust24THRUST_300001_SM_1000_NS8cuda_cub4core6detail13_kernel_agentINS1_15__reduce_by_key16ReduceByKeyAgentINS0_12zip_iteratorIN4cuda3std3__45tupleIJNS0_6detail15normal_iteratorINS0_10device_ptrIiEEEESG_EEEEENSD_INSE_I8SumCountEEEESI_SL_NSA_8equal_toINSB_IJiiEEEEE12SumCountPlusPllEEJSI_SL_SI_SL_SQ_N3cub18CUB_300001_SM_100024ReduceByKeyScanTileStateISJ_lLb0EEESO_SP_llEEEvDpT0__param_4];
	cvta.to.global.u64 	%rd554, %rd1053;
	st.global.u64 	[%rd554], %rd1176;
$L__BB3_524:
	ret;

}
	// .globl	_ZN6thrust24THRUST_300001_SM_1000_NS8cuda_cub4core6detail13_kernel_agentINS1_15__reduce_by_key9InitAgentIN3cub18CUB_300001_SM_100024ReduceByKeyScanTileStateIdiLb1EEEiPiEEJSA_iSB_EEEvDpT0_
.visible .entry _ZN6thrust24THRUST_300001_SM_1000_NS8cuda_cub4core6detail13_kernel_agentINS1_15__reduce_by_key9InitAgentIN3cub18CUB_300001_SM_100024ReduceByKeyScanTileStateIdiLb1EEEiPiEEJSA_iSB_EEEvDpT0_(
	.param .align 8 .b8 _ZN6thrust24THRUST_300001_SM_1000_NS8cuda_cub4core6detail13_kernel_agentINS1_15__reduce_by_key9InitAgentIN3cub18CUB_300001_SM_100024ReduceByKeyScanTileStateIdiLb1EEEiPiEEJSA_iSB_EEEvDpT0__param_0[8],
	.param .u32 _ZN6thrust24THRUST_300001_SM_1000_NS8cuda_cub4core6detail13_kernel_agentINS1_15__reduce_by_key9InitAgentIN3cub18CUB_300001_SM_100024ReduceByKeyScanTileStateIdiLb1EEEiPiEEJSA_iSB_EEEvDpT0__param_1,
	.param .u64 .ptr .align 1 _ZN6thrust24THRUST_300001_SM_1000_NS8cuda_cub4core6detail13_kernel_agentINS1_15__reduce_by_key9InitAgentIN3cub18CUB_300001_SM_100024ReduceByKeyScanTileStateIdiLb1EEEiPiEEJSA_iSB_EEEvDpT0__param_2
)
.maxntid 128
{
	.reg .pred 	%p<6>;
	.reg .b32 	%r<17>;
	.reg .b64 	%rd<11>;

	ld.param.u64 	%rd3, [_ZN6thrust24THRUST_300001_SM_1000_NS8cuda_cub4core6detail13_kernel_agentINS1_15__reduce_by_key9InitAgentIN3cub18CUB_300001_SM_100024ReduceByKeyScanTileStateIdiLb1EEEiPiEEJSA_iSB_EEEvDpT0__param_0];
	ld.param.u32 	%r8, [_ZN6thrust24THRUST_300001_SM_1000_NS8cuda_cub4core6detail13_kernel_agentINS1_15__reduce_by_key9InitAgentIN3cub18CUB_300001_SM_100024ReduceByKeyScanTileStateIdiLb1EEEiPiEEJSA_iSB_EEEvDpT0__param_1];
	ld.param.u64 	%rd2, [_ZN6thrust24THRUST_300001_SM_1000_NS8cuda_cub4core6detail13_kernel_agentINS1_15__reduce_by_key9InitAgentIN3cub18CUB_300001_SM_100024ReduceByKeyScanTileStateIdiLb1EEEiPiEEJSA_iSB_EEEvDpT0__param_2];
	cvta.to.global.u64 	%rd1, %rd3;
	mov.u32 	%r1, %ctaid.x;
	mov.u32 	%r9, %ntid.x;
	mov.u32 	%r2, %tid.x;
	mad.lo.s32 	%r3, %r1, %r9, %r2;
	setp.ge.s32 	%p1, %r3, %r8;
	@%p1 bra 	$L__BB4_2;
	mul.wide.s32 	%rd4, %r3, 16;
	add.s64 	%rd5, %rd1, %rd4;
	mov.b64 	%rd6, 99;
	mov.b64 	%rd7, 0;
	st.global.v2.u64 	[%rd5+512], {%rd7, %rd6};
$L__BB4_2:
	mov.b32 	%r16, 0;
	setp.ne.s32 	%p2, %r1, 0;
	setp.gt.u32 	%p3, %r2, 31;
	or.pred  	%p4, %p2, %p3;
	@%p4 bra 	$L__BB4_4;
	mul.wide.u32 	%rd8, %r2, 16;
	add.s64 	%rd9, %rd1, %rd8;
	st.global.v4.u32 	[%rd9], {%r16, %r16, %r16, %r16};
$L__BB4_4:
	or.b32  	%r14, %r1, %r2;
	setp.ne.s32 	%p5, %r14, 0;
	@%p5 bra 	$L__BB4_6;
	cvta.to.global.u64 	%rd10, %rd2;
	mov.b32 	%r15, 0;
	st.global.u32 	[%rd10], %r15;
$L__BB4_6:
	ret;

}
	// .globl	_ZN6thrust24THRUST_300001_SM_1000_NS8cuda_cub4core6detail13_kernel_agentINS1_15__reduce_by_key16ReduceByKeyAgentINS0_6detail15normal_iteratorINS0_10device_ptrIiEEEENS8_INS9_IdEEEESB_SD_N4cuda3std3__48equal_toIiEENSE_3__47minimumIdEEPiiEEJSB_SD_SB_SD_SM_N3cub18CUB_300001_SM_100024ReduceByKeyScanTileStateIdiLb1EEESI_SL_iiEEEvDpT0_
.visible .entry _ZN6thrust24THRUST_300001_SM_1000_NS8cuda_cub4core6detail13_kernel_agentINS1_15__reduce_by_key16ReduceByKeyAgentINS0_6detail15normal_iteratorINS0_10device_ptrIiEEEENS8_INS9_IdEEEESB_SD_N4cuda3std3__48equal_toIiEENSE_3__47minimumIdEEPiiEEJSB_SD_SB_SD_SM_N3cub18CUB_300001_SM_100024ReduceByKeyScanTileStateIdiLb1EEESI_SL_iiEEEvDpT0_(
	.param .align 8 .b8 _ZN6thrust24THRUST_300001_SM_1000_NS8cuda_cub4core6detail13_kernel_agentINS1_15__reduce_by_key16ReduceByKeyAgentINS0_6detail15normal_iteratorINS0_10device_ptrIiEEEENS8_INS9_IdEEEESB_SD_N4cuda3std3__48equal_toIiEENSE_3__47minimumIdEEPiiEEJSB_SD_SB_SD_SM_N3cub18CUB_300001_SM_100024ReduceByKeyScanTileStateIdiLb1EEESI_SL_iiEEEvDpT0__param_0[8],
	.param .align 8 .b8 _ZN6thrust24THRUST_300001_SM_1000_NS8cuda_cub4core6detail13_kernel_agentINS1_15__reduce_by_key16ReduceByKeyAgentINS0_6detail15normal_iteratorINS0_10device_ptrIiEEEENS8_INS9_IdEEEESB_SD_N4cuda3std3__48equal_toIiEENSE_3__47minimumIdEEPiiEEJSB_SD_SB_SD_SM_N3cub18CUB_300001_SM_100024ReduceByKeyScanTileStateIdiLb1EEESI_SL_iiEEEvDpT0__param_1[8],
	.param .align 8 .b8 _ZN6thrust24THRUST_300001_SM_1000_NS8cuda_cub4core6detail13_kernel_agentINS1_15__reduce_by_key16ReduceByKeyAgentINS0_6detail15normal_iteratorINS0_10device_ptrIiEEEENS8_INS9_IdEEEESB_SD_N4cuda3std3__48equal_toIiEENSE_3__47minimumIdEEPiiEEJSB_SD_SB_SD_SM_N3cub18CUB_300001_SM_100024ReduceByKeyScanTileStateIdiLb1EEESI_SL_iiEEEvDpT0__param_2[8],
	.param .align 8 .b8 _ZN6thrust24THRUST_300001_SM_1000_NS8cuda_cub4core6detail13_kernel_agentINS1_15__reduce_by_key16ReduceByKeyAgentINS0_6detail15normal_iteratorINS0_10device_ptrIiEEEENS8_INS9_IdEEEESB_SD_N4cuda3std3__48equal_toIiEENSE_3__47minimumIdEEPiiEEJSB_SD_SB_SD_SM_N3cub18CUB_300001_SM_100024ReduceByKeyScanTileStateIdiLb1EEESI_SL_iiEEEvDpT0__param_3[8],
	.param .u64 .ptr .align 1 _ZN6thrust24THRUST_300001_SM_1000_NS8cuda_cub4core6detail13_kernel_agentINS1_15__reduce_by_key16ReduceByKeyAgentINS0_6detail15normal_iteratorINS0_10device_ptrIiEEEENS8_INS9_IdEEEESB_SD_N4cuda3std3__48equal_toIiEENSE_3__47minimumIdEEPiiEEJSB_SD_SB_SD_SM_N3cub18CUB_300001_SM_100024ReduceByKeyScanTileStateIdiLb1EEESI_SL_iiEEEvDpT0__param_4,
	.param .align 8 .b8 _ZN6thrust24THRUST_300001_SM_1000_NS8cuda_cub4core6detail13_kernel_agentINS1_15__reduce_by_key16ReduceByKeyAgentINS0_6detail15normal_iteratorINS0_10device_ptrIiEEEENS8_INS9_IdEEEESB_SD_N4cuda3std3__48equal_toIiEENSE_3__47minimumIdEEPiiEEJSB_SD_SB_SD_SM_N3cub18CUB_300001_SM_100024ReduceByKeyScanTileStateIdiLb1EEESI_SL_iiEEEvDpT0__param_5[8],
	.param .align 1 .b8 _ZN6thrust24THRUST_300001_SM_1000_NS8cuda_cub4core6detail13_kernel_agentINS1_15__reduce_by_key16ReduceByKeyAgentINS0_6detail15normal_iteratorINS0_10device_ptrIiEEEENS8_INS9_IdEEEESB_SD_N4cuda3std3__48equal_toIiEENSE_3__47minimumIdEEPiiEEJSB_SD_SB_SD_SM_N3cub18CUB_300001_SM_100024ReduceByKeyScanTileStateIdiLb1EEESI_SL_iiEEEvDpT0__param_6[1],
	.param .align 1 .b8 _ZN6thrust24THRUST_300001_SM_1000_NS8cuda_cub4core6detail13_kernel_agentINS1_15__reduce_by_key16ReduceByKeyAgentINS0_6detail15normal_iteratorINS0_10device_ptrIiEEEENS8_INS9_IdEEEESB_SD_N4cuda3std3__48equal_toIiEENSE_3__47minimumIdEEPiiEEJSB_SD_SB_SD_SM_N3cub18CUB_300001_SM_100024ReduceByKeyScanTileStateIdiLb1EEESI_SL_iiEEEvDpT0__param_7[1],
	.param .u32 _ZN6thrust24THRUST_300001_SM_1000_NS8cuda_cub4core6detail13_kernel_agentINS1_15__reduce_by_key16ReduceByKeyAgentINS0_6detail15normal_iteratorINS0_10device_ptrIiEEEENS8_INS9_IdEEEESB_SD_N4cuda3std3__48equal_toIiEENSE_3__47minimumIdEEPiiEEJSB_SD_SB_SD_SM_N3cub18CUB_300001_SM_100024ReduceByKeyScanTileStateIdiLb1EEESI_SL_iiEEEvDpT0__param_8,
	.param .u32 _ZN6thrust24THRUST_300001_SM_1000_NS8cuda_cub4core6detail13_kernel_agentINS1_15__reduce_by_key16ReduceByKeyAgentINS0_6detail15normal_iteratorINS0_10device_ptrIiEEEENS8_INS9_IdEEEESB_SD_N4cuda3std3__48equal_toIiEENSE_3__47minimumIdEEPiiEEJSB_SD_SB_SD_SM_N3cub18CUB_300001_SM_100024ReduceByKeyScanTileStateIdiLb1EEESI_SL_iiEEEvDpT0__param_9
)
.maxntid 256
{
	.reg .pred 	%p<662>;
	.reg .b32 	%r<2048>;
	.reg .b64 	%rd<558>;
	.reg .b64 	%fd<606>;

	ld.param.u64 	%rd2, [_ZN6thrust24THRUST_300001_SM_1000_NS8cuda_cub4core6detail13_kernel_agentINS1_15__reduce_by_key16ReduceByKeyAgentINS0_6detail15normal_iteratorINS0_10device_ptrIiEEEENS8_INS9_IdEEEESB_SD_N4cuda3std3__48equal_toIiEENSE_3__47minimumIdEEPiiEEJSB_SD_SB_SD_SM_N3cub18CUB_300001_SM_100024ReduceByKeyScanTileStateIdiLb1EEESI_SL_iiEEEvDpT0__param_5];
	ld.param.u64 	%rd3, [_ZN6thrust24THRUST_300001_SM_1000_NS8cuda_cub4core6detail13_kernel_agentINS1_15__reduce_by_key16ReduceByKeyAgentINS0_6detail15normal_iteratorINS0_10device_ptrIiEEEENS8_INS9_IdEEEESB_SD_N4cuda3std3__48equal_toIiEENSE_3__47minimumIdEEPiiEEJSB_SD_SB_SD_SM_N3cub18CUB_300001_SM_100024ReduceByKeyScanTileStateIdiLb1EEESI_SL_iiEEEvDpT0__param_0];
	ld.param.u64 	%rd4, [_ZN6thrust24THRUST_300001_SM_1000_NS8cuda_cub4core6detail13_kernel_agentINS1_15__reduce_by_key16ReduceByKeyAgentINS0_6detail15normal_iteratorINS0_10device_ptrIiEEEENS8_INS9_IdEEEESB_SD_N4cuda3std3__48equal_toIiEENSE_3__47minimumIdEEPiiEEJSB_SD_SB_SD_SM_N3cub18CUB_300001_SM_100024ReduceByKeyScanTileStateIdiLb1EEESI_SL_iiEEEvDpT0__param_1];
	ld.param.u64 	%rd92, [_ZN6thrust24THRUST_300001_SM_1000_NS8cuda_cub4core6detail13_kernel_agentINS1_15__reduce_by_key16ReduceByKeyAgentINS0_6detail15normal_iteratorINS0_10device_ptrIiEEEENS8_INS9_IdEEEESB_SD_N4cuda3std3__48equal_toIiEENSE_3__47minimumIdEEPiiEEJSB_SD_SB_SD_SM_N3cub18CUB_300001_SM_100024ReduceByKeyScanTileStateIdiLb1EEESI_SL_iiEEEvDpT0__param_3];
	ld.param.u64 	%rd93, [_ZN6thrust24THRUST_300001_SM_1000_NS8cuda_cub4core6detail13_kernel_agentINS1_15__reduce_by_key16ReduceByKeyAgentINS0_6detail15normal_iteratorINS0_10device_ptrIiEEEENS8_INS9_IdEEEESB_SD_N4cuda3std3__48equal_toIiEENSE_3__47minimumIdEEPiiEEJSB_SD_SB_SD_SM_N3cub18CUB_300001_SM_100024ReduceByKeyScanTileStateIdiLb1EEESI_SL_iiEEEvDpT0__param_2];
	ld.param.u64 	%rd91, [_ZN6thrust24THRUST_300001_SM_1000_NS8cuda_cub4core6detail13_kernel_agentINS1_15__reduce_by_key16ReduceByKeyAgentINS0_6detail15normal_iteratorINS0_10device_ptrIiEEEENS8_INS9_IdEEEESB_SD_N4cuda3std3__48equal_toIiEENSE_3__47minimumIdEEPiiEEJSB_SD_SB_SD_SM_N3cub18CUB_300001_SM_100024ReduceByKeyScanTileStateIdiLb1EEESI_SL_iiEEEvDpT0__param_4];
	ld.param.u32 	%r445, [_ZN6thrust24THRUST_300001_SM_1000_NS8cuda_cub4core6detail13_kernel_agentINS1_15__reduce_by_key16ReduceByKeyAgentINS0_6detail15normal_iteratorINS0_10device_ptrIiEEEENS8_INS9_IdEEEESB_SD_N4cuda3std3__48equal_toIiEENSE_3__47minimumIdEEPiiEEJSB_SD_SB_SD_SM_N3cub18CUB_300001_SM_100024ReduceByKeyScanTileStateIdiLb1EEESI_SL_iiEEEvDpT0__param_8];
	cvta.to.global.u64 	%rd1, %rd91;
	cvta.to.global.u64 	%rd5, %rd93;
	cvta.to.global.u64 	%rd6, %rd92;
	mov.u32 	%r1, %ctaid.x;
	mul.lo.s32 	%r2, %r1, 2304;
	sub.s32 	%r3, %r445, %r2;
	setp.lt.s32 	%p16, %r3, 2305;
	@%p16 bra 	$L__BB5_236;
	setp.ne.s32 	%p388, %r1, 0;
	@%p388 bra 	$L__BB5_101;
	mov.u32 	%r1970, %tid.x;
	and.b32  	%r1741, %r1970, 31;
	and.b32  	%r1742, %r1970, 992;
	add.s32 	%r1743, %r2, %r1741;
	mad.lo.s32 	%r1744, %r1742, 9, %r1743;
	mul.wide.u32 	%rd472, %r1744, 4;
	add.s64 	%rd445, %rd3, %rd472;
	// begin inline asm
	ld.global.nc.u32 %r1729, [%rd445];
	// end inline asm
	add.s64 	%rd446, %rd445, 128;
	// begin inline asm
	ld.global.nc.u32 %r1730, [%rd446];
	// end inline asm
	add.s64 	%rd447, %rd445, 256;
	// begin inline asm
	ld.global.nc.u32 %r1731, [%rd447];
	// end inline asm
	add.s64 	%rd448, %rd445, 384;
	// begin inline asm
	ld.global.nc.u32 %r1732, [%rd448];
	// end inline asm
	add.s64 	%rd449, %rd445, 512;
	// begin inline asm
	ld.global.nc.u32 %r1733, [%rd449];
	// end inline asm
	add.s64 	%rd450, %rd445, 640;
	// begin inline asm
	ld.global.nc.u32 %r1734, [%rd450];
	// end inline asm
	add.s64 	%rd451, %rd445, 768;
	// begin inline asm
	ld.global.nc.u32 %r1735, [%rd451];
	// end inline asm
	add.s64 	%rd452, %rd445, 896;
	// begin inline asm
	ld.global.nc.u32 %r1736, [%rd452];
	// end inline asm
	add.s64 	%rd453, %rd445, 1024;
	// begin inline asm
	ld.global.nc.u32 %r1737, [%rd453];
	// end inline asm
	// begin inline asm
	mov.u32 %r1738, %laneid;
	// end inline asm
	shr.u32 	%r6, %r1970, 5;
	mad.lo.s32 	%r1745, %r6, 288, %r1738;
	shl.b32 	%r1746, %r1745, 2;
	mov.u32 	%r1747, _ZN6thrust24THRUST_300001_SM_1000_NS8cuda_cub4core6detail5shmemE;
	add.s32 	%r1748, %r1747, %r1746;
	st.shared.u32 	[%r1748], %r1729;
	st.shared.u32 	[%r1748+128], %r1730;
	st.shared.u32 	[%r1748+256], %r1731;
	st.shared.u32 	[%r1748+384], %r1732;
	st.shared.u32 	[%r1748+512], %r1733;
	st.shared.u32 	[%r1748+640], %r1734;
	st.shared.u32 	[%r1748+768], %r1735;
	st.shared.u32 	[%r1748+896], %r1736;
	st.shared.u32 	[%r1748+1024], %r1737;
	bar.warp.sync 	-1;
	shl.b32 	%r1749, %r1738, 3;
	add.s32 	%r1750, %r1745, %r1749;
	shl.b32 	%r1751, %r1738, 5;
	add.s32 	%r1752, %r1748, %r1751;
	ld.shared.u32 	%r7, [%r1752];
	ld.shared.u32 	%r8, [%r1752+4];
	ld.shared.u32 	%r9, [%r1752+8];
	ld.shared.u32 	%r10, [%r1752+12];
	ld.shared.u32 	%r11, [%r1752+16];
	ld.shared.u32 	%r12, [%r1752+20];
	ld.shared.u32 	%r13, [%r1752+24];
	ld.shared.u32 	%r14, [%r1752+28];
	ld.shared.u32 	%r15, [%r1752+32];
	bar.sync 	0;
	mul.wide.u32 	%rd473, %r1744, 8;
	add.s64 	%rd455, %rd4, %rd473;
	// begin inline asm
	ld.global.nc.u64 %rd454, [%rd455];
	// end inline asm
	add.s64 	%rd457, %rd455, 256;
	// begin inline asm
	ld.global.nc.u64 %rd456, [%rd457];
	// end inline asm
	add.s64 	%rd459, %rd455, 512;
	// begin inline asm
	ld.global.nc.u64 %rd458, [%rd459];
	// end inline asm
	add.s64 	%rd461, %rd455, 768;
	// begin inline asm
	ld.global.nc.u64 %rd460, [%rd461];
	// end inline asm
	add.s64 	%rd463, %rd455, 1024;
	// begin inline asm
	ld.global.nc.u64 %rd462, [%rd463];
	// end inline asm
	add.s64 	%rd465, %rd455, 1280;
	// begin inline asm
	ld.global.nc.u64 %rd464, [%rd465];
	// end inline asm
	add.s64 	%rd467, %rd455, 1536;
	// begin inline asm
	ld.global.nc.u64 %rd466, [%rd467];
	// end inline asm
	add.s64 	%rd469, %rd455, 1792;
	// begin inline asm
	ld.global.nc.u64 %rd468, [%rd469];
	// end inline asm
	add.s64 	%rd471, %rd455, 2048;
	// begin inline asm
	ld.global.nc.u64 %rd470, [%rd471];
	// end inline asm
	add.s32 	%r1753, %r1748, %r1746;
	st.shared.u64 	[%r1753], %rd454;
	st.shared.u64 	[%r1753+256], %rd456;
	st.shared.u64 	[%r1753+512], %rd458;
	st.shared.u64 	[%r1753+768], %rd460;
	st.shared.u64 	[%r1753+1024], %rd462;
	st.shared.u64 	[%r1753+1280], %rd464;
	st.shared.u64 	[%r1753+1536], %rd466;
	st.shared.u64 	[%r1753+1792], %rd468;
	st.shared.u64 	[%r1753+2048], %rd470;
	bar.warp.sync 	-1;
	shl.b32 	%r1754, %r1750, 2;
	add.s32 	%r1755, %r1752, %r1754;
	ld.shared.f64 	%fd525, [%r1755];
	ld.shared.f64 	%fd2, [%r1755+8];
	ld.shared.f64 	%fd3, [%r1755+16];
	ld.shared.f64 	%fd4, [%r1755+24];
	ld.shared.f64 	%fd5, [%r1755+32];
	ld.shared.f64 	%fd6, [%r1755+40];
	ld.shared.f64 	%fd7, [%r1755+48];
	ld.shared.f64 	%fd8, [%r1755+56];
	ld.shared.f64 	%fd9, [%r1755+64];
	bar.sync 	0;
	shl.b32 	%r1756, %r1970, 2;
	add.s32 	%r1757, %r1747, %r1756;
	add.s32 	%r16, %r1757, 1240;
	st.shared.u32 	[%r1757+1240], %r15;
	bar.sync 	0;
	setp.eq.s32 	%p555, %r1970, 0;
	mov.b32 	%r1961, 0;
	@%p555 bra 	$L__BB5_4;
	ld.shared.u32 	%r1962, [%r16+-4];
	setp.ne.s32 	%p556, %r1962, %r7;
	selp.u32 	%r1961, 1, 0, %p556;
$L__BB5_4:
	setp.ne.s32 	%p557, %r7, %r8;
	selp.u32 	%r21, 1, 0, %p557;
	setp.ne.s32 	%p558, %r8, %r9;
	selp.u32 	%r22, 1, 0, %p558;
	setp.ne.s32 	%p559, %r9, %r10;
	selp.u32 	%r23, 1, 0, %p559;
	setp.ne.s32 	%p560, %r10, %r11;
	selp.u32 	%r24, 1, 0, %p560;
	setp.ne.s32 	%p561, %r11, %r12;
	selp.u32 	%r25, 1, 0, %p561;
	setp.ne.s32 	%p562, %r12, %r13;
	selp.u32 	%r26, 1, 0, %p562;
	setp.ne.s32 	%p563, %r13, %r14;
	selp.u32 	%r27, 1, 0, %p563;
	mov.f64 	%fd516, %fd2;
	@%p557 bra 	$L__BB5_7;
	setp.lt.f64 	%p564, %fd525, %fd2;
	mov.f64 	%fd516, %fd525;
	@%p564 bra 	$L__BB5_7;
	mov.f64 	%fd516, %fd2;
$L__BB5_7:
	mov.f64 	%fd517, %fd3;
	@%p558 bra 	$L__BB5_10;
	setp.lt.f64 	%p566, %fd516, %fd3;
	mov.f64 	%fd517, %fd516;
	@%p566 bra 	$L__BB5_10;
	mov.f64 	%fd517, %fd3;
$L__BB5_10:
	mov.f64 	%fd518, %fd4;
	@%p559 bra 	$L__BB5_13;
	setp.lt.f64 	%p568, %fd517, %fd4;
	mov.f64 	%fd518, %fd517;
	@%p568 bra 	$L__BB5_13;
	mov.f64 	%fd518, %fd4;
$L__BB5_13:
	mov.f64 	%fd519, %fd5;
	@%p560 bra 	$L__BB5_16;
	setp.lt.f64 	%p570, %fd518, %fd5;
	mov.f64 	%fd519, %fd518;
	@%p570 bra 	$L__BB5_16;
	mov.f64 	%fd519, %fd5;
$L__BB5_16:
	mov.f64 	%fd520, %fd6;
	@%p561 bra 	$L__BB5_19;
	setp.lt.f64 	%p572, %fd519, %fd6;
	mov.f64 	%fd520, %fd519;
	@%p572 bra 	$L__BB5_19;
	mov.f64 	%fd520, %fd6;
$L__BB5_19:
	mov.f64 	%fd521, %fd7;
	@%p562 bra 	$L__BB5_22;
	setp.lt.f64 	%p574, %fd520, %fd7;
	mov.f64 	%fd521, %fd520;
	@%p574 bra 	$L__BB5_22;
	mov.f64 	%fd521, %fd7;
$L__BB5_22:
	mov.f64 	%fd522, %fd8;
	@%p563 bra 	$L__BB5_25;
	setp.lt.f64 	%p576, %fd521, %fd8;
	mov.f64 	%fd522, %fd521;
	@%p576 bra 	$L__BB5_25;
	mov.f64 	%fd522, %fd8;
$L__BB5_25:
	setp.ne.s32 	%p577, %r14, %r15;
	mov.f64 	%fd523, %fd9;
	@%p577 bra 	$L__BB5_28;
	setp.lt.f64 	%p578, %fd522, %fd9;
	mov.f64 	%fd523, %fd522;
	@%p578 bra 	$L__BB5_28;
	mov.f64 	%fd523, %fd9;
$L__BB5_28:
	add.s32 	%r1878, %r1961, %r21;
	add.s32 	%r1879, %r1878, %r22;
	add.s32 	%r1880, %r1879, %r23;
	add.s32 	%r1881, %r1880, %r24;
	add.s32 	%r1882, %r1881, %r25;
	add.s32 	%r1883, %r1882, %r26;
	add.s32 	%r1884, %r1883, %r27;
	selp.u32 	%r1885, 1, 0, %p577;
	add.s32 	%r1759, %r1884, %r1885;
	mov.b32 	%r1875, 1;
	mov.b32 	%r1876, 0;
	mov.b32 	%r1877, -1;
	// begin inline asm
	shfl.sync.up.b32 %r1758, %r1759, %r1875, %r1876, %r1877;
	// end inline asm
	// begin inline asm
	shfl.sync.up.b32 %r1763, %r1764, %r1875, %r1876, %r1877;
	// end inline asm
	mov.b64 	%rd474, %fd523;
	mov.b64 	{%r1769, %r1774}, %rd474;
	// begin inline asm
	shfl.sync.up.b32 %r1768, %r1769, %r1875, %r1876, %r1877;
	// end inline asm
	// begin inline asm
	shfl.sync.up.b32 %r1773, %r1774, %r1875, %r1876, %r1877;
	// end inline asm
	mov.b64 	%rd475, {%r1768, %r1773};
	mov.b64 	%fd445, %rd475;
	setp.eq.s32 	%p580, %r1759, 0;
	setp.gt.f64 	%p581, %fd523, %fd445;
	selp.f64 	%fd446, %fd445, %fd523, %p581;
	selp.f64 	%fd447, %fd446, %fd523, %p580;
	setp.lt.s32 	%p582, %r1738, 1;
	selp.f64 	%fd448, %fd523, %fd447, %p582;
	mov.b64 	%rd476, %fd448;
	mov.b64 	{%r1789, %r1794}, %rd476;
	selp.b32 	%r1886, 0, %r1758, %p582;
	add.s32 	%r1779, %r1886, %r1759;
	mov.b32 	%r1795, 2;
	// begin inline asm
	shfl.sync.up.b32 %r1778, %r1779, %r1795, %r1876, %r1877;
	// end inline asm
	// begin inline asm
	shfl.sync.up.b32 %r1783, %r1784, %r1795, %r1876, %r1877;
	// end inline asm
	// begin inline asm
	shfl.sync.up.b32 %r1788, %r1789, %r1795, %r1876, %r1877;
	// end inline asm
	// begin inline asm
	shfl.sync.up.b32 %r1793, %r1794, %r1795, %r1876, %r1877;
	// end inline asm
	mov.b64 	%rd477, {%r1788, %r1793};
	mov.b64 	%fd450, %rd477;
	setp.eq.s32 	%p583, %r1779, 0;
	setp.gt.f64 	%p584, %fd448, %fd450;
	selp.f64 	%fd451, %fd450, %fd448, %p584;
	selp.f64 	%fd452, %fd451, %fd448, %p583;
	setp.lt.s32 	%p585, %r1738, 2;
	selp.f64 	%fd453, %fd448, %fd452, %p585;
	mov.b64 	%rd478, %fd453;
	mov.b64 	{%r1809, %r1814}, %rd478;
	selp.b32 	%r1887, 0, %r1778, %p585;
	add.s32 	%r1799, %r1887, %r1779;
	mov.b32 	%r1815, 4;
	// begin inline asm
	shfl.sync.up.b32 %r1798, %r1799, %r1815, %r1876, %r1877;
	// end inline asm
	// begin inline asm
	shfl.sync.up.b32 %r1803, %r1804, %r1815, %r1876, %r1877;
	// end inline asm
	// begin inline asm
	shfl.sync.up.b32 %r1808, %r1809, %r1815, %r1876, %r1877;
	// end inline asm
	// begin inline asm
	shfl.sync.up.b32 %r1813, %r1814, %r1815, %r1876, %r1877;
	// end inline asm
	mov.b64 	%rd479, {%r1808, %r1813};
	mov.b64 	%fd455, %rd479;
	setp.eq.s32 	%p586, %r1799, 0;
	setp.gt.f64 	%p587, %fd453, %fd455;
	selp.f64 	%fd456, %fd455, %fd453, %p587;
	selp.f64 	%fd457, %fd456, %fd453, %p586;
	setp.lt.s32 	%p588, %r1738, 4;
	selp.f64 	%fd458, %fd453, %fd457, %p588;
	mov.b64 	%rd480, %fd458;
	mov.b64 	{%r1829, %r1834}, %rd480;
	selp.b32 	%r1888, 0, %r1798, %p588;
	add.s32 	%r1819, %r1888, %r1799;
	mov.b32 	%r1835, 8;
	// begin inline asm
	shfl.sync.up.b32 %r1818, %r1819, %r1835, %r1876, %r1877;
	// end inline asm
	// begin inline asm
	shfl.sync.up.b32 %r1823, %r1824, %r1835, %r1876, %r1877;
	// end inline asm
	// begin inline asm
	shfl.sync.up.b32 %r1828, %r1829, %r1835, %r1876, %r1877;
	// end inline asm
	// begin inline asm
	shfl.sync.up.b32 %r1833, %r1834, %r1835, %r1876, %r1877;
	// end inline asm
	mov.b64 	%rd481, {%r1828, %r1833};
	mov.b64 	%fd460, %rd481;
	setp.eq.s32 	%p589, %r1819, 0;
	setp.gt.f64 	%p590, %fd458, %fd460;
	selp.f64 	%fd461, %fd460, %fd458, %p590;
	selp.f64 	%fd462, %fd461, %fd458, %p589;
	setp.lt.s32 	%p591, %r1738, 8;
	selp.f64 	%fd463, %fd458, %fd462, %p591;
	mov.b64 	%rd482, %fd463;
	mov.b64 	{%r1849, %r1854}, %rd482;
	selp.b32 	%r1889, 0, %r1818, %p591;
	add.s32 	%r1839, %r1889, %r1819;
	mov.b32 	%r1855, 16;
	// begin inline asm
	shfl.sync.up.b32 %r1838, %r1839, %r1855, %r1876, %r1877;
	// end inline asm
	// begin inline asm
	shfl.sync.up.b32 %r1843, %r1844, %r1855, %r1876, %r1877;
	// end inline asm
	// begin inline asm
	shfl.sync.up.b32 %r1848, %r1849, %r1855, %r1876, %r1877;
	// end inline asm
	// begin inline asm
	shfl.sync.up.b32 %r1853, %r1854, %r1855, %r1876, %r1877;
	// end inline asm
	mov.b64 	%rd483, {%r1848, %r1853};
	mov.b64 	%fd465, %rd483;
	setp.eq.s32 	%p592, %r1839, 0;
	setp.gt.f64 	%p593, %fd463, %fd465;
	selp.f64 	%fd466, %fd465, %fd463, %p593;
	selp.f64 	%fd18, %fd466, %fd463, %p592;
	setp.lt.s32 	%p594, %r1738, 16;
	selp.f64 	%fd467, %fd463, %fd18, %p594;
	mov.b64 	%rd484, %fd467;
	mov.b64 	{%r1869, %r1874}, %rd484;
	selp.b32 	%r1890, 0, %r1838, %p594;
	add.s32 	%r1859, %r1890, %r1839;
	// begin inline asm
	shfl.sync.up.b32 %r1965, %r1859, %r1875, %r1876, %r1877;
	// end inline asm
	// begin inline asm
	shfl.sync.up.b32 %r1863, %r1864, %r1875, %r1876, %r1877;
	// end inline asm
	// begin inline asm
	shfl.sync.up.b32 %r1868, %r1869, %r1875, %r1876, %r1877;
	// end inline asm
	// begin inline asm
	shfl.sync.up.b32 %r1873, %r1874, %r1875, %r1876, %r1877;
	// end inline asm
	mov.b64 	%rd485, {%r1868, %r1873};
	mov.b64 	%fd524, %rd485;
	setp.ne.s32 	%p595, %r1738, 31;
	@%p595 bra 	$L__BB5_30;
	shl.b32 	%r1891, %r6, 4;
	mov.u32 	%r1892, _ZN6thrust24THRUST_300001_SM_1000_NS8cuda_cub4core6detail5shmemE;
	add.s32 	%r1893, %r1892, %r1891;
	st.shared.u32 	[%r1893], %r1859;
	st.shared.f64 	[%r1893+8], %fd18;
$L__BB5_30:
	bar.sync 	0;
	ld.shared.u32 	%r1894, [_ZN6thrust24THRUST_300001_SM_1000_NS8cuda_cub4core6detail5shmemE];
	ld.shared.f64 	%fd468, [_ZN6thrust24THRUST_300001_SM_1000_NS8cuda_cub4core6detail5shmemE+8];
	ld.shared.u32 	%r1895, [_ZN6thrust24THRUST_300001_SM_1000_NS8cuda_cub4core6detail5shmemE+16];
	ld.shared.f64 	%fd470, [_ZN6thrust24THRUST_300001_SM_1000_NS8cuda_cub4core6detail5shmemE+24];
	add.s32 	%r1896, %r1895, %r1894;
	setp.eq.s32 	%p596, %r1895, 0;
	setp.lt.f64 	%p597, %fd468, %fd470;
	selp.f64 	%fd472, %fd468, %fd470, %p597;
	selp.f64 	%fd473, %fd472, %fd470, %p596;
	setp.eq.s32 	%p598, %r6, 2;
	selp.f64 	%fd475, %fd473, %fd468, %p598;
	selp.b32 	%r1897, %r1896, %r1894, %p598;
	ld.shared.u32 	%r1898, [_ZN6thrust24THRUST_300001_SM_1000_NS8cuda_cub4core6detail5shmemE+32];
	ld.shared.f64 	%fd476, [_ZN6thrust24THRUST_300001_SM_1000_NS8cuda_cub4core6detail5shmemE+40];
	add.s32 	%r1899, %r1896, %r1898;
	setp.eq.s32 	%p599, %r1898, 0;
	setp.lt.f64 	%p600, %fd473, %fd476;
	selp.f64 	%fd478, %fd473, %fd476, %p600;
	selp.f64 	%fd479, %fd478, %fd476, %p599;
	setp.eq.s32 	%p601, %r6, 3;
	selp.f64 	%fd481, %fd479, %fd475, %p601;
	selp.b32 	%r1900, %r1899, %r1897, %p601;
	ld.shared.u32 	%r1901, [_ZN6thrust24THRUST_300001_SM_1000_NS8cuda_cub4core6detail5shmemE+48];
	ld.shared.f64 	%fd482, [_ZN6thrust24THRUST_300001_SM_1000_NS8cuda_cub4core6detail5shmemE+56];
	add.s32 	%r1902, %r1899, %r1901;
	setp.eq.s32 	%p602, %r1901, 0;
	setp.lt.f64 	%p603, %fd479, %fd482;
	selp.f64 	%fd484, %fd479, %fd482, %p603;
	selp.f64 	%fd485, %fd484, %fd482, %p602;
	setp.eq.s32 	%p604, %r6, 4;
	selp.f64 	%fd487, %fd485, %fd481, %p604;
	selp.b32 	%r1903, %r1902, %r1900, %p604;
	ld.shared.u32 	%r1904, [_ZN6thrust24THRUST_300001_SM_1000_NS8cuda_cub4core6detail5shmemE+64];
	ld.shared.f64 	%fd488, [_ZN6thrust24THRUST_300001_SM_1000_NS8cuda_cub4core6detail5shmemE+72];
	add.s32 	%r1905, %r1902, %r1904;
	setp.eq.s32 	%p605, %r1904, 0;
	setp.lt.f64 	%p606, %fd485, %fd488;
	selp.f64 	%fd490, %fd485, %fd488, %p606;
	selp.f64 	%fd491, %fd490, %fd488, %p605;
	setp.eq.s32 	%p607, %r6, 5;
	selp.f64 	%fd493, %fd491, %fd487, %p607;
	selp.b32 	%r1906, %r1905, %r1903, %p607;
	ld.shared.u32 	%r1907, [_ZN6thrust24THRUST_300001_SM_1000_NS8cuda_cub4core6detail5shmemE+80];
	ld.shared.f64 	%fd494, [_ZN6thrust24THRUST_300001_SM_1000_NS8cuda_cub4core6detail5shmemE+88];
	add.s32 	%r1908, %r1905, %r1907;
	setp.eq.s32 	%p608, %r1907, 0;
	setp.lt.f64 	%p609, %fd491, %fd494;
	selp.f64 	%fd496, %fd491, %fd494, %p609;
	selp.f64 	%fd497, %fd496, %fd494, %p608;
	setp.eq.s32 	%p610, %r6, 6;
	selp.f64 	%fd499, %fd497, %fd493, %p610;
	selp.b32 	%r1909, %r1908, %r1906, %p610;
	ld.shared.u32 	%r1910, [_ZN6thrust24THRUST_300001_SM_1000_NS8cuda_cub4core6detail5shmemE+96];
	ld.shared.f64 	%fd500, [_ZN6thrust24THRUST_300001_SM_1000_NS8cuda_cub4core6detail5shmemE+104];
	add.s32 	%r1911, %r1908, %r1910;
	setp.eq.s32 	%p611, %r1910, 0;
	setp.lt.f64 	%p612, %fd497, %fd500;
	selp.f64 	%fd502, %fd497, %fd500, %p612;
	selp.f64 	%fd503, %fd502, %fd500, %p611;
	setp.eq.s32 	%p613, %r6, 7;
	selp.f64 	%fd20, %fd503, %fd499, %p613;
	selp.b32 	%r30, %r1911, %r1909, %p613;
	ld.shared.u32 	%r1912, [_ZN6thrust24THRUST_300001_SM_1000_NS8cuda_cub4core6detail5shmemE+112];
	ld.shared.f64 	%fd505, [_ZN6thrust24THRUST_300001_SM_1000_NS8cuda_cub4core6detail5shmemE+120];
	add.s32 	%r31, %r1911, %r1912;
	setp.eq.s32 	%p614, %r1912, 0;
	setp.lt.f64 	%p615, %fd503, %fd505;
	selp.f64 	%fd507, %fd503, %fd505, %p615;
	selp.f64 	%fd21, %fd507, %fd505, %p614;
	setp.lt.u32 	%p616, %r1970, 32;
	@%p616 bra 	$L__BB5_32;
	setp.eq.s32 	%p617, %r1965, 0;
	setp.lt.f64 	%p618, %fd20, %fd524;
	setp.eq.s32 	%p619, %r1738, 0;
	selp.f64 	%fd508, %fd20, %fd524, %p618;
	selp.f64 	%fd509, %fd508, %fd524, %p617;
	selp.f64 	%fd524, %fd20, %fd509, %p619;
	selp.b32 	%r1913, 0, %r1965, %p619;
	add.s32 	%r1965, %r30, %r1913;
$L__BB5_32:
	setp.eq.s32 	%p620, %r1970, 0;
	mov.u32 	%r1964, %r1961;
	@%p620 bra 	$L__BB5_34;
	add.s32 	%r1964, %r1961, %r1965;
	setp.eq.s32 	%p621, %r1961, 0;
	setp.lt.f64 	%p622, %fd524, %fd525;
	selp.f64 	%fd510, %fd524, %fd525, %p622;
	selp.f64 	%fd525, %fd510, %fd525, %p621;
$L__BB5_34:
	setp.ne.s32 	%p623, %r7, %r8;
	add.s32 	%r36, %r1964, %r21;
	mov.f64 	%fd526, %fd2;
	@%p623 bra 	$L__BB5_37;
	setp.lt.f64 	%p624, %fd525, %fd2;
	mov.f64 	%fd526, %fd525;
	@%p624 bra 	$L__BB5_37;
	mov.f64 	%fd526, %fd2;
$L__BB5_37:
	setp.ne.s32 	%p625, %r8, %r9;
	add.s32 	%r37, %r36, %r22;
	mov.f64 	%fd527, %fd3;
	@%p625 bra 	$L__BB5_40;
	setp.lt.f64 	%p626, %fd526, %fd3;
	mov.f64 	%fd527, %fd526;
	@%p626 bra 	$L__BB5_40;
	mov.f64 	%fd527, %fd3;
$L__BB5_40:
	setp.ne.s32 	%p627, %r9, %r10;
	add.s32 	%r38, %r37, %r23;
	mov.f64 	%fd528, %fd4;
	@%p627 bra 	$L__BB5_43;
	setp.lt.f64 	%p628, %fd527, %fd4;
	mov.f64 	%fd528, %fd527;
	@%p628 bra 	$L__BB5_43;
	mov.f64 	%fd528, %fd4;
$L__BB5_43:
	setp.ne.s32 	%p629, %r10, %r11;
	add.s32 	%r39, %r38, %r24;
	mov.f64 	%fd529, %fd5;
	@%p629 bra 	$L__BB5_46;
	setp.lt.f64 	%p630, %fd528, %fd5;
	mov.f64 	%fd529, %fd528;
	@%p630 bra 	$L__BB5_46;
	mov.f64 	%fd529, %fd5;
$L__BB5_46:
	setp.ne.s32 	%p631, %r11, %r12;
	add.s32 	%r40, %r39, %r25;
	mov.f64 	%fd530, %fd6;
	@%p631 bra 	$L__BB5_49;
	setp.lt.f64 	%p632, %fd529, %fd6;
	mov.f64 	%fd530, %fd529;
	@%p632 bra 	$L__BB5_49;
	mov.f64 	%fd530, %fd6;
$L__BB5_49:
	setp.ne.s32 	%p633, %r12, %r13;
	add.s32 	%r41, %r40, %r26;
	mov.f64 	%fd531, %fd7;
	@%p633 bra 	$L__BB5_52;
	setp.lt.f64 	%p634, %fd530, %fd7;
	mov.f64 	%fd531, %fd530;
	@%p634 bra 	$L__BB5_52;
	mov.f64 	%fd531, %fd7;
$L__BB5_52:
	setp.ne.s32 	%p635, %r13, %r14;
	add.s32 	%r42, %r41, %r27;
	mov.f64 	%fd532, %fd8;
	@%p635 bra 	$L__BB5_55;
	setp.lt.f64 	%p636, %fd531, %fd8;
	mov.f64 	%fd532, %fd531;
	@%p636 bra 	$L__BB5_55;
	mov.f64 	%fd532, %fd8;
$L__BB5_55:
	setp.ne.s32 	%p637, %r1970, 0;
	@%p637 bra 	$L__BB5_57;
	mov.b64 	%rd487, %fd21;
	mov.b32 	%r1915, 101;
	mov.b64 	%rd488, {%r1915, %r31};
	add.s64 	%rd486, %rd2, 512;
	// begin inline asm
	st.relaxed.gpu.v2.u64 [%rd486], {%rd487, %rd488};
	// end inline asm
	mov.b32 	%r1965, 0;
$L__BB5_57:
	setp.lt.s32 	%p638, %r31, 257;
	@%p638 bra 	$L__BB5_83;
	bar.sync 	0;
	setp.eq.s32 	%p648, %r1961, 0;
	@%p648 bra 	$L__BB5_60;
	shl.b32 	%r1916, %r1965, 4;
	mov.u32 	%r1917, _ZN6thrust24THRUST_300001_SM_1000_NS8cuda_cub4core6detail5shmemE;
	add.s32 	%r1918, %r1917, %r1916;
	st.shared.u32 	[%r1918], %r1962;
	st.shared.f64 	[%r1918+8], %fd524;
$L__BB5_60:
	setp.eq.s32 	%p649, %r7, %r8;
	@%p649 bra 	$L__BB5_62;
	shl.b32 	%r1919, %r1964, 4;
	mov.u32 	%r1920, _ZN6thrust24THRUST_300001_SM_1000_NS8cuda_cub4core6detail5shmemE;
	add.s32 	%r1921, %r1920, %r1919;
	st.shared.u32 	[%r1921], %r7;
	st.shared.f64 	[%r1921+8], %fd525;
$L__BB5_62:
	setp.eq.s32 	%p650, %r8, %r9;
	@%p650 bra 	$L__BB5_64;
	shl.b32 	%r1922, %r36, 4;
	mov.u32 	%r1923, _ZN6thrust24THRUST_300001_SM_1000_NS8cuda_cub4core6detail5shmemE;
	add.s32 	%r1924, %r1923, %r1922;
	st.shared.u32 	[%r1924], %r8;
	st.shared.f64 	[%r1924+8], %fd526;
$L__BB5_64:
	setp.eq.s32 	%p651, %r9, %r10;
	@%p651 bra 	$L__BB5_66;
	shl.b32 	%r1925, %r37, 4;
	mov.u32 	%r1926, _ZN6thrust24THRUST_300001_SM_1000_NS8cuda_cub4core6detail5shmemE;
	add.s32 	%r1927, %r1926, %r1925;
	st.shared.u32 	[%r1927], %r9;
	st.shared.f64 	[%r1927+8], %fd527;
$L__BB5_66:
	setp.eq.s32 	%p652, %r10, %r11;
	@%p652 bra 	$L__BB5_68;
	shl.b32 	%r1928, %r38, 4;
	mov.u32 	%r1929, _ZN6thrust24THRUST_300001_SM_1000_NS8cuda_cub4core6detail5shmemE;
	add.s32 	%r1930, %r1929, %r1928;
	st.shared.u32 	[%r1930], %r10;
	st.shared.f64 	[%r1930+8], %fd528;
$L__BB5_68:
	setp.eq.s32 	%p653, %r11, %r12;
	@%p653 bra 	$L__BB5_70;
	shl.b32 	%r1931, %r39, 4;
	mov.u32 	%r1932, _ZN6thrust24THRUST_300001_SM_1000_NS8cuda_cub4core6detail5shmemE;
	add.s32 	%r1933, %r1932, %r1931;
	st.shared.u32 	[%r1933], %r11;
	st.shared.f64 	[%r1933+8], %fd529;
$L__BB5_70:
	setp.eq.s32 	%p654, %r12, %r13;
	@%p654 bra 	$L__BB5_72;
	shl.b32 	%r1934, %r40, 4;
	mov.u32 	%r1935, _ZN6thrust24THRUST_300001_SM_1000_NS8cuda_cub4core6detail5shmemE;
	add.s32 	%r1936, %r1935, %r1934;
	st.shared.u32 	[%r1936], %r12;
	st.shared.f64 	[%r1936+8], %fd530;
$L__BB5_72:
	setp.eq.s32 	%p655, %r13, %r14;
	@%p655 bra 	$L__BB5_74;
	shl.b32 	%r1937, %r41, 4;
	mov.u32 	%r1938, _ZN6thrust24THRUST_300001_SM_1000_NS8cuda_cub4core6detail5shmemE;
	add.s32 	%r1939, %r1938, %r1937;
	st.shared.u32 	[%r1939], %r13;
	st.shared.f64 	[%r1939+8], %fd531;
$L__BB5_74:
	setp.eq.s32 	%p656, %r14, %r15;
	@%p656 bra 	$L__BB5_76;
	shl.b32 	%r1940, %r42, 4;
	mov.u32 	%r1941, _ZN6thrust24THRUST_300001_SM_1000_NS8cuda_cub4core6detail5shmemE;
	add.s32 	%r1942, %r1941, %r1940;
	st.shared.u32 	[%r1942], %r14;
	st.shared.f64 	[%r1942+8], %fd532;
$L__BB5_76:
	bar.sync 	0;
	setp.ge.u32 	%p657, %r1970, %r31;
	@%p657 bra 	$L__BB5_550;
	not.b32 	%r1943, %r1970;
	add.s32 	%r44, %r31, %r1943;
	and.b32  	%r1944, %r44, 768;
	setp.eq.s32 	%p658, %r1944, 768;
	@%p658 bra 	$L__BB5_80;
	shr.u32 	%r1945, %r44, 8;
	add.s32 	%r1946, %r1945, 1;
	and.b32  	%r1947, %r1946, 3;
	mul.wide.u32 	%rd525, %r1970, 8;
	add.s64 	%rd533, %rd6, %rd525;
	mul.wide.u32 	%rd526, %r1970, 4;
	add.s64 	%rd532, %rd5, %rd526;
	shl.b32 	%r1948, %r1970, 4;
	mov.u32 	%r1949, _ZN6thrust24THRUST_300001_SM_1000_NS8cuda_cub4core6detail5shmemE;
	add.s32 	%r1950, %r1948, %r1949;
	add.s32 	%r1967, %r1950, 8;
	neg.s32 	%r1966, %r1947;
	shl.b32 	%r1951, %r1946, 8;
	and.b32  	%r1952, %r1951, 768;
	add.s32 	%r1970, %r1970, %r1952;
$L__BB5_79:
	.pragma "nounroll";
	ld.shared.u32 	%r1953, [%r1967+-8];
	ld.shared.f64 	%fd511, [%r1967];
	st.global.u32 	[%rd532], %r1953;
	st.global.f64 	[%rd533], %fd511;
	add.s64 	%rd533, %rd533, 2048;
	add.s64 	%rd532, %rd532, 1024;
	add.s32 	%r1967, %r1967, 4096;
	add.s32 	%r1966, %r1966, 1;
	setp.ne.s32 	%p659, %r1966, 0;
	@%p659 bra 	$L__BB5_79;
$L__BB5_80:
	setp.lt.u32 	%p660, %r44, 768;
	@%p660 bra 	$L__BB5_550;
	shl.b32 	%r1954, %r1970, 4;
	mov.u32 	%r1955, _ZN6thrust24THRUST_300001_SM_1000_NS8cuda_cub4core6detail5shmemE;
	add.s32 	%r1956, %r1954, %r1955;
	add.s32 	%r1969, %r1956, 8192;
	mul.wide.u32 	%rd527, %r1970, 4;
	add.s64 	%rd528, %rd527, %rd5;
	add.s64 	%rd535, %rd528, 2048;
	mul.wide.u32 	%rd529, %r1970, 8;
	add.s64 	%rd530, %rd529, %rd6;
	add.s64 	%rd534, %rd530, 4096;
$L__BB5_82:
	ld.shared.u32 	%r1957, [%r1969+-8192];
	ld.shared.f64 	%fd512, [%r1969+-8184];
	st.global.u32 	[%rd535+-2048], %r1957;
	st.global.f64 	[%rd534+-4096], %fd512;
	ld.shared.u32 	%r1958, [%r1969+-4096];
	ld.shared.f64 	%fd513, [%r1969+-4088];
	st.global.u32 	[%rd535+-1024], %r1958;
	st.global.f64 	[%rd534+-2048], %fd513;
	ld.shared.u32 	%r1959, [%r1969];
	ld.shared.f64 	%fd514, [%r1969+8];
	st.global.u32 	[%rd535], %r1959;
	st.global.f64 	[%rd534], %fd514;
	ld.shared.u32 	%r1960, [%r1969+4096];
	ld.shared.f64 	%fd515, [%r1969+4104];
	st.global.u32 	[%rd535+1024], %r1960;
	st.global.f64 	[%rd534+2048], %fd515;
	add.s32 	%r1970, %r1970, 1024;
	add.s32 	%r1969, %r1969, 16384;
	add.s64 	%rd535, %rd535, 4096;
	add.s64 	%rd534, %rd534, 8192;
	setp.lt.s32 	%p661, %r1970, %r31;
	@%p661 bra 	$L__BB5_82;
	bra.uni 	$L__BB5_550;
$L__BB5_83:
	setp.eq.s32 	%p639, %r1961, 0;
	@%p639 bra 	$L__BB5_85;
	mul.wide.s32 	%rd489, %r1965, 4;
	add.s64 	%rd490, %rd5, %rd489;
	st.global.u32 	[%rd490], %r1962;
	mul.wide.s32 	%rd491, %r1965, 8;
	add.s64 	%rd492, %rd6, %rd491;
	st.global.f64 	[%rd492], %fd524;
$L__BB5_85:
	setp.eq.s32 	%p640, %r7, %r8;
	@%p640 bra 	$L__BB5_87;
	mul.wide.s32 	%rd493, %r1964, 4;
	add.s64 	%rd494, %rd5, %rd493;
	st.global.u32 	[%rd494], %r7;
	mul.wide.s32 	%rd495, %r1964, 8;
	add.s64 	%rd496, %rd6, %rd495;
	st.global.f64 	[%rd496], %fd525;
$L__BB5_87:
	setp.eq.s32 	%p641, %r8, %r9;
	@%p641 bra 	$L__BB5_89;
	mul.wide.s32 	%rd497, %r36, 4;
	add.s64 	%rd498, %rd5, %rd497;
	st.global.u32 	[%rd498], %r8;
	mul.wide.s32 	%rd499, %r36, 8;
	add.s64 	%rd500, %rd6, %rd499;
	st.global.f64 	[%rd500], %fd526;
$L__BB5_89:
	setp.eq.s32 	%p642, %r9, %r10;
	@%p642 bra 	$L__BB5_91;
	mul.wide.s32 	%rd501, %r37, 4;
	add.s64 	%rd502, %rd5, %rd501;
	st.global.u32 	[%rd502], %r9;
	mul.wide.s32 	%rd503, %r37, 8;
	add.s64 	%rd504, %rd6, %rd503;
	st.global.f64 	[%rd504], %fd527;
$L__BB5_91:
	setp.eq.s32 	%p643, %r10, %r11;
	@%p643 bra 	$L__BB5_93;
	mul.wide.s32 	%rd505, %r38, 4;
	add.s64 	%rd506, %rd5, %rd505;
	st.global.u32 	[%rd506], %r10;
	mul.wide.s32 	%rd507, %r38, 8;
	add.s64 	%rd508, %rd6, %rd507;
	st.global.f64 	[%rd508], %fd528;
$L__BB5_93:
	setp.eq.s32 	%p644, %r11, %r12;
	@%p644 bra 	$L__BB5_95;
	mul.wide.s32 	%rd509, %r39, 4;
	add.s64 	%rd510, %rd5, %rd509;
	st.global.u32 	[%rd510], %r11;
	mul.wide.s32 	%rd511, %r39, 8;
	add.s64 	%rd512, %rd6, %rd511;
	st.global.f64 	[%rd512], %fd529;
$L__BB5_95:
	setp.eq.s32 	%p645, %r12, %r13;
	@%p645 bra 	$L__BB5_97;
	mul.wide.s32 	%rd513, %r40, 4;
	add.s64 	%rd514, %rd5, %rd513;
	st.global.u32 	[%rd514], %r12;
	mul.wide.s32 	%rd515, %r40, 8;
	add.s64 	%rd516, %rd6, %rd515;
	st.global.f64 	[%rd516], %fd530;
$L__BB5_97:
	setp.eq.s32 	%p646, %r13, %r14;
	@%p646 bra 	$L__BB5_99;
	mul.wide.s32 	%rd517, %r41, 4;
	add.s64 	%rd518, %rd5, %rd517;
	st.global.u32 	[%rd518], %r13;
	mul.wide.s32 	%rd519, %r41, 8;
	add.s64 	%rd520, %rd6, %rd519;
	st.global.f64 	[%rd520], %fd531;
$L__BB5_99:
	setp.eq.s32 	%p647, %r14, %r15;
	@%p647 bra 	$L__BB5_550;
	mul.wide.s32 	%rd521, %r42, 4;
	add.s64 	%rd522, %rd5, %rd521;
	st.global.u32 	[%rd522], %r14;
	mul.wide.s32 	%rd523, %r42, 8;
	add.s64 	%rd524, %rd6, %rd523;
	st.global.f64 	[%rd524], %fd532;
	bra.uni 	$L__BB5_550;
$L__BB5_101:
	mov.u32 	%r1994, %tid.x;
	and.b32  	%r1244, %r1994, 31;
	and.b32  	%r1245, %r1994, 992;
	add.s32 	%r1246, %r2, %r1244;
	mad.lo.s32 	%r59, %r1245, 9, %r1246;
	mul.wide.u32 	%rd331, %r59, 4;
	add.s64 	%rd322, %rd3, %rd331;
	// begin inline asm
	ld.global.nc.u32 %r1233, [%rd322];
	// end inline asm
	add.s64 	%rd323, %rd322, 128;
	// begin inline asm
	ld.global.nc.u32 %r1234, [%rd323];
	// end inline asm
	add.s64 	%rd324, %rd322, 256;
	// begin inline asm
	ld.global.nc.u32 %r1235, [%rd324];
	// end inline asm
	add.s64 	%rd325, %rd322, 384;
	// begin inline asm
	ld.global.nc.u32 %r1236, [%rd325];
	// end inline asm
	add.s64 	%rd326, %rd322, 512;
	// begin inline asm
	ld.global.nc.u32 %r1237, [%rd326];
	// end inline asm
	add.s64 	%rd327, %rd322, 640;
	// begin inline asm
	ld.global.nc.u32 %r1238, [%rd327];
	// end inline asm
	add.s64 	%rd328, %rd322, 768;
	// begin inline asm
	ld.global.nc.u32 %r1239, [%rd328];
	// end inline asm
	add.s64 	%rd329, %rd322, 896;
	// begin inline asm
	ld.global.nc.u32 %r1240, [%rd329];
	// end inline asm
	add.s64 	%rd330, %rd322, 1024;
	// begin inline asm
	ld.global.nc.u32 %r1241, [%rd330];
	// end inline asm
	// begin inline asm
	mov.u32 %r1242, %laneid;
	// end inline asm
	shr.u32 	%r61, %r1994, 5;
	mad.lo.s32 	%r62, %r61, 288, %r1242;
	shl.b32 	%r1247, %r62, 2;
	mov.u32 	%r1248, _ZN6thrust24THRUST_300001_SM_1000_NS8cuda_cub4core6detail5shmemE;
	add.s32 	%r63, %r1248, %r1247;
	st.shared.u32 	[%r63], %r1233;
	st.shared.u32 	[%r63+128], %r1234;
	st.shared.u32 	[%r63+256], %r1235;
	st.shared.u32 	[%r63+384], %r1236;
	st.shared.u32 	[%r63+512], %r1237;
	st.shared.u32 	[%r63+640], %r1238;
	st.shared.u32 	[%r63+768], %r1239;
	st.shared.u32 	[%r63+896], %r1240;
	st.shared.u32 	[%r63+1024], %r1241;
	bar.warp.sync 	-1;
	shl.b32 	%r64, %r1242, 3;
	shl.b32 	%r1249, %r1242, 5;
	add.s32 	%r65, %r63, %r1249;
	ld.shared.u32 	%r66, [%r65];
	ld.shared.u32 	%r67, [%r65+4];
	ld.shared.u32 	%r68, [%r65+8];
	ld.shared.u32 	%r69, [%r65+12];
	ld.shared.u32 	%r70, [%r65+16];
	ld.shared.u32 	%r71, [%r65+20];
	ld.shared.u32 	%r72, [%r65+24];
	ld.shared.u32 	%r73, [%r65+28];
	ld.shared.u32 	%r74, [%r65+32];
	setp.ne.s32 	%p389, %r1994, 0;
	mov.b32 	%r1972, 0;
	@%p389 bra 	$L__BB5_103;
	mul.wide.u32 	%rd333, %r2, 4;
	add.s64 	%rd334, %rd3, %rd333;
	add.s64 	%rd332, %rd334, -4;
	// begin inline asm
	ld.global.nc.u32 %r1972, [%rd332];
	// end inline asm
$L__BB5_103:
	setp.eq.s32 	%p390, %r1994, 0;
	bar.sync 	0;
	mul.wide.u32 	%rd353, %r59, 8;
	add.s64 	%rd336, %rd4, %rd353;
	// begin inline asm
	ld.global.nc.u64 %rd335, [%rd336];
	// end inline asm
	add.s64 	%rd338, %rd336, 256;
	// begin inline asm
	ld.global.nc.u64 %rd337, [%rd338];
	// end inline asm
	add.s64 	%rd340, %rd336, 512;
	// begin inline asm
	ld.global.nc.u64 %rd339, [%rd340];
	// end inline asm
	add.s64 	%rd342, %rd336, 768;
	// begin inline asm
	ld.global.nc.u64 %rd341, [%rd342];
	// end inline asm
	add.s64 	%rd344, %rd336, 1024;
	// begin inline asm
	ld.global.nc.u64 %rd343, [%rd344];
	// end inline asm
	add.s64 	%rd346, %rd336, 1280;
	// begin inline asm
	ld.global.nc.u64 %rd345, [%rd346];
	// end inline asm
	add.s64 	%rd348, %rd336, 1536;
	// begin inline asm
	ld.global.nc.u64 %rd347, [%rd348];
	// end inline asm
	add.s64 	%rd350, %rd336, 1792;
	// begin inline asm
	ld.global.nc.u64 %rd349, [%rd350];
	// end inline asm
	add.s64 	%rd352, %rd336, 2048;
	// begin inline asm
	ld.global.nc.u64 %rd351, [%rd352];
	// end inline asm
	add.s32 	%r1252, %r63, %r1247;
	st.shared.u64 	[%r1252], %rd335;
	st.shared.u64 	[%r1252+256], %rd337;
	st.shared.u64 	[%r1252+512], %rd339;
	st.shared.u64 	[%r1252+768], %rd341;
	st.shared.u64 	[%r1252+1024], %rd343;
	st.shared.u64 	[%r1252+1280], %rd345;
	st.shared.u64 	[%r1252+1536], %rd347;
	st.shared.u64 	[%r1252+1792], %rd349;
	st.shared.u64 	[%r1252+2048], %rd351;
	bar.warp.sync 	-1;
	add.s32 	%r1253, %r62, %r64;
	shl.b32 	%r1254, %r1253, 2;
	add.s32 	%r1255, %r65, %r1254;
	ld.shared.f64 	%fd33, [%r1255];
	ld.shared.f64 	%fd34, [%r1255+8];
	ld.shared.f64 	%fd35, [%r1255+16];
	ld.shared.f64 	%fd36, [%r1255+24];
	ld.shared.f64 	%fd37, [%r1255+32];
	ld.shared.f64 	%fd38, [%r1255+40];
	ld.shared.f64 	%fd39, [%r1255+48];
	ld.shared.f64 	%fd40, [%r1255+56];
	ld.shared.f64 	%fd41, [%r1255+64];
	bar.sync 	0;
	shl.b32 	%r1256, %r1994, 2;
	add.s32 	%r1258, %r1248, %r1256;
	add.s32 	%r77, %r1258, 1240;
	st.shared.u32 	[%r1258+1240], %r74;
	bar.sync 	0;
	@%p390 bra 	$L__BB5_105;
	ld.shared.u32 	%r1972, [%r77+-4];
$L__BB5_105:
	setp.ne.s32 	%p391, %r1972, %r66;
	selp.u32 	%r80, 1, 0, %p391;
	setp.ne.s32 	%p392, %r66, %r67;
	selp.u32 	%r1259, 1, 0, %p392;
	add.s32 	%r81, %r1259, %r80;
	mov.f64 	%fd533, %fd34;
	@%p392 bra 	$L__BB5_108;
	setp.lt.f64 	%p393, %fd33, %fd34;
	mov.f64 	%fd533, %fd33;
	@%p393 bra 	$L__BB5_108;
	mov.f64 	%fd533, %fd34;
$L__BB5_108:
	setp.ne.s32 	%p394, %r67, %r68;
	selp.u32 	%r1260, 1, 0, %p394;
	add.s32 	%r82, %r81, %r1260;
	mov.f64 	%fd534, %fd35;
	@%p394 bra 	$L__BB5_111;
	setp.lt.f64 	%p395, %fd533, %fd35;
	mov.f64 	%fd534, %fd533;
	@%p395 bra 	$L__BB5_111;
	mov.f64 	%fd534, %fd35;
$L__BB5_111:
	setp.ne.s32 	%p396, %r68, %r69;
	selp.u32 	%r1261, 1, 0, %p396;
	add.s32 	%r83, %r82, %r1261;
	mov.f64 	%fd535, %fd36;
	@%p396 bra 	$L__BB5_114;
	setp.lt.f64 	%p397, %fd534, %fd36;
	mov.f64 	%fd535, %fd534;
	@%p397 bra 	$L__BB5_114;
	mov.f64 	%fd535, %fd36;
$L__BB5_114:
	setp.ne.s32 	%p398, %r69, %r70;
	selp.u32 	%r1262, 1, 0, %p398;
	add.s32 	%r84, %r83, %r1262;
	mov.f64 	%fd536, %fd37;
	@%p398 bra 	$L__BB5_117;
	setp.lt.f64 	%p399, %fd535, %fd37;
	mov.f64 	%fd536, %fd535;
	@%p399 bra 	$L__BB5_117;
	mov.f64 	%fd536, %fd37;
$L__BB5_117:
	setp.ne.s32 	%p400, %r70, %r71;
	selp.u32 	%r1263, 1, 0, %p400;
	add.s32 	%r85, %r84, %r1263;
	mov.f64 	%fd537, %fd38;
	@%p400 bra 	$L__BB5_120;
	setp.lt.f64 	%p401, %fd536, %fd38;
	mov.f64 	%fd537, %fd536;
	@%p401 bra 	$L__BB5_120;
	mov.f64 	%fd537, %fd38;
$L__BB5_120:
	setp.ne.s32 	%p402, %r71, %r72;
	selp.u32 	%r1264, 1, 0, %p402;
	add.s32 	%r86, %r85, %r1264;
	mov.f64 	%fd538, %fd39;
	@%p402 bra 	$L__BB5_123;
	setp.lt.f64 	%p403, %fd537, %fd39;
	mov.f64 	%fd538, %fd537;
	@%p403 bra 	$L__BB5_123;
	mov.f64 	%fd538, %fd39;
$L__BB5_123:
	setp.ne.s32 	%p404, %r72, %r73;
	selp.u32 	%r1265, 1, 0, %p404;
	add.s32 	%r87, %r86, %r1265;
	mov.f64 	%fd539, %fd40;
	@%p404 bra 	$L__BB5_126;
	setp.lt.f64 	%p405, %fd538, %fd40;
	mov.f64 	%fd539, %fd538;
	@%p405 bra 	$L__BB5_126;
	mov.f64 	%fd539, %fd40;
$L__BB5_126:
	setp.ne.s32 	%p406, %r73, %r74;
	mov.f64 	%fd540, %fd41;
	@%p406 bra 	$L__BB5_129;
	setp.lt.f64 	%p407, %fd539, %fd41;
	mov.f64 	%fd540, %fd539;
	@%p407 bra 	$L__BB5_129;
	mov.f64 	%fd540, %fd41;
$L__BB5_129:
	selp.u32 	%r1386, 1, 0, %p406;
	add.s32 	%r1267, %r87, %r1386;
	mov.b32 	%r1383, 1;
	mov.b32 	%r1384, 0;
	mov.b32 	%r1385, -1;
	// begin inline asm
	shfl.sync.up.b32 %r1266, %r1267, %r1383, %r1384, %r1385;
	// end inline asm
	// begin inline asm
	shfl.sync.up.b32 %r1271, %r1272, %r1383, %r1384, %r1385;
	// end inline asm
	mov.b64 	%rd354, %fd540;
	mov.b64 	{%r1277, %r1282}, %rd354;
	// begin inline asm
	shfl.sync.up.b32 %r1276, %r1277, %r1383, %r1384, %r1385;
	// end inline asm
	// begin inline asm
	shfl.sync.up.b32 %r1281, %r1282, %r1383, %r1384, %r1385;
	// end inline asm
	mov.b64 	%rd355, {%r1276, %r1281};
	mov.b64 	%fd348, %rd355;
	setp.eq.s32 	%p409, %r1267, 0;
	setp.gt.f64 	%p410, %fd540, %fd348;
	selp.f64 	%fd349, %fd348, %fd540, %p410;
	selp.f64 	%fd350, %fd349, %fd540, %p409;
	setp.lt.s32 	%p411, %r1242, 1;
	selp.b32 	%r1387, 0, %r1266, %p411;
	add.s32 	%r1287, %r1387, %r1267;
	selp.f64 	%fd351, %fd540, %fd350, %p411;
	mov.b64 	%rd356, %fd351;
	mov.b64 	{%r1297, %r1302}, %rd356;
	mov.b32 	%r1303, 2;
	// begin inline asm
	shfl.sync.up.b32 %r1286, %r1287, %r1303, %r1384, %r1385;
	// end inline asm
	// begin inline asm
	shfl.sync.up.b32 %r1291, %r1292, %r1303, %r1384, %r1385;
	// end inline asm
	// begin inline asm
	shfl.sync.up.b32 %r1296, %r1297, %r1303, %r1384, %r1385;
	// end inline asm
	// begin inline asm
	shfl.sync.up.b32 %r1301, %r1302, %r1303, %r1384, %r1385;
	// end inline asm
	mov.b64 	%rd357, {%r1296, %r1301};
	mov.b64 	%fd353, %rd357;
	setp.eq.s32 	%p412, %r1287, 0;
	setp.gt.f64 	%p413, %fd351, %fd353;
	selp.f64 	%fd354, %fd353, %fd351, %p413;
	selp.f64 	%fd355, %fd354, %fd351, %p412;
	setp.lt.s32 	%p414, %r1242, 2;
	selp.b32 	%r1388, 0, %r1286, %p414;
	add.s32 	%r1307, %r1388, %r1287;
	selp.f64 	%fd356, %fd351, %fd355, %p414;
	mov.b64 	%rd358, %fd356;
	mov.b64 	{%r1317, %r1322}, %rd358;
	mov.b32 	%r1323, 4;
	// begin inline asm
	shfl.sync.up.b32 %r1306, %r1307, %r1323, %r1384, %r1385;
	// end inline asm
	// begin inline asm
	shfl.sync.up.b32 %r1311, %r1312, %r1323, %r1384, %r1385;
	// end inline asm
	// begin inline asm
	shfl.sync.up.b32 %r1316, %r1317, %r1323, %r1384, %r1385;
	// end inline asm
	// begin inline asm
	shfl.sync.up.b32 %r1321, %r1322, %r1323, %r1384, %r1385;
	// end inline asm
	mov.b64 	%rd359, {%r1316, %r1321};
	mov.b64 	%fd358, %rd359;
	setp.eq.s32 	%p415, %r1307, 0;
	setp.gt.f64 	%p416, %fd356, %fd358;
	selp.f64 	%fd359, %fd358, %fd356, %p416;
	selp.f64 	%fd360, %fd359, %fd356, %p415;
	setp.lt.s32 	%p417, %r1242, 4;
	selp.b32 	%r1389, 0, %r1306, %p417;
	add.s32 	%r1327, %r1389, %r1307;
	selp.f64 	%fd361, %fd356, %fd360, %p417;
	mov.b64 	%rd360, %fd361;
	mov.b64 	{%r1337, %r1342}, %rd360;
	mov.b32 	%r1343, 8;
	// begin inline asm
	shfl.sync.up.b32 %r1326, %r1327, %r1343, %r1384, %r1385;
	// end inline asm
	// begin inline asm
	shfl.sync.up.b32 %r1331, %r1332, %r1343, %r1384, %r1385;
	// end inline asm
	// begin inline asm
	shfl.sync.up.b32 %r1336, %r1337, %r1343, %r1384, %r1385;
	// end inline asm
	// begin inline asm
	shfl.sync.up.b32 %r1341, %r1342, %r1343, %r1384, %r1385;
	// end inline asm
	mov.b64 	%rd361, {%r1336, %r1341};
	mov.b64 	%fd363, %rd361;
	setp.eq.s32 	%p418, %r1327, 0;
	setp.gt.f64 	%p419, %fd361, %fd363;
	selp.f64 	%fd364, %fd363, %fd361, %p419;
	selp.f64 	%fd365, %fd364, %fd361, %p418;
	setp.lt.s32 	%p420, %r1242, 8;
	selp.b32 	%r1390, 0, %r1326, %p420;
	add.s32 	%r1347, %r1390, %r1327;
	selp.f64 	%fd366, %fd361, %fd365, %p420;
	mov.b64 	%rd362, %fd366;
	mov.b64 	{%r1357, %r1362}, %rd362;
	mov.b32 	%r1363, 16;
	// begin inline asm
	shfl.sync.up.b32 %r1346, %r1347, %r1363, %r1384, %r1385;
	// end inline asm
	// begin inline asm
	shfl.sync.up.b32 %r1351, %r1352, %r1363, %r1384, %r1385;
	// end inline asm
	// begin inline asm
	shfl.sync.up.b32 %r1356, %r1357, %r1363, %r1384, %r1385;
	// end inline asm
	// begin inline asm
	shfl.sync.up.b32 %r1361, %r1362, %r1363, %r1384, %r1385;
	// end inline asm
	mov.b64 	%rd363, {%r1356, %r1361};
	mov.b64 	%fd368, %rd363;
	setp.eq.s32 	%p421, %r1347, 0;
	setp.gt.f64 	%p422, %fd366, %fd368;
	selp.f64 	%fd369, %fd368, %fd366, %p422;
	selp.f64 	%fd50, %fd369, %fd366, %p421;
	setp.lt.s32 	%p423, %r1242, 16;
	selp.b32 	%r1391, 0, %r1346, %p423;
	add.s32 	%r1367, %r1391, %r1347;
	selp.f64 	%fd370, %fd366, %fd50, %p423;
	mov.b64 	%rd364, %fd370;
	mov.b64 	{%r1377, %r1382}, %rd364;
	// begin inline asm
	shfl.sync.up.b32 %r1986, %r1367, %r1383, %r1384, %r1385;
	// end inline asm
	// begin inline asm
	shfl.sync.up.b32 %r1371, %r1372, %r1383, %r1384, %r1385;
	// end inline asm
	// begin inline asm
	shfl.sync.up.b32 %r1376, %r1377, %r1383, %r1384, %r1385;
	// end inline asm
	// begin inline asm
	shfl.sync.up.b32 %r1381, %r1382, %r1383, %r1384, %r1385;
	// end inline asm
	mov.b64 	%rd365, {%r1376, %r1381};
	mov.b64 	%fd552, %rd365;
	setp.ne.s32 	%p424, %r1242, 31;
	@%p424 bra 	$L__BB5_131;
	shl.b32 	%r1392, %r61, 4;
	mov.u32 	%r1393, _ZN6thrust24THRUST_300001_SM_1000_NS8cuda_cub4core6detail5shmemE;
	add.s32 	%r1394, %r1393, %r1392;
	st.shared.u32 	[%r1394], %r1367;
	st.shared.f64 	[%r1394+8], %fd50;
$L__BB5_131:
	bar.sync 	0;
	ld.shared.u32 	%r1395, [_ZN6thrust24THRUST_300001_SM_1000_NS8cuda_cub4core6detail5shmemE];
	ld.shared.f64 	%fd371, [_ZN6thrust24THRUST_300001_SM_1000_NS8cuda_cub4core6detail5shmemE+8];
	ld.shared.u32 	%r1396, [_ZN6thrust24THRUST_300001_SM_1000_NS8cuda_cub4core6detail5shmemE+16];
	ld.shared.f64 	%fd373, [_ZN6thrust24THRUST_300001_SM_1000_NS8cuda_cub4core6detail5shmemE+24];
	add.s32 	%r1397, %r1396, %r1395;
	setp.eq.s32 	%p425, %r1396, 0;
	setp.lt.f64 	%p426, %fd371, %fd373;
	selp.f64 	%fd375, %fd371, %fd373, %p426;
	selp.f64 	%fd376, %fd375, %fd373, %p425;
	setp.eq.s32 	%p427, %r61, 2;
	selp.b32 	%r1398, %r1397, %r1395, %p427;
	selp.f64 	%fd378, %fd376, %fd371, %p427;
	ld.shared.u32 	%r1399, [_ZN6thrust24THRUST_300001_SM_1000_NS8cuda_cub4core6detail5shmemE+32];
	ld.shared.f64 	%fd379, [_ZN6thrust24THRUST_300001_SM_1000_NS8cuda_cub4core6detail5shmemE+40];
	add.s32 	%r1400, %r1397, %r1399;
	setp.eq.s32 	%p428, %r1399, 0;
	setp.lt.f64 	%p429, %fd376, %fd379;
	selp.f64 	%fd381, %fd376, %fd379, %p429;
	selp.f64 	%fd382, %fd381, %fd379, %p428;
	setp.eq.s32 	%p430, %r61, 3;
	selp.b32 	%r1401, %r1400, %r1398, %p430;
	selp.f64 	%fd384, %fd382, %fd378, %p430;
	ld.shared.u32 	%r1402, [_ZN6thrust24THRUST_300001_SM_1000_NS8cuda_cub4core6detail5shmemE+48];
	ld.shared.f64 	%fd385, [_ZN6thrust24THRUST_300001_SM_1000_NS8cuda_cub4core6detail5shmemE+56];
	add.s32 	%r1403, %r1400, %r1402;
	setp.eq.s32 	%p431, %r1402, 0;
	setp.lt.f64 	%p432, %fd382, %fd385;
	selp.f64 	%fd387, %fd382, %fd385, %p432;
	selp.f64 	%fd388, %fd387, %fd385, %p431;
	setp.eq.s32 	%p433, %r61, 4;
	selp.b32 	%r1404, %r1403, %r1401, %p433;
	selp.f64 	%fd390, %fd388, %fd384, %p433;
	ld.shared.u32 	%r1405, [_ZN6thrust24THRUST_300001_SM_1000_NS8cuda_cub4core6detail5shmemE+64];
	ld.shared.f64 	%fd391, [_ZN6thrust24THRUST_300001_SM_1000_NS8cuda_cub4core6detail5shmemE+72];
	add.s32 	%r1406, %r1403, %r1405;
	setp.eq.s32 	%p434, %r1405, 0;
	setp.lt.f64 	%p435, %fd388, %fd391;
	selp.f64 	%fd393, %fd388, %fd391, %p435;
	selp.f64 	%fd394, %fd393, %fd391, %p434;
	setp.eq.s32 	%p436, %r61, 5;
	selp.b32 	%r1407, %r1406, %r1404, %p436;
	selp.f64 	%fd396, %fd394, %fd390, %p436;
	ld.shared.u32 	%r1408, [_ZN6thrust24THRUST_300001_SM_1000_NS8cuda_cub4core6detail5shmemE+80];
	ld.shared.f64 	%fd397, [_ZN6thrust24THRUST_300001_SM_1000_NS8cuda_cub4core6detail5shmemE+88];
	add.s32 	%r1409, %r1406, %r1408;
	setp.eq.s32 	%p437, %r1408, 0;
	setp.lt.f64 	%p438, %fd394, %fd397;
	selp.f64 	%fd399, %fd394, %fd397, %p438;
	selp.f64 	%fd400, %fd399, %fd397, %p437;
	setp.eq.s32 	%p439, %r61, 6;
	selp.b32 	%r1410, %r1409, %r1407, %p439;
	selp.f64 	%fd402, %fd400, %fd396, %p439;
	ld.shared.u32 	%r1411, [_ZN6thrust24THRUST_300001_SM_1000_NS8cuda_cub4core6detail5shmemE+96];
	ld.shared.f64 	%fd403, [_ZN6thrust24THRUST_300001_SM_1000_NS8cuda_cub4core6detail5shmemE+104];
	add.s32 	%r1412, %r1409, %r1411;
	setp.eq.s32 	%p440, %r1411, 0;
	setp.lt.f64 	%p441, %fd400, %fd403;
	selp.f64 	%fd405, %fd400, %fd403, %p441;
	selp.f64 	%fd406, %fd405, %fd403, %p440;
	setp.eq.s32 	%p442, %r61, 7;
	selp.b32 	%r90, %r1412, %r1410, %p442;
	selp.f64 	%fd52, %fd406, %fd402, %p442;
	ld.shared.u32 	%r1413, [_ZN6thrust24THRUST_300001_SM_1000_NS8cuda_cub4core6detail5shmemE+112];
	ld.shared.f64 	%fd408, [_ZN6thrust24THRUST_300001_SM_1000_NS8cuda_cub4core6detail5shmemE+120];
	add.s32 	%r91, %r1412, %r1413;
	setp.eq.s32 	%p443, %r1413, 0;
	setp.lt.f64 	%p444, %fd406, %fd408;
	selp.f64 	%fd410, %fd406, %fd408, %p444;
	selp.f64 	%fd53, %fd410, %fd408, %p443;
	setp.lt.u32 	%p445, %r1994, 32;
	@%p445 bra 	$L__BB5_133;
	setp.eq.s32 	%p446, %r1986, 0;
	setp.lt.f64 	%p447, %fd52, %fd552;
	setp.eq.s32 	%p448, %r1242, 0;
	selp.b32 	%r1414, 0, %r1986, %p448;
	add.s32 	%r1986, %r90, %r1414;
	selp.f64 	%fd411, %fd52, %fd552, %p447;
	selp.f64 	%fd412, %fd411, %fd552, %p446;
	selp.f64 	%fd552, %fd52, %fd412, %p448;
	bra.uni 	$L__BB5_169;
$L__BB5_133:
	setp.ne.s32 	%p449, %r1994, 0;
	mul.wide.u32 	%rd366, %r1, 16;
	add.s64 	%rd19, %rd2, %rd366;
	@%p449 bra 	$L__BB5_135;
	st.shared.u32 	[_ZN6thrust24THRUST_300001_SM_1000_NS8cuda_cub4core6detail5shmemE+200], %r91;
	st.shared.f64 	[_ZN6thrust24THRUST_300001_SM_1000_NS8cuda_cub4core6detail5shmemE+208], %fd53;
	mov.b64 	%rd368, %fd53;
	mov.b32 	%r1415, 100;
	mov.b64 	%rd369, {%r1415, %r91};
	add.s64 	%rd367, %rd19, 512;
	// begin inline asm
	st.relaxed.gpu.v2.u64 [%rd367], {%rd368, %rd369};
	// end inline asm
$L__BB5_135:
	not.b32 	%r93, %r1994;
	mov.u32 	%r1416, %nctaid.x;
	setp.gt.u32 	%p450, %r1416, 499;
	@%p450 bra 	$L__BB5_137;
	membar.cta;
	bra.uni 	$L__BB5_138;
$L__BB5_137:
	mov.b32 	%r1417, 450;
	// begin inline asm
	nanosleep.u32 %r1417;
	// end inline asm
$L__BB5_138:
	mul.wide.s32 	%rd370, %r93, 16;
	add.s64 	%rd371, %rd19, %rd370;
	add.s64 	%rd20, %rd371, 512;
$L__BB5_139:
	// begin inline asm
	ld.relaxed.gpu.v2.u64 {%rd372, %rd373}, [%rd20];
	// end inline asm
	mov.b64 	{%r1979, %r1974}, %rd373;
	setp.eq.s32 	%p451, %r1979, 99;
	mov.b32 	%r1418, -1;
	vote.sync.any.pred 	%p452, %p451, %r1418;
	@%p452 bra 	$L__BB5_139;
	mov.b64 	%fd542, %rd372;
	mov.b64 	{%r1432, %r1437}, %rd372;
	setp.eq.s32 	%p453, %r1979, 101;
	mov.b32 	%r1440, -1;
	vote.sync.ballot.b32 	%r1441, %p453, %r1440;
	// begin inline asm
	mov.u32 %r1420, %lanemask_ge;
	// end inline asm
	and.b32  	%r1442, %r1441, %r1420;
	or.b32  	%r1443, %r1442, -2147483648;
	add.s32 	%r1444, %r1443, -1;
	not.b32 	%r1445, %r1443;
	and.b32  	%r1446, %r1445, %r1444;
	popc.b32 	%r97, %r1446;
	mov.b32 	%r1438, 1;
	// begin inline asm
	shfl.sync.down.b32 %r1421, %r1974, %r1438, %r97, %r1440;
	// end inline asm
	// begin inline asm
	shfl.sync.down.b32 %r1426, %r1427, %r1438, %r97, %r1440;
	// end inline asm
	// begin inline asm
	shfl.sync.down.b32 %r1431, %r1432, %r1438, %r97, %r1440;
	// end inline asm
	// begin inline asm
	shfl.sync.down.b32 %r1436, %r1437, %r1438, %r97, %r1440;
	// end inline asm
	setp.ge.s32 	%p455, %r1242, %r97;
	@%p455 bra 	$L__BB5_142;
	mov.b64 	%rd375, {%r1431, %r1436};
	mov.b64 	%fd413, %rd375;
	add.s32 	%r101, %r1421, %r1974;
	setp.eq.s32 	%p456, %r1974, 0;
	setp.lt.f64 	%p457, %fd413, %fd542;
	selp.f64 	%fd414, %fd413, %fd542, %p457;
	selp.f64 	%fd542, %fd414, %fd542, %p456;
	mov.u32 	%r1974, %r101;
$L__BB5_142:
	mov.b32 	%r1464, 2;
	mov.b32 	%r1466, -1;
	// begin inline asm
	shfl.sync.down.b32 %r1447, %r1974, %r1464, %r97, %r1466;
	// end inline asm
	// begin inline asm
	shfl.sync.down.b32 %r1452, %r1453, %r1464, %r97, %r1466;
	// end inline asm
	mov.b64 	%rd376, %fd542;
	mov.b64 	{%r1458, %r1463}, %rd376;
	// begin inline asm
	shfl.sync.down.b32 %r1457, %r1458, %r1464, %r97, %r1466;
	// end inline asm
	// begin inline asm
	shfl.sync.down.b32 %r1462, %r1463, %r1464, %r97, %r1466;
	// end inline asm
	add.s32 	%r106, %r1242, 2;
	setp.gt.s32 	%p458, %r106, %r97;
	@%p458 bra 	$L__BB5_144;
	mov.b64 	%rd377, {%r1457, %r1462};
	mov.b64 	%fd415, %rd377;
	add.s32 	%r107, %r1447, %r1974;
	setp.eq.s32 	%p459, %r1974, 0;
	setp.gt.f64 	%p460, %fd542, %fd415;
	selp.f64 	%fd416, %fd415, %fd542, %p460;
	selp.f64 	%fd542, %fd416, %fd542, %p459;
	mov.u32 	%r1974, %r107;
$L__BB5_144:
	mov.b32 	%r1484, 4;
	mov.b32 	%r1486, -1;
	// begin inline asm
	shfl.sync.down.b32 %r1467, %r1974, %r1484, %r97, %r1486;
	// end inline asm
	// begin inline asm
	shfl.sync.down.b32 %r1472, %r1473, %r1484, %r97, %r1486;
	// end inline asm
	mov.b64 	%rd378, %fd542;
	mov.b64 	{%r1478, %r1483}, %rd378;
	// begin inline asm
	shfl.sync.down.b32 %r1477, %r1478, %r1484, %r97, %r1486;
	// end inline asm
	// begin inline asm
	shfl.sync.down.b32 %r1482, %r1483, %r1484, %r97, %r1486;
	// end inline asm
	add.s32 	%r112, %r1242, 4;
	setp.gt.s32 	%p461, %r112, %r97;
	@%p461 bra 	$L__BB5_146;
	mov.b64 	%rd379, {%r1477, %r1482};
	mov.b64 	%fd417, %rd379;
	add.s32 	%r113, %r1467, %r1974;
	setp.eq.s32 	%p462, %r1974, 0;
	setp.gt.f64 	%p463, %fd542, %fd417;
	selp.f64 	%fd418, %fd417, %fd542, %p463;
	selp.f64 	%fd542, %fd418, %fd542, %p462;
	mov.u32 	%r1974, %r113;
$L__BB5_146:
	mov.b32 	%r1504, 8;
	mov.b32 	%r1506, -1;
	// begin inline asm
	shfl.sync.down.b32 %r1487, %r1974, %r1504, %r97, %r1506;
	// end inline asm
	// begin inline asm
	shfl.sync.down.b32 %r1492, %r1493, %r1504, %r97, %r1506;
	// end inline asm
	mov.b64 	%rd380, %fd542;
	mov.b64 	{%r1498, %r1503}, %rd380;
	// begin inline asm
	shfl.sync.down.b32 %r1497, %r1498, %r1504, %r97, %r1506;
	// end inline asm
	// begin inline asm
	shfl.sync.down.b32 %r1502, %r1503, %r1504, %r97, %r1506;
	// end inline asm
	add.s32 	%r118, %r1242, 8;
	setp.gt.s32 	%p464, %r118, %r97;
	@%p464 bra 	$L__BB5_148;
	mov.b64 	%rd381, {%r1497, %r1502};
	mov.b64 	%fd419, %rd381;
	add.s32 	%r119, %r1487, %r1974;
	setp.eq.s32 	%p465, %r1974, 0;
	setp.gt.f64 	%p466, %fd542, %fd419;
	selp.f64 	%fd420, %fd419, %fd542, %p466;
	selp.f64 	%fd542, %fd420, %fd542, %p465;
	mov.u32 	%r1974, %r119;
$L__BB5_148:
	mov.b32 	%r1524, 16;
	mov.b32 	%r1526, -1;
	// begin inline asm
	shfl.sync.down.b32 %r1507, %r1974, %r1524, %r97, %r1526;
	// end inline asm
	// begin inline asm
	shfl.sync.down.b32 %r1512, %r1513, %r1524, %r97, %r1526;
	// end inline asm
	mov.b64 	%rd382, %fd542;
	mov.b64 	{%r1518, %r1523}, %rd382;
	// begin inline asm
	shfl.sync.down.b32 %r1517, %r1518, %r1524, %r97, %r1526;
	// end inline asm
	// begin inline asm
	shfl.sync.down.b32 %r1522, %r1523, %r1524, %r97, %r1526;
	// end inline asm
	add.s32 	%r124, %r1242, 16;
	setp.gt.s32 	%p467, %r124, %r97;
	@%p467 bra 	$L__BB5_150;
	mov.b64 	%rd383, {%r1517, %r1522};
	mov.b64 	%fd421, %rd383;
	add.s32 	%r125, %r1507, %r1974;
	setp.eq.s32 	%p468, %r1974, 0;
	setp.gt.f64 	%p469, %fd542, %fd421;
	selp.f64 	%fd422, %fd421, %fd542, %p469;
	selp.f64 	%fd542, %fd422, %fd542, %p468;
	mov.u32 	%r1974, %r125;
$L__BB5_150:
	not.b32 	%r1527, %r1994;
	add.s32 	%r1980, %r1, %r1527;
	add.s64 	%rd22, %rd2, 512;
$L__BB5_151:
	setp.ne.s32 	%p470, %r1979, 101;
	mov.b32 	%r1528, -1;
	vote.sync.all.pred 	%p471, %p470, %r1528;
	not.pred 	%p472, %p471;
	@%p472 bra 	$L__BB5_165;
	mul.wide.s32 	%rd434, %r1980, 16;
	add.s64 	%rd435, %rd22, %rd434;
	add.s64 	%rd433, %rd435, -512;
$L__BB5_153:
	// begin inline asm
	ld.relaxed.gpu.v2.u64 {%rd431, %rd432}, [%rd433];
	// end inline asm
	mov.b64 	{%r1979, %r1982}, %rd432;
	setp.eq.s32 	%p534, %r1979, 99;
	mov.b32 	%r1621, -1;
	vote.sync.any.pred 	%p535, %p534, %r1621;
	@%p535 bra 	$L__BB5_153;
	mov.b64 	%fd548, %rd431;
	mov.b64 	{%r1634, %r1639}, %rd431;
	setp.eq.s32 	%p536, %r1979, 101;
	mov.b32 	%r1642, -1;
	vote.sync.ballot.b32 	%r1643, %p536, %r1642;
	and.b32  	%r1644, %r1643, %r1420;
	or.b32  	%r1645, %r1644, -2147483648;
	add.s32 	%r1646, %r1645, -1;
	not.b32 	%r1647, %r1645;
	and.b32  	%r1648, %r1647, %r1646;
	popc.b32 	%r133, %r1648;
	mov.b32 	%r1640, 1;
	// begin inline asm
	shfl.sync.down.b32 %r1623, %r1982, %r1640, %r133, %r1642;
	// end inline asm
	// begin inline asm
	shfl.sync.down.b32 %r1628, %r1629, %r1640, %r133, %r1642;
	// end inline asm
	// begin inline asm
	shfl.sync.down.b32 %r1633, %r1634, %r1640, %r133, %r1642;
	// end inline asm
	// begin inline asm
	shfl.sync.down.b32 %r1638, %r1639, %r1640, %r133, %r1642;
	// end inline asm
	setp.ge.s32 	%p538, %r1242, %r133;
	@%p538 bra 	$L__BB5_156;
	mov.b64 	%rd436, {%r1633, %r1638};
	mov.b64 	%fd434, %rd436;
	add.s32 	%r137, %r1623, %r1982;
	setp.eq.s32 	%p539, %r1982, 0;
	setp.lt.f64 	%p540, %fd434, %fd548;
	selp.f64 	%fd435, %fd434, %fd548, %p540;
	selp.f64 	%fd548, %fd435, %fd548, %p539;
	mov.u32 	%r1982, %r137;
$L__BB5_156:
	mov.b32 	%r1666, 2;
	mov.b32 	%r1668, -1;
	// begin inline asm
	shfl.sync.down.b32 %r1649, %r1982, %r1666, %r133, %r1668;
	// end inline asm
	// begin inline asm
	shfl.sync.down.b32 %r1654, %r1655, %r1666, %r133, %r1668;
	// end inline asm
	mov.b64 	%rd437, %fd548;
	mov.b64 	{%r1660, %r1665}, %rd437;
	// begin inline asm
	shfl.sync.down.b32 %r1659, %r1660, %r1666, %r133, %r1668;
	// end inline asm
	// begin inline asm
	shfl.sync.down.b32 %r1664, %r1665, %r1666, %r133, %r1668;
	// end inline asm
	setp.gt.s32 	%p541, %r106, %r133;
	@%p541 bra 	$L__BB5_158;
	mov.b64 	%rd438, {%r1659, %r1664};
	mov.b64 	%fd436, %rd438;
	add.s32 	%r142, %r1649, %r1982;
	setp.eq.s32 	%p542, %r1982, 0;
	setp.gt.f64 	%p543, %fd548, %fd436;
	selp.f64 	%fd437, %fd436, %fd548, %p543;
	selp.f64 	%fd548, %fd437, %fd548, %p542;
	mov.u32 	%r1982, %r142;
$L__BB5_158:
	mov.b32 	%r1686, 4;
	mov.b32 	%r1688, -1;
	// begin inline asm
	shfl.sync.down.b32 %r1669, %r1982, %r1686, %r133, %r1688;
	// end inline asm
	// begin inline asm
	shfl.sync.down.b32 %r1674, %r1675, %r1686, %r133, %r1688;
	// end inline asm
	mov.b64 	%rd439, %fd548;
	mov.b64 	{%r1680, %r1685}, %rd439;
	// begin inline asm
	shfl.sync.down.b32 %r1679, %r1680, %r1686, %r133, %r1688;
	// end inline asm
	// begin inline asm
	shfl.sync.down.b32 %r1684, %r1685, %r1686, %r133, %r1688;
	// end inline asm
	setp.gt.s32 	%p544, %r112, %r133;
	@%p544 bra 	$L__BB5_160;
	mov.b64 	%rd440, {%r1679, %r1684};
	mov.b64 	%fd438, %rd440;
	add.s32 	%r147, %r1669, %r1982;
	setp.eq.s32 	%p545, %r1982, 0;
	setp.gt.f64 	%p546, %fd548, %fd438;
	selp.f64 	%fd439, %fd438, %fd548, %p546;
	selp.f64 	%fd548, %fd439, %fd548, %p545;
	mov.u32 	%r1982, %r147;
$L__BB5_160:
	mov.b32 	%r1706, 8;
	mov.b32 	%r1708, -1;
	// begin inline asm
	shfl.sync.down.b32 %r1689, %r1982, %r1706, %r133, %r1708;
	// end inline asm
	// begin inline asm
	shfl.sync.down.b32 %r1694, %r1695, %r1706, %r133, %r1708;
	// end inline asm
	mov.b64 	%rd441, %fd548;
	mov.b64 	{%r1700, %r1705}, %rd441;
	// begin inline asm
	shfl.sync.down.b32 %r1699, %r1700, %r1706, %r133, %r1708;
	// end inline asm
	// begin inline asm
	shfl.sync.down.b32 %r1704, %r1705, %r1706, %r133, %r1708;
	// end inline asm
	setp.gt.s32 	%p547, %r118, %r133;
	@%p547 bra 	$L__BB5_162;
	mov.b64 	%rd442, {%r1699, %r1704};
	mov.b64 	%fd440, %rd442;
	add.s32 	%r152, %r1689, %r1982;
	setp.eq.s32 	%p548, %r1982, 0;
	setp.gt.f64 	%p549, %fd548, %fd440;
	selp.f64 	%fd441, %fd440, %fd548, %p549;
	selp.f64 	%fd548, %fd441, %fd548, %p548;
	mov.u32 	%r1982, %r152;
$L__BB5_162:
	mov.b32 	%r1726, 16;
	mov.b32 	%r1728, -1;
	// begin inline asm
	shfl.sync.down.b32 %r1709, %r1982, %r1726, %r133, %r1728;
	// end inline asm
	// begin inline asm
	shfl.sync.down.b32 %r1714, %r1715, %r1726, %r133, %r1728;
	// end inline asm
	mov.b64 	%rd443, %fd548;
	mov.b64 	{%r1720, %r1725}, %rd443;
	// begin inline asm
	shfl.sync.down.b32 %r1719, %r1720, %r1726, %r133, %r1728;
	// end inline asm
	// begin inline asm
	shfl.sync.down.b32 %r1724, %r1725, %r1726, %r133, %r1728;
	// end inline asm
	setp.gt.s32 	%p550, %r124, %r133;
	@%p550 bra 	$L__BB5_164;
	mov.b64 	%rd444, {%r1719, %r1724};
	mov.b64 	%fd442, %rd444;
	add.s32 	%r157, %r1709, %r1982;
	setp.eq.s32 	%p551, %r1982, 0;
	setp.gt.f64 	%p552, %fd548, %fd442;
	selp.f64 	%fd443, %fd442, %fd548, %p552;
	selp.f64 	%fd548, %fd443, %fd548, %p551;
	mov.u32 	%r1982, %r157;
$L__BB5_164:
	add.s32 	%r159, %r1982, %r1974;
	setp.eq.s32 	%p553, %r1974, 0;
	setp.lt.f64 	%p554, %fd548, %fd542;
	selp.f64 	%fd444, %fd548, %fd542, %p554;
	selp.f64 	%fd542, %fd444, %fd542, %p553;
	add.s32 	%r1980, %r1980, -32;
	mov.u32 	%r1974, %r159;
	bra.uni 	$L__BB5_151;
$L__BB5_165:
	@%p449 bra 	$L__BB5_167;
	add.s32 	%r1530, %r1974, %r91;
	setp.eq.s32 	%p474, %r91, 0;
	setp.lt.f64 	%p475, %fd542, %fd53;
	selp.f64 	%fd423, %fd542, %fd53, %p475;
	selp.f64 	%fd424, %fd423, %fd53, %p474;
	mov.b64 	%rd385, %fd424;
	mov.b32 	%r1531, 101;
	mov.b64 	%rd386, {%r1531, %r1530};
	add.s64 	%rd384, %rd19, 512;
	// begin inline asm
	st.relaxed.gpu.v2.u64 [%rd384], {%rd385, %rd386};
	// end inline asm
	st.shared.u32 	[_ZN6thrust24THRUST_300001_SM_1000_NS8cuda_cub4core6detail5shmemE+168], %r1974;
	st.shared.f64 	[_ZN6thrust24THRUST_300001_SM_1000_NS8cuda_cub4core6detail5shmemE+176], %fd542;
	st.shared.u32 	[_ZN6thrust24THRUST_300001_SM_1000_NS8cuda_cub4core6detail5shmemE+184], %r1530;
	st.shared.f64 	[_ZN6thrust24THRUST_300001_SM_1000_NS8cuda_cub4core6detail5shmemE+192], %fd424;
$L__BB5_167:
	setp.ne.s32 	%p476, %r1242, 0;
	@%p476 bra 	$L__BB5_169;
	st.shared.u32 	[_ZN6thrust24THRUST_300001_SM_1000_NS8cuda_cub4core6detail5shmemE+136], %r1974;
	st.shared.f64 	[_ZN6thrust24THRUST_300001_SM_1000_NS8cuda_cub4core6detail5shmemE+144], %fd542;
	mov.u32 	%r1986, %r1974;
	mov.f64 	%fd552, %fd542;
$L__BB5_169:
	setp.eq.s32 	%p477, %r1994, 0;
	bar.sync 	0;
	@%p477 bra 	$L__BB5_171;
	ld.shared.u32 	%r1532, [_ZN6thrust24THRUST_300001_SM_1000_NS8cuda_cub4core6detail5shmemE+136];
	ld.shared.f64 	%fd425, [_ZN6thrust24THRUST_300001_SM_1000_NS8cuda_cub4core6detail5shmemE+144];
	add.s32 	%r162, %r1532, %r1986;
	setp.eq.s32 	%p478, %r1986, 0;
	setp.lt.f64 	%p479, %fd425, %fd552;
	selp.f64 	%fd427, %fd425, %fd552, %p479;
	selp.f64 	%fd552, %fd427, %fd552, %p478;
	mov.u32 	%r1986, %r162;
$L__BB5_171:
	setp.ne.s32 	%p480, %r66, %r67;
	setp.ne.s32 	%p481, %r1972, %r66;
	add.s32 	%r164, %r1986, %r80;
	setp.geu.f64 	%p482, %fd552, %fd33;
	selp.f64 	%fd428, %fd33, %fd552, %p482;
	selp.f64 	%fd82, %fd33, %fd428, %p481;
	selp.u32 	%r1533, 1, 0, %p480;
	add.s32 	%r1534, %r1533, %r80;
	add.s32 	%r165, %r1534, %r1986;
	mov.f64 	%fd554, %fd34;
	@%p480 bra 	$L__BB5_174;
	setp.lt.f64 	%p483, %fd82, %fd34;
	mov.f64 	%fd554, %fd82;
	@%p483 bra 	$L__BB5_174;
	mov.f64 	%fd554, %fd34;
$L__BB5_174:
	setp.ne.s32 	%p484, %r67, %r68;
	setp.ne.s32 	%p485, %r66, %r67;
	selp.u32 	%r1535, 1, 0, %p485;
	setp.ne.s32 	%p486, %r1972, %r66;
	selp.u32 	%r1536, 1, 0, %p486;
	add.s32 	%r1537, %r1535, %r1536;
	selp.u32 	%r1538, 1, 0, %p484;
	add.s32 	%r1539, %r1537, %r1538;
	add.s32 	%r166, %r1539, %r1986;
	mov.f64 	%fd555, %fd35;
	@%p484 bra 	$L__BB5_177;
	setp.lt.f64 	%p487, %fd554, %fd35;
	mov.f64 	%fd555, %fd554;
	@%p487 bra 	$L__BB5_177;
	mov.f64 	%fd555, %fd35;
$L__BB5_177:
	setp.ne.s32 	%p488, %r68, %r69;
	setp.ne.s32 	%p489, %r66, %r67;
	selp.u32 	%r1540, 1, 0, %p489;
	setp.ne.s32 	%p490, %r1972, %r66;
	selp.u32 	%r1541, 1, 0, %p490;
	add.s32 	%r1542, %r1540, %r1541;
	setp.ne.s32 	%p491, %r67, %r68;
	selp.u32 	%r1543, 1, 0, %p491;
	add.s32 	%r1544, %r1542, %r1543;
	selp.u32 	%r1545, 1, 0, %p488;
	add.s32 	%r1546, %r1544, %r1545;
	add.s32 	%r167, %r1546, %r1986;
	mov.f64 	%fd556, %fd36;
	@%p488 bra 	$L__BB5_180;
	setp.lt.f64 	%p492, %fd555, %fd36;
	mov.f64 	%fd556, %fd555;
	@%p492 bra 	$L__BB5_180;
	mov.f64 	%fd556, %fd36;
$L__BB5_180:
	setp.ne.s32 	%p493, %r69, %r70;
	setp.ne.s32 	%p494, %r66, %r67;
	selp.u32 	%r1547, 1, 0, %p494;
	setp.ne.s32 	%p495, %r1972, %r66;
	selp.u32 	%r1548, 1, 0, %p495;
	add.s32 	%r1549, %r1547, %r1548;
	setp.ne.s32 	%p496, %r67, %r68;
	selp.u32 	%r1550, 1, 0, %p496;
	add.s32 	%r1551, %r1549, %r1550;
	setp.ne.s32 	%p497, %r68, %r69;
	selp.u32 	%r1552, 1, 0, %p497;
	add.s32 	%r1553, %r1551, %r1552;
	selp.u32 	%r1554, 1, 0, %p493;
	add.s32 	%r1555, %r1553, %r1554;
	add.s32 	%r168, %r1555, %r1986;
	mov.f64 	%fd557, %fd37;
	@%p493 bra 	$L__BB5_183;
	setp.lt.f64 	%p498, %fd556, %fd37;
	mov.f64 	%fd557, %fd556;
	@%p498 bra 	$L__BB5_183;
	mov.f64 	%fd557, %fd37;
$L__BB5_183:
	setp.ne.s32 	%p499, %r70, %r71;
	setp.ne.s32 	%p500, %r66, %r67;
	selp.u32 	%r1556, 1, 0, %p500;
	setp.ne.s32 	%p501, %r1972, %r66;
	selp.u32 	%r1557, 1, 0, %p501;
	add.s32 	%r1558, %r1556, %r1557;
	setp.ne.s32 	%p502, %r67, %r68;
	selp.u32 	%r1559, 1, 0, %p502;
	add.s32 	%r1560, %r1558, %r1559;
	setp.ne.s32 	%p503, %r68, %r69;
	selp.u32 	%r1561, 1, 0, %p503;
	add.s32 	%r1562, %r1560, %r1561;
	setp.ne.s32 	%p504, %r69, %r70;
	selp.u32 	%r1563, 1, 0, %p504;
	add.s32 	%r1564, %r1562, %r1563;
	selp.u32 	%r1565, 1, 0, %p499;
	add.s32 	%r1566, %r1564, %r1565;
	add.s32 	%r169, %r1566, %r1986;
	mov.f64 	%fd558, %fd38;
	@%p499 bra 	$L__BB5_186;
	setp.lt.f64 	%p505, %fd557, %fd38;
	mov.f64 	%fd558, %fd557;
	@%p505 bra 	$L__BB5_186;
	mov.f64 	%fd558, %fd38;
$L__BB5_186:
	setp.ne.s32 	%p506, %r71, %r72;
	add.s32 	%r170, %r86, %r1986;
	mov.f64 	%fd559, %fd39;
	@%p506 bra 	$L__BB5_189;
	setp.lt.f64 	%p507, %fd558, %fd39;
	mov.f64 	%fd559, %fd558;
	@%p507 bra 	$L__BB5_189;
	mov.f64 	%fd559, %fd39;
$L__BB5_189:
	setp.ne.s32 	%p508, %r72, %r73;
	add.s32 	%r171, %r87, %r1986;
	mov.f64 	%fd560, %fd40;
	@%p508 bra 	$L__BB5_192;
	setp.lt.f64 	%p509, %fd559, %fd40;
	mov.f64 	%fd560, %fd559;
	@%p509 bra 	$L__BB5_192;
	mov.f64 	%fd560, %fd40;
$L__BB5_192:
	ld.shared.u32 	%r172, [_ZN6thrust24THRUST_300001_SM_1000_NS8cuda_cub4core6detail5shmemE+200];
	ld.shared.u32 	%r173, [_ZN6thrust24THRUST_300001_SM_1000_NS8cuda_cub4core6detail5shmemE+168];
	setp.lt.s32 	%p510, %r172, 257;
	@%p510 bra 	$L__BB5_218;
	setp.eq.s32 	%p520, %r1972, %r66;
	bar.sync 	0;
	@%p520 bra 	$L__BB5_195;
	sub.s32 	%r1567, %r1986, %r173;
	shl.b32 	%r1568, %r1567, 4;
	mov.u32 	%r1569, _ZN6thrust24THRUST_300001_SM_1000_NS8cuda_cub4core6detail5shmemE;
	add.s32 	%r1570, %r1569, %r1568;
	st.shared.u32 	[%r1570], %r1972;
	st.shared.f64 	[%r1570+8], %fd552;
$L__BB5_195:
	setp.eq.s32 	%p521, %r66, %r67;
	@%p521 bra 	$L__BB5_197;
	sub.s32 	%r1571, %r164, %r173;
	shl.b32 	%r1572, %r1571, 4;
	mov.u32 	%r1573, _ZN6thrust24THRUST_300001_SM_1000_NS8cuda_cub4core6detail5shmemE;
	add.s32 	%r1574, %r1573, %r1572;
	st.shared.u32 	[%r1574], %r66;
	st.shared.f64 	[%r1574+8], %fd82;
$L__BB5_197:
	setp.eq.s32 	%p522, %r67, %r68;
	@%p522 bra 	$L__BB5_199;
	sub.s32 	%r1575, %r165, %r173;
	shl.b32 	%r1576, %r1575, 4;
	mov.u32 	%r1577, _ZN6thrust24THRUST_300001_SM_1000_NS8cuda_cub4core6detail5shmemE;
	add.s32 	%r1578, %r1577, %r1576;
	st.shared.u32 	[%r1578], %r67;
	st.shared.f64 	[%r1578+8], %fd554;
$L__BB5_199:
	setp.eq.s32 	%p523, %r68, %r69;
	@%p523 bra 	$L__BB5_201;
	sub.s32 	%r1579, %r166, %r173;
	shl.b32 	%r1580, %r1579, 4;
	mov.u32 	%r1581, _ZN6thrust24THRUST_300001_SM_1000_NS8cuda_cub4core6detail5shmemE;
	add.s32 	%r1582, %r1581, %r1580;
	st.shared.u32 	[%r1582], %r68;
	st.shared.f64 	[%r1582+8], %fd555;
$L__BB5_201:
	setp.eq.s32 	%p524, %r69, %r70;
	@%p524 bra 	$L__BB5_203;
	sub.s32 	%r1583, %r167, %r173;
	shl.b32 	%r1584, %r1583, 4;
	mov.u32 	%r1585, _ZN6thrust24THRUST_300001_SM_1000_NS8cuda_cub4core6detail5shmemE;
	add.s32 	%r1586, %r1585, %r1584;
	st.shared.u32 	[%r1586], %r69;
	st.shared.f64 	[%r1586+8], %fd556;
$L__BB5_203:
	setp.eq.s32 	%p525, %r70, %r71;
	@%p525 bra 	$L__BB5_205;
	sub.s32 	%r1587, %r168, %r173;
	shl.b32 	%r1588, %r1587, 4;
	mov.u32 	%r1589, _ZN6thrust24THRUST_300001_SM_1000_NS8cuda_cub4core6detail5shmemE;
	add.s32 	%r1590, %r1589, %r1588;
	st.shared.u32 	[%r1590], %r70;
	st.shared.f64 	[%r1590+8], %fd557;
$L__BB5_205:
	setp.eq.s32 	%p526, %r71, %r72;
	@%p526 bra 	$L__BB5_207;
	sub.s32 	%r1591, %r169, %r173;
	shl.b32 	%r1592, %r1591, 4;
	mov.u32 	%r1593, _ZN6thrust24THRUST_300001_SM_1000_NS8cuda_cub4core6detail5shmemE;
	add.s32 	%r1594, %r1593, %r1592;
	st.shared.u32 	[%r1594], %r71;
	st.shared.f64 	[%r1594+8], %fd558;
$L__BB5_207:
	setp.eq.s32 	%p527, %r72, %r73;
	@%p527 bra 	$L__BB5_209;
	sub.s32 	%r1595, %r170, %r173;
	shl.b32 	%r1596, %r1595, 4;
	mov.u32 	%r1597, _ZN6thrust24THRUST_300001_SM_1000_NS8cuda_cub4core6detail5shmemE;
	add.s32 	%r1598, %r1597, %r1596;
	st.shared.u32 	[%r1598], %r72;
	st.shared.f64 	[%r1598+8], %fd559;
$L__BB5_209:
	setp.eq.s32 	%p528, %r73, %r74;
	@%p528 bra 	$L__BB5_211;
	sub.s32 	%r1599, %r171, %r173;
	shl.b32 	%r1600, %r1599, 4;
	mov.u32 	%r1601, _ZN6thrust24THRUST_300001_SM_1000_NS8cuda_cub4core6detail5shmemE;
	add.s32 	%r1602, %r1601, %r1600;
	st.shared.u32 	[%r1602], %r73;
	st.shared.f64 	[%r1602+8], %fd560;
$L__BB5_211:
	bar.sync 	0;
	setp.ge.s32 	%p529, %r1994, %r172;
	@%p529 bra 	$L__BB5_550;
	not.b32 	%r1603, %r1994;
	add.s32 	%r174, %r172, %r1603;
	and.b32  	%r1604, %r174, 768;
	setp.eq.s32 	%p530, %r1604, 768;
	@%p530 bra 	$L__BB5_215;
	shr.u32 	%r1605, %r174, 8;
	add.s32 	%r1606, %r1605, 1;
	and.b32  	%r1607, %r1606, 3;
	shl.b32 	%r1608, %r1994, 4;
	mov.u32 	%r1609, _ZN6thrust24THRUST_300001_SM_1000_NS8cuda_cub4core6detail5shmemE;
	add.s32 	%r1610, %r1608, %r1609;
	add.s32 	%r1990, %r1610, 8;
	add.s32 	%r1989, %r1994, %r173;
	neg.s32 	%r1988, %r1607;
	shl.b32 	%r1611, %r1606, 8;
	and.b32  	%r1612, %r1611, 768;
	add.s32 	%r1994, %r1994, %r1612;
$L__BB5_214:
	.pragma "nounroll";
	mul.wide.s32 	%rd423, %r1989, 8;
	add.s64 	%rd424, %rd6, %rd423;
	mul.wide.s32 	%rd425, %r1989, 4;
	add.s64 	%rd426, %rd5, %rd425;
	ld.shared.u32 	%r1613, [%r1990+-8];
	ld.shared.f64 	%fd429, [%r1990];
	st.global.u32 	[%rd426], %r1613;
	st.global.f64 	[%rd424], %fd429;
	add.s32 	%r1990, %r1990, 4096;
	add.s32 	%r1989, %r1989, 256;
	add.s32 	%r1988, %r1988, 1;
	setp.ne.s32 	%p531, %r1988, 0;
	@%p531 bra 	$L__BB5_214;
$L__BB5_215:
	setp.lt.u32 	%p532, %r174, 768;
	@%p532 bra 	$L__BB5_550;
	shl.b32 	%r1614, %r1994, 4;
	mov.u32 	%r1615, _ZN6thrust24THRUST_300001_SM_1000_NS8cuda_cub4core6detail5shmemE;
	add.s32 	%r1616, %r1614, %r1615;
	add.s32 	%r1993, %r1616, 8192;
	add.s64 	%rd24, %rd5, 2048;
	add.s32 	%r1992, %r1994, %r173;
	add.s64 	%rd25, %rd6, 4096;
$L__BB5_217:
	mul.wide.s32 	%rd427, %r1992, 4;
	add.s64 	%rd428, %rd24, %rd427;
	mul.wide.s32 	%rd429, %r1992, 8;
	add.s64 	%rd430, %rd25, %rd429;
	ld.shared.u32 	%r1617, [%r1993+-8192];
	ld.shared.f64 	%fd430, [%r1993+-8184];
	st.global.u32 	[%rd428+-2048], %r1617;
	st.global.f64 	[%rd430+-4096], %fd430;
	ld.shared.u32 	%r1618, [%r1993+-4096];
	ld.shared.f64 	%fd431, [%r1993+-4088];
	st.global.u32 	[%rd428+-1024], %r1618;
	st.global.f64 	[%rd430+-2048], %fd431;
	ld.shared.u32 	%r1619, [%r1993];
	ld.shared.f64 	%fd432, [%r1993+8];
	st.global.u32 	[%rd428], %r1619;
	st.global.f64 	[%rd430], %fd432;
	ld.shared.u32 	%r1620, [%r1993+4096];
	ld.shared.f64 	%fd433, [%r1993+4104];
	st.global.u32 	[%rd428+1024], %r1620;
	st.global.f64 	[%rd430+2048], %fd433;
	add.s32 	%r1994, %r1994, 1024;
	add.s32 	%r1993, %r1993, 16384;
	add.s32 	%r1992, %r1992, 1024;
	setp.lt.s32 	%p533, %r1994, %r172;
	@%p533 bra 	$L__BB5_217;
	bra.uni 	$L__BB5_550;
$L__BB5_218:
	setp.eq.s32 	%p511, %r1972, %r66;
	@%p511 bra 	$L__BB5_220;
	mul.wide.s32 	%rd387, %r1986, 4;
	add.s64 	%rd388, %rd5, %rd387;
	st.global.u32 	[%rd388], %r1972;
	mul.wide.s32 	%rd389, %r1986, 8;
	add.s64 	%rd390, %rd6, %rd389;
	st.global.f64 	[%rd390], %fd552;
$L__BB5_220:
	setp.eq.s32 	%p512, %r66, %r67;
	@%p512 bra 	$L__BB5_222;
	mul.wide.s32 	%rd391, %r164, 4;
	add.s64 	%rd392, %rd5, %rd391;
	st.global.u32 	[%rd392], %r66;
	mul.wide.s32 	%rd393, %r164, 8;
	add.s64 	%rd394, %rd6, %rd393;
	st.global.f64 	[%rd394], %fd82;
$L__BB5_222:
	setp.eq.s32 	%p513, %r67, %r68;
	@%p513 bra 	$L__BB5_224;
	mul.wide.s32 	%rd395, %r165, 4;
	add.s64 	%rd396, %rd5, %rd395;
	st.global.u32 	[%rd396], %r67;
	mul.wide.s32 	%rd397, %r165, 8;
	add.s64 	%rd398, %rd6, %rd397;
	st.global.f64 	[%rd398], %fd554;
$L__BB5_224:
	setp.eq.s32 	%p514, %r68, %r69;
	@%p514 bra 	$L__BB5_226;
	mul.wide.s32 	%rd399, %r166, 4;
	add.s64 	%rd400, %rd5, %rd399;
	st.global.u32 	[%rd400], %r68;
	mul.wide.s32 	%rd401, %r166, 8;
	add.s64 	%rd402, %rd6, %rd401;
	st.global.f64 	[%rd402], %fd555;
$L__BB5_226:
	setp.eq.s32 	%p515, %r69, %r70;
	@%p515 bra 	$L__BB5_228;
	mul.wide.s32 	%rd403, %r167, 4;
	add.s64 	%rd404, %rd5, %rd403;
	st.global.u32 	[%rd404], %r69;
	mul.wide.s32 	%rd405, %r167, 8;
	add.s64 	%rd406, %rd6, %rd405;
	st.global.f64 	[%rd406], %fd556;
$L__BB5_228:
	setp.eq.s32 	%p516, %r70, %r71;
	@%p516 bra 	$L__BB5_230;
	mul.wide.s32 	%rd407, %r168, 4;
	add.s64 	%rd408, %rd5, %rd407;
	st.global.u32 	[%rd408], %r70;
	mul.wide.s32 	%rd409, %r168, 8;
	add.s64 	%rd410, %rd6, %rd409;
	st.global.f64 	[%rd410], %fd557;
$L__BB5_230:
	setp.eq.s32 	%p517, %r71, %r72;
	@%p517 bra 	$L__BB5_232;
	mul.wide.s32 	%rd411, %r169, 4;
	add.s64 	%rd412, %rd5, %rd411;
	st.global.u32 	[%rd412], %r71;
	mul.wide.s32 	%rd413, %r169, 8;
	add.s64 	%rd414, %rd6, %rd413;
	st.global.f64 	[%rd414], %fd558;
$L__BB5_232:
	setp.eq.s32 	%p518, %r72, %r73;
	@%p518 bra 	$L__BB5_234;
	mul.wide.s32 	%rd415, %r170, 4;
	add.s64 	%rd416, %rd5, %rd415;
	st.global.u32 	[%rd416], %r72;
	mul.wide.s32 	%rd417, %r170, 8;
	add.s64 	%rd418, %rd6, %rd417;
	st.global.f64 	[%rd418], %fd559;
$L__BB5_234:
	setp.eq.s32 	%p519, %r73, %r74;
	@%p519 bra 	$L__BB5_550;
	mul.wide.s32 	%rd419, %r171, 4;
	add.s64 	%rd420, %rd5, %rd419;
	st.global.u32 	[%rd420], %r73;
	mul.wide.s32 	%rd421, %r171, 8;
	add.s64 	%rd422, %rd6, %rd421;
	st.global.f64 	[%rd422], %fd560;
	bra.uni 	$L__BB5_550;
$L__BB5_236:
	setp.lt.s32 	%p17, %r3, 1;
	@%p17 bra 	$L__BB5_550;
	setp.ne.s32 	%p18, %r1, 0;
	@%p18 bra 	$L__BB5_375;
	mul.wide.u32 	%rd229, %r2, 4;
	add.s64 	%rd228, %rd3, %rd229;
	// begin inline asm
	ld.global.nc.u32 %r2003, [%rd228];
	// end inline asm
	mov.u32 	%r195, %tid.x;
	and.b32  	%r981, %r195, 31;
	and.b32  	%r982, %r195, 992;
	mul.lo.s32 	%r983, %r982, 9;
	or.b32  	%r196, %r983, %r981;
	setp.ge.u32 	%p234, %r196, %r3;
	mov.u32 	%r1995, %r2003;
	@%p234 bra 	$L__BB5_240;
	mul.wide.u32 	%rd231, %r196, 4;
	add.s64 	%rd230, %rd228, %rd231;
	// begin inline asm
	ld.global.nc.u32 %r1995, [%rd230];
	// end inline asm
$L__BB5_240:
	add.s32 	%r199, %r196, 32;
	setp.ge.u32 	%p235, %r199, %r3;
	shl.b32 	%r985, %r196, 2;
	cvt.u64.u32 	%rd232, %r985;
	add.s64 	%rd27, %rd228, %rd232;
	mov.u32 	%r1996, %r2003;
	@%p235 bra 	$L__BB5_242;
	add.s64 	%rd233, %rd27, 128;
	// begin inline asm
	ld.global.nc.u32 %r1996, [%rd233];
	// end inline asm
$L__BB5_242:
	add.s32 	%r202, %r196, 64;
	setp.ge.u32 	%p236, %r202, %r3;
	mov.u32 	%r1997, %r2003;
	@%p236 bra 	$L__BB5_244;
	add.s64 	%rd234, %rd27, 256;
	// begin inline asm
	ld.global.nc.u32 %r1997, [%rd234];
	// end inline asm
$L__BB5_244:
	add.s32 	%r205, %r196, 96;
	setp.ge.u32 	%p237, %r205, %r3;
	mov.u32 	%r1998, %r2003;
	@%p237 bra 	$L__BB5_246;
	add.s64 	%rd235, %rd27, 384;
	// begin inline asm
	ld.global.nc.u32 %r1998, [%rd235];
	// end inline asm
$L__BB5_246:
	add.s32 	%r208, %r196, 128;
	setp.ge.u32 	%p238, %r208, %r3;
	mov.u32 	%r1999, %r2003;
	@%p238 bra 	$L__BB5_248;
	add.s64 	%rd236, %rd27, 512;
	// begin inline asm
	ld.global.nc.u32 %r1999, [%rd236];
	// end inline asm
$L__BB5_248:
	add.s32 	%r211, %r196, 160;
	setp.ge.u32 	%p239, %r211, %r3;
	mov.u32 	%r2000, %r2003;
	@%p239 bra 	$L__BB5_250;
	add.s64 	%rd237, %rd27, 640;
	// begin inline asm
	ld.global.nc.u32 %r2000, [%rd237];
	// end inline asm
$L__BB5_250:
	add.s32 	%r214, %r196, 192;
	setp.ge.u32 	%p240, %r214, %r3;
	mov.u32 	%r2001, %r2003;
	@%p240 bra 	$L__BB5_252;
	add.s64 	%rd238, %rd27, 768;
	// begin inline asm
	ld.global.nc.u32 %r2001, [%rd238];
	// end inline asm
$L__BB5_252:
	add.s32 	%r217, %r196, 224;
	setp.ge.u32 	%p241, %r217, %r3;
	mov.u32 	%r2002, %r2003;
	@%p241 bra 	$L__BB5_254;
	add.s64 	%rd239, %rd27, 896;
	// begin inline asm
	ld.global.nc.u32 %r2002, [%rd239];
	// end inline asm
$L__BB5_254:
	add.s32 	%r220, %r196, 256;
	setp.ge.u32 	%p242, %r220, %r3;
	@%p242 bra 	$L__BB5_256;
	add.s64 	%rd240, %rd27, 1024;
	// begin inline asm
	ld.global.nc.u32 %r2003, [%rd240];
	// end inline asm
$L__BB5_256:
	setp.ge.u32 	%p243, %r196, %r3;
	// begin inline asm
	mov.u32 %r994, %laneid;
	// end inline asm
	shr.u32 	%r224, %r195, 5;
	mad.lo.s32 	%r225, %r224, 288, %r994;
	shl.b32 	%r995, %r225, 2;
	mov.u32 	%r996, _ZN6thrust24THRUST_300001_SM_1000_NS8cuda_cub4core6detail5shmemE;
	add.s32 	%r226, %r996, %r995;
	st.shared.u32 	[%r226], %r1995;
	st.shared.u32 	[%r226+128], %r1996;
	st.shared.u32 	[%r226+256], %r1997;
	st.shared.u32 	[%r226+384], %r1998;
	st.shared.u32 	[%r226+512], %r1999;
	st.shared.u32 	[%r226+640], %r2000;
	st.shared.u32 	[%r226+768], %r2001;
	st.shared.u32 	[%r226+896], %r2002;
	st.shared.u32 	[%r226+1024], %r2003;
	bar.warp.sync 	-1;
	shl.b32 	%r227, %r994, 3;
	shl.b32 	%r997, %r994, 5;
	add.s32 	%r228, %r226, %r997;
	ld.shared.u32 	%r229, [%r228];
	ld.shared.u32 	%r230, [%r228+4];
	ld.shared.u32 	%r231, [%r228+8];
	ld.shared.u32 	%r232, [%r228+12];
	ld.shared.u32 	%r233, [%r228+16];
	ld.shared.u32 	%r234, [%r228+20];
	ld.shared.u32 	%r235, [%r228+24];
	ld.shared.u32 	%r236, [%r228+28];
	ld.shared.u32 	%r237, [%r228+32];
	bar.sync 	0;
	mul.wide.u32 	%rd243, %r2, 8;
	add.s64 	%rd242, %rd4, %rd243;
	// begin inline asm
	ld.global.nc.u64 %rd544, [%rd242];
	// end inline asm
	mov.u64 	%rd536, %rd544;
	@%p243 bra 	$L__BB5_258;
	mul.wide.u32 	%rd246, %r196, 8;
	add.s64 	%rd245, %rd242, %rd246;
	// begin inline asm
	ld.global.nc.u64 %rd536, [%rd245];
	// end inline asm
$L__BB5_258:
	setp.ge.u32 	%p244, %r199, %r3;
	shl.b32 	%r998, %r196, 3;
	cvt.u64.u32 	%rd247, %r998;
	add.s64 	%rd32, %rd242, %rd247;
	mov.u64 	%rd537, %rd544;
	@%p244 bra 	$L__BB5_260;
	add.s64 	%rd249, %rd32, 256;
	// begin inline asm
	ld.global.nc.u64 %rd537, [%rd249];
	// end inline asm
$L__BB5_260:
	setp.ge.u32 	%p245, %r202, %r3;
	mov.u64 	%rd538, %rd544;
	@%p245 bra 	$L__BB5_262;
	add.s64 	%rd251, %rd32, 512;
	// begin inline asm
	ld.global.nc.u64 %rd538, [%rd251];
	// end inline asm
$L__BB5_262:
	setp.ge.u32 	%p246, %r205, %r3;
	mov.u64 	%rd539, %rd544;
	@%p246 bra 	$L__BB5_264;
	add.s64 	%rd253, %rd32, 768;
	// begin inline asm
	ld.global.nc.u64 %rd539, [%rd253];
	// end inline asm
$L__BB5_264:
	setp.ge.u32 	%p247, %r208, %r3;
	mov.u64 	%rd540, %rd544;
	@%p247 bra 	$L__BB5_266;
	add.s64 	%rd255, %rd32, 1024;
	// begin inline asm
	ld.global.nc.u64 %rd540, [%rd255];
	// end inline asm
$L__BB5_266:
	setp.ge.u32 	%p248, %r211, %r3;
	mov.u64 	%rd541, %rd544;
	@%p248 bra 	$L__BB5_268;
	add.s64 	%rd257, %rd32, 1280;
	// begin inline asm
	ld.global.nc.u64 %rd541, [%rd257];
	// end inline asm
$L__BB5_268:
	setp.ge.u32 	%p249, %r214, %r3;
	mov.u64 	%rd542, %rd544;
	@%p249 bra 	$L__BB5_270;
	add.s64 	%rd259, %rd32, 1536;
	// begin inline asm
	ld.global.nc.u64 %rd542, [%rd259];
	// end inline asm
$L__BB5_270:
	setp.ge.u32 	%p250, %r217, %r3;
	mov.u64 	%rd543, %rd544;
	@%p250 bra 	$L__BB5_272;
	add.s64 	%rd261, %rd32, 1792;
	// begin inline asm
	ld.global.nc.u64 %rd543, [%rd261];
	// end inline asm
$L__BB5_272:
	setp.ge.u32 	%p251, %r220, %r3;
	@%p251 bra 	$L__BB5_274;
	add.s64 	%rd263, %rd32, 2048;
	// begin inline asm
	ld.global.nc.u64 %rd544, [%rd263];
	// end inline asm
$L__BB5_274:
	add.s32 	%r1002, %r226, %r995;
	st.shared.u64 	[%r1002], %rd536;
	st.shared.u64 	[%r1002+256], %rd537;
	st.shared.u64 	[%r1002+512], %rd538;
	st.shared.u64 	[%r1002+768], %rd539;
	st.shared.u64 	[%r1002+1024], %rd540;
	st.shared.u64 	[%r1002+1280], %rd541;
	st.shared.u64 	[%r1002+1536], %rd542;
	st.shared.u64 	[%r1002+1792], %rd543;
	st.shared.u64 	[%r1002+2048], %rd544;
	bar.warp.sync 	-1;
	add.s32 	%r1003, %r225, %r227;
	shl.b32 	%r1004, %r1003, 2;
	add.s32 	%r1005, %r228, %r1004;
	ld.shared.f64 	%fd570, [%r1005];
	ld.shared.f64 	%fd91, [%r1005+8];
	ld.shared.f64 	%fd92, [%r1005+16];
	ld.shared.f64 	%fd93, [%r1005+24];
	ld.shared.f64 	%fd94, [%r1005+32];
	ld.shared.f64 	%fd95, [%r1005+40];
	ld.shared.f64 	%fd96, [%r1005+48];
	ld.shared.f64 	%fd97, [%r1005+56];
	ld.shared.f64 	%fd98, [%r1005+64];
	bar.sync 	0;
	shl.b32 	%r1006, %r195, 2;
	add.s32 	%r1008, %r996, %r1006;
	add.s32 	%r238, %r1008, 1240;
	st.shared.u32 	[%r1008+1240], %r237;
	bar.sync 	0;
	setp.eq.s32 	%p252, %r195, 0;
	mov.b32 	%r2005, 1;
	@%p252 bra 	$L__BB5_276;
	ld.shared.u32 	%r2004, [%r238+-4];
	setp.ne.s32 	%p253, %r2004, %r229;
	selp.u32 	%r2005, 1, 0, %p253;
$L__BB5_276:
	setp.eq.s32 	%p254, %r195, 0;
	setp.ne.s32 	%p255, %r229, %r230;
	setp.ne.s32 	%p256, %r230, %r231;
	setp.ne.s32 	%p257, %r231, %r232;
	setp.ne.s32 	%p258, %r232, %r233;
	setp.ne.s32 	%p259, %r233, %r234;
	setp.ne.s32 	%p260, %r234, %r235;
	setp.ne.s32 	%p261, %r235, %r236;
	mul.lo.s32 	%r1009, %r195, 9;
	setp.eq.s32 	%p262, %r1009, %r3;
	selp.u32 	%r1010, 1, 0, %p262;
	selp.b32 	%r1011, %r1010, %r2005, %p262;
	selp.b32 	%r243, %r1010, %r1011, %p254;
	add.s32 	%r1012, %r1009, 1;
	setp.eq.s32 	%p263, %r1012, %r3;
	or.pred  	%p264, %p263, %p255;
	selp.u32 	%r244, 1, 0, %p264;
	add.s32 	%r1013, %r1009, 2;
	setp.eq.s32 	%p265, %r1013, %r3;
	or.pred  	%p1, %p265, %p256;
	selp.u32 	%r245, 1, 0, %p1;
	add.s32 	%r1014, %r1009, 3;
	setp.eq.s32 	%p266, %r1014, %r3;
	or.pred  	%p267, %p266, %p257;
	selp.u32 	%r246, 1, 0, %p267;
	add.s32 	%r1015, %r1009, 4;
	setp.eq.s32 	%p268, %r1015, %r3;
	or.pred  	%p2, %p268, %p258;
	selp.u32 	%r247, 1, 0, %p2;
	add.s32 	%r1016, %r1009, 5;
	setp.eq.s32 	%p269, %r1016, %r3;
	or.pred  	%p3, %p269, %p259;
	selp.u32 	%r248, 1, 0, %p3;
	add.s32 	%r1017, %r1009, 6;
	setp.eq.s32 	%p270, %r1017, %r3;
	or.pred  	%p4, %p270, %p260;
	selp.u32 	%r249, 1, 0, %p4;
	add.s32 	%r1018, %r1009, 7;
	setp.eq.s32 	%p271, %r1018, %r3;
	or.pred  	%p5, %p271, %p261;
	selp.u32 	%r250, 1, 0, %p5;
	mov.f64 	%fd561, %fd91;
	@%p264 bra 	$L__BB5_279;
	setp.lt.f64 	%p272, %fd570, %fd91;
	mov.f64 	%fd561, %fd570;
	@%p272 bra 	$L__BB5_279;
	mov.f64 	%fd561, %fd91;
$L__BB5_279:
	mov.f64 	%fd562, %fd92;
	@%p1 bra 	$L__BB5_282;
	setp.lt.f64 	%p273, %fd561, %fd92;
	mov.f64 	%fd562, %fd561;
	@%p273 bra 	$L__BB5_282;
	mov.f64 	%fd562, %fd92;
$L__BB5_282:
	mad.lo.s32 	%r1019, %r195, 9, 3;
	setp.eq.s32 	%p274, %r1019, %r3;
	setp.ne.s32 	%p275, %r231, %r232;
	or.pred  	%p276, %p274, %p275;
	mov.f64 	%fd563, %fd93;
	@%p276 bra 	$L__BB5_285;
	setp.lt.f64 	%p277, %fd562, %fd93;
	mov.f64 	%fd563, %fd562;
	@%p277 bra 	$L__BB5_285;
	mov.f64 	%fd563, %fd93;
$L__BB5_285:
	mov.f64 	%fd564, %fd94;
	@%p2 bra 	$L__BB5_288;
	setp.lt.f64 	%p278, %fd563, %fd94;
	mov.f64 	%fd564, %fd563;
	@%p278 bra 	$L__BB5_288;
	mov.f64 	%fd564, %fd94;
$L__BB5_288:
	mov.f64 	%fd565, %fd95;
	@%p3 bra 	$L__BB5_291;
	setp.lt.f64 	%p279, %fd564, %fd95;
	mov.f64 	%fd565, %fd564;
	@%p279 bra 	$L__BB5_291;
	mov.f64 	%fd565, %fd95;
$L__BB5_291:
	mov.f64 	%fd566, %fd96;
	@%p4 bra 	$L__BB5_294;
	setp.lt.f64 	%p280, %fd565, %fd96;
	mov.f64 	%fd566, %fd565;
	@%p280 bra 	$L__BB5_294;
	mov.f64 	%fd566, %fd96;
$L__BB5_294:
	mov.f64 	%fd567, %fd97;
	@%p5 bra 	$L__BB5_297;
	setp.lt.f64 	%p281, %fd566, %fd97;
	mov.f64 	%fd567, %fd566;
	@%p281 bra 	$L__BB5_297;
	mov.f64 	%fd567, %fd97;
$L__BB5_297:
	mad.lo.s32 	%r1020, %r195, 9, 8;
	setp.eq.s32 	%p282, %r1020, %r3;
	setp.ne.s32 	%p283, %r236, %r237;
	or.pred  	%p284, %p282, %p283;
	mov.f64 	%fd568, %fd98;
	@%p284 bra 	$L__BB5_300;
	setp.lt.f64 	%p285, %fd567, %fd98;
	mov.f64 	%fd568, %fd567;
	@%p285 bra 	$L__BB5_300;
	mov.f64 	%fd568, %fd98;
$L__BB5_300:
	add.s32 	%r1141, %r243, %r244;
	add.s32 	%r1142, %r1141, %r245;
	add.s32 	%r1143, %r1142, %r246;
	add.s32 	%r1144, %r1143, %r247;
	add.s32 	%r1145, %r1144, %r248;
	add.s32 	%r1146, %r1145, %r249;
	add.s32 	%r1147, %r1146, %r250;
	mad.lo.s32 	%r1148, %r195, 9, 8;
	setp.eq.s32 	%p286, %r1148, %r3;
	or.pred  	%p288, %p286, %p283;
	selp.u32 	%r1149, 1, 0, %p288;
	add.s32 	%r1022, %r1147, %r1149;
	mov.b32 	%r1138, 1;
	mov.b32 	%r1139, 0;
	mov.b32 	%r1140, -1;
	// begin inline asm
	shfl.sync.up.b32 %r1021, %r1022, %r1138, %r1139, %r1140;
	// end inline asm
	// begin inline asm
	shfl.sync.up.b32 %r1026, %r1027, %r1138, %r1139, %r1140;
	// end inline asm
	mov.b64 	%rd264, %fd568;
	mov.b64 	{%r1032, %r1037}, %rd264;
	// begin inline asm
	shfl.sync.up.b32 %r1031, %r1032, %r1138, %r1139, %r1140;
	// end inline asm
	// begin inline asm
	shfl.sync.up.b32 %r1036, %r1037, %r1138, %r1139, %r1140;
	// end inline asm
	mov.b64 	%rd265, {%r1031, %r1036};
	mov.b64 	%fd277, %rd265;
	setp.eq.s32 	%p289, %r1022, 0;
	setp.gt.f64 	%p290, %fd568, %fd277;
	selp.f64 	%fd278, %fd277, %fd568, %p290;
	selp.f64 	%fd279, %fd278, %fd568, %p289;
	setp.lt.s32 	%p291, %r994, 1;
	selp.b32 	%r1150, 0, %r1021, %p291;
	add.s32 	%r1042, %r1150, %r1022;
	selp.f64 	%fd280, %fd568, %fd279, %p291;
	mov.b64 	%rd266, %fd280;
	mov.b64 	{%r1052, %r1057}, %rd266;
	mov.b32 	%r1058, 2;
	// begin inline asm
	shfl.sync.up.b32 %r1041, %r1042, %r1058, %r1139, %r1140;
	// end inline asm
	// begin inline asm
	shfl.sync.up.b32 %r1046, %r1047, %r1058, %r1139, %r1140;
	// end inline asm
	// begin inline asm
	shfl.sync.up.b32 %r1051, %r1052, %r1058, %r1139, %r1140;
	// end inline asm
	// begin inline asm
	shfl.sync.up.b32 %r1056, %r1057, %r1058, %r1139, %r1140;
	// end inline asm
	mov.b64 	%rd267, {%r1051, %r1056};
	mov.b64 	%fd282, %rd267;
	setp.eq.s32 	%p292, %r1042, 0;
	setp.gt.f64 	%p293, %fd280, %fd282;
	selp.f64 	%fd283, %fd282, %fd280, %p293;
	selp.f64 	%fd284, %fd283, %fd280, %p292;
	setp.lt.s32 	%p294, %r994, 2;
	selp.b32 	%r1151, 0, %r1041, %p294;
	add.s32 	%r1062, %r1151, %r1042;
	selp.f64 	%fd285, %fd280, %fd284, %p294;
	mov.b64 	%rd268, %fd285;
	mov.b64 	{%r1072, %r1077}, %rd268;
	mov.b32 	%r1078, 4;
	// begin inline asm
	shfl.sync.up.b32 %r1061, %r1062, %r1078, %r1139, %r1140;
	// end inline asm
	// begin inline asm
	shfl.sync.up.b32 %r1066, %r1067, %r1078, %r1139, %r1140;
	// end inline asm
	// begin inline asm
	shfl.sync.up.b32 %r1071, %r1072, %r1078, %r1139, %r1140;
	// end inline asm
	// begin inline asm
	shfl.sync.up.b32 %r1076, %r1077, %r1078, %r1139, %r1140;
	// end inline asm
	mov.b64 	%rd269, {%r1071, %r1076};
	mov.b64 	%fd287, %rd269;
	setp.eq.s32 	%p295, %r1062, 0;
	setp.gt.f64 	%p296, %fd285, %fd287;
	selp.f64 	%fd288, %fd287, %fd285, %p296;
	selp.f64 	%fd289, %fd288, %fd285, %p295;
	setp.lt.s32 	%p297, %r994, 4;
	selp.b32 	%r1152, 0, %r1061, %p297;
	add.s32 	%r1082, %r1152, %r1062;
	selp.f64 	%fd290, %fd285, %fd289, %p297;
	mov.b64 	%rd270, %fd290;
	mov.b64 	{%r1092, %r1097}, %rd270;
	mov.b32 	%r1098, 8;
	// begin inline asm
	shfl.sync.up.b32 %r1081, %r1082, %r1098, %r1139, %r1140;
	// end inline asm
	// begin inline asm
	shfl.sync.up.b32 %r1086, %r1087, %r1098, %r1139, %r1140;
	// end inline asm
	// begin inline asm
	shfl.sync.up.b32 %r1091, %r1092, %r1098, %r1139, %r1140;
	// end inline asm
	// begin inline asm
	shfl.sync.up.b32 %r1096, %r1097, %r1098, %r1139, %r1140;
	// end inline asm
	mov.b64 	%rd271, {%r1091, %r1096};
	mov.b64 	%fd292, %rd271;
	setp.eq.s32 	%p298, %r1082, 0;
	setp.gt.f64 	%p299, %fd290, %fd292;
	selp.f64 	%fd293, %fd292, %fd290, %p299;
	selp.f64 	%fd294, %fd293, %fd290, %p298;
	setp.lt.s32 	%p300, %r994, 8;
	selp.b32 	%r1153, 0, %r1081, %p300;
	add.s32 	%r1102, %r1153, %r1082;
	selp.f64 	%fd295, %fd290, %fd294, %p300;
	mov.b64 	%rd272, %fd295;
	mov.b64 	{%r1112, %r1117}, %rd272;
	mov.b32 	%r1118, 16;
	// begin inline asm
	shfl.sync.up.b32 %r1101, %r1102, %r1118, %r1139, %r1140;
	// end inline asm
	// begin inline asm
	shfl.sync.up.b32 %r1106, %r1107, %r1118, %r1139, %r1140;
	// end inline asm
	// begin inline asm
	shfl.sync.up.b32 %r1111, %r1112, %r1118, %r1139, %r1140;
	// end inline asm
	// begin inline asm
	shfl.sync.up.b32 %r1116, %r1117, %r1118, %r1139, %r1140;
	// end inline asm
	mov.b64 	%rd273, {%r1111, %r1116};
	mov.b64 	%fd297, %rd273;
	setp.eq.s32 	%p301, %r1102, 0;
	setp.gt.f64 	%p302, %fd295, %fd297;
	selp.f64 	%fd298, %fd297, %fd295, %p302;
	selp.f64 	%fd107, %fd298, %fd295, %p301;
	setp.lt.s32 	%p303, %r994, 16;
	selp.b32 	%r1154, 0, %r1101, %p303;
	add.s32 	%r1122, %r1154, %r1102;
	selp.f64 	%fd299, %fd295, %fd107, %p303;
	mov.b64 	%rd274, %fd299;
	mov.b64 	{%r1132, %r1137}, %rd274;
	// begin inline asm
	shfl.sync.up.b32 %r2006, %r1122, %r1138, %r1139, %r1140;
	// end inline asm
	// begin inline asm
	shfl.sync.up.b32 %r1126, %r1127, %r1138, %r1139, %r1140;
	// end inline asm
	// begin inline asm
	shfl.sync.up.b32 %r1131, %r1132, %r1138, %r1139, %r1140;
	// end inline asm
	// begin inline asm
	shfl.sync.up.b32 %r1136, %r1137, %r1138, %r1139, %r1140;
	// end inline asm
	mov.b64 	%rd275, {%r1131, %r1136};
	mov.b64 	%fd569, %rd275;
	setp.ne.s32 	%p304, %r994, 31;
	@%p304 bra 	$L__BB5_302;
	shl.b32 	%r1155, %r224, 4;
	mov.u32 	%r1156, _ZN6thrust24THRUST_300001_SM_1000_NS8cuda_cub4core6detail5shmemE;
	add.s32 	%r1157, %r1156, %r1155;
	st.shared.u32 	[%r1157], %r1122;
	st.shared.f64 	[%r1157+8], %fd107;
$L__BB5_302:
	bar.sync 	0;
	ld.shared.u32 	%r1158, [_ZN6thrust24THRUST_300001_SM_1000_NS8cuda_cub4core6detail5shmemE];
	ld.shared.f64 	%fd300, [_ZN6thrust24THRUST_300001_SM_1000_NS8cuda_cub4core6detail5shmemE+8];
	ld.shared.u32 	%r1159, [_ZN6thrust24THRUST_300001_SM_1000_NS8cuda_cub4core6detail5shmemE+16];
	ld.shared.f64 	%fd302, [_ZN6thrust24THRUST_300001_SM_1000_NS8cuda_cub4core6detail5shmemE+24];
	add.s32 	%r1160, %r1159, %r1158;
	setp.eq.s32 	%p305, %r1159, 0;
	setp.lt.f64 	%p306, %fd300, %fd302;
	selp.f64 	%fd304, %fd300, %fd302, %p306;
	selp.f64 	%fd305, %fd304, %fd302, %p305;
	setp.eq.s32 	%p307, %r224, 2;
	selp.b32 	%r1161, %r1160, %r1158, %p307;
	selp.f64 	%fd307, %fd305, %fd300, %p307;
	ld.shared.u32 	%r1162, [_ZN6thrust24THRUST_300001_SM_1000_NS8cuda_cub4core6detail5shmemE+32];
	ld.shared.f64 	%fd308, [_ZN6thrust24THRUST_300001_SM_1000_NS8cuda_cub4core6detail5shmemE+40];
	add.s32 	%r1163, %r1160, %r1162;
	setp.eq.s32 	%p308, %r1162, 0;
	setp.lt.f64 	%p309, %fd305, %fd308;
	selp.f64 	%fd310, %fd305, %fd308, %p309;
	selp.f64 	%fd311, %fd310, %fd308, %p308;
	setp.eq.s32 	%p310, %r224, 3;
	selp.b32 	%r1164, %r1163, %r1161, %p310;
	selp.f64 	%fd313, %fd311, %fd307, %p310;
	ld.shared.u32 	%r1165, [_ZN6thrust24THRUST_300001_SM_1000_NS8cuda_cub4core6detail5shmemE+48];
	ld.shared.f64 	%fd314, [_ZN6thrust24THRUST_300001_SM_1000_NS8cuda_cub4core6detail5shmemE+56];
	add.s32 	%r1166, %r1163, %r1165;
	setp.eq.s32 	%p311, %r1165, 0;
	setp.lt.f64 	%p312, %fd311, %fd314;
	selp.f64 	%fd316, %fd311, %fd314, %p312;
	selp.f64 	%fd317, %fd316, %fd314, %p311;
	setp.eq.s32 	%p313, %r224, 4;
	selp.b32 	%r1167, %r1166, %r1164, %p313;
	selp.f64 	%fd319, %fd317, %fd313, %p313;
	ld.shared.u32 	%r1168, [_ZN6thrust24THRUST_300001_SM_1000_NS8cuda_cub4core6detail5shmemE+64];
	ld.shared.f64 	%fd320, [_ZN6thrust24THRUST_300001_SM_1000_NS8cuda_cub4core6detail5shmemE+72];
	add.s32 	%r1169, %r1166, %r1168;
	setp.eq.s32 	%p314, %r1168, 0;
	setp.lt.f64 	%p315, %fd317, %fd320;
	selp.f64 	%fd322, %fd317, %fd320, %p315;
	selp.f64 	%fd323, %fd322, %fd320, %p314;
	setp.eq.s32 	%p316, %r224, 5;
	selp.b32 	%r1170, %r1169, %r1167, %p316;
	selp.f64 	%fd325, %fd323, %fd319, %p316;
	ld.shared.u32 	%r1171, [_ZN6thrust24THRUST_300001_SM_1000_NS8cuda_cub4core6detail5shmemE+80];
	ld.shared.f64 	%fd326, [_ZN6thrust24THRUST_300001_SM_1000_NS8cuda_cub4core6detail5shmemE+88];
	add.s32 	%r1172, %r1169, %r1171;
	setp.eq.s32 	%p317, %r1171, 0;
	setp.lt.f64 	%p318, %fd323, %fd326;
	selp.f64 	%fd328, %fd323, %fd326, %p318;
	selp.f64 	%fd329, %fd328, %fd326, %p317;
	setp.eq.s32 	%p319, %r224, 6;
	selp.b32 	%r1173, %r1172, %r1170, %p319;
	selp.f64 	%fd331, %fd329, %fd325, %p319;
	ld.shared.u32 	%r1174, [_ZN6thrust24THRUST_300001_SM_1000_NS8cuda_cub4core6detail5shmemE+96];
	ld.shared.f64 	%fd332, [_ZN6thrust24THRUST_300001_SM_1000_NS8cuda_cub4core6detail5shmemE+104];
	add.s32 	%r1175, %r1172, %r1174;
	setp.eq.s32 	%p320, %r1174, 0;
	setp.lt.f64 	%p321, %fd329, %fd332;
	selp.f64 	%fd334, %fd329, %fd332, %p321;
	selp.f64 	%fd335, %fd334, %fd332, %p320;
	setp.eq.s32 	%p322, %r224, 7;
	selp.b32 	%r253, %r1175, %r1173, %p322;
	selp.f64 	%fd109, %fd335, %fd331, %p322;
	ld.shared.u32 	%r1176, [_ZN6thrust24THRUST_300001_SM_1000_NS8cuda_cub4core6detail5shmemE+112];
	ld.shared.f64 	%fd337, [_ZN6thrust24THRUST_300001_SM_1000_NS8cuda_cub4core6detail5shmemE+120];
	add.s32 	%r2013, %r1175, %r1176;
	setp.eq.s32 	%p323, %r1176, 0;
	setp.lt.f64 	%p324, %fd335, %fd337;
	selp.f64 	%fd339, %fd335, %fd337, %p324;
	selp.f64 	%fd110, %fd339, %fd337, %p323;
	setp.lt.u32 	%p325, %r195, 32;
	@%p325 bra 	$L__BB5_304;
	setp.eq.s32 	%p326, %r2006, 0;
	setp.lt.f64 	%p327, %fd109, %fd569;
	setp.eq.s32 	%p328, %r994, 0;
	selp.b32 	%r1177, 0, %r2006, %p328;
	add.s32 	%r2006, %r253, %r1177;
	selp.f64 	%fd340, %fd109, %fd569, %p327;
	selp.f64 	%fd341, %fd340, %fd569, %p326;
	selp.f64 	%fd569, %fd109, %fd341, %p328;
$L__BB5_304:
	setp.eq.s32 	%p329, %r195, 0;
	mov.u32 	%r2007, %r243;
	@%p329 bra 	$L__BB5_306;
	add.s32 	%r2007, %r243, %r2006;
	setp.eq.s32 	%p330, %r243, 0;
	setp.lt.f64 	%p331, %fd569, %fd570;
	selp.f64 	%fd342, %fd569, %fd570, %p331;
	selp.f64 	%fd570, %fd342, %fd570, %p330;
$L__BB5_306:
	add.s32 	%r259, %r2007, %r244;
	mad.lo.s32 	%r1178, %r195, 9, 1;
	setp.eq.s32 	%p332, %r1178, %r3;
	setp.ne.s32 	%p333, %r229, %r230;
	or.pred  	%p334, %p332, %p333;
	mov.f64 	%fd571, %fd91;
	@%p334 bra 	$L__BB5_309;
	setp.lt.f64 	%p335, %fd570, %fd91;
	mov.f64 	%fd571, %fd570;
	@%p335 bra 	$L__BB5_309;
	mov.f64 	%fd571, %fd91;
$L__BB5_309:
	add.s32 	%r260, %r259, %r245;
	mad.lo.s32 	%r1179, %r195, 9, 2;
	setp.eq.s32 	%p336, %r1179, %r3;
	setp.ne.s32 	%p337, %r230, %r231;
	or.pred  	%p6, %p336, %p337;
	mov.f64 	%fd572, %fd92;
	@%p6 bra 	$L__BB5_312;
	setp.lt.f64 	%p338, %fd571, %fd92;
	mov.f64 	%fd572, %fd571;
	@%p338 bra 	$L__BB5_312;
	mov.f64 	%fd572, %fd92;
$L__BB5_312:
	add.s32 	%r261, %r260, %r246;
	mad.lo.s32 	%r1180, %r195, 9, 3;
	setp.eq.s32 	%p339, %r1180, %r3;
	setp.ne.s32 	%p340, %r231, %r232;
	or.pred  	%p341, %p339, %p340;
	mov.f64 	%fd573, %fd93;
	@%p341 bra 	$L__BB5_315;
	setp.lt.f64 	%p342, %fd572, %fd93;
	mov.f64 	%fd573, %fd572;
	@%p342 bra 	$L__BB5_315;
	mov.f64 	%fd573, %fd93;
$L__BB5_315:
	add.s32 	%r262, %r261, %r247;
	mov.f64 	%fd574, %fd94;
	@%p2 bra 	$L__BB5_318;
	setp.lt.f64 	%p343, %fd573, %fd94;
	mov.f64 	%fd574, %fd573;
	@%p343 bra 	$L__BB5_318;
	mov.f64 	%fd574, %fd94;
$L__BB5_318:
	add.s32 	%r263, %r262, %r248;
	mad.lo.s32 	%r1181, %r195, 9, 5;
	setp.eq.s32 	%p344, %r1181, %r3;
	setp.ne.s32 	%p345, %r233, %r234;
	or.pred  	%p7, %p344, %p345;
	mov.f64 	%fd575, %fd95;
	@%p7 bra 	$L__BB5_321;
	setp.lt.f64 	%p346, %fd574, %fd95;
	mov.f64 	%fd575, %fd574;
	@%p346 bra 	$L__BB5_321;
	mov.f64 	%fd575, %fd95;
$L__BB5_321:
	add.s32 	%r264, %r263, %r249;
	mov.f64 	%fd576, %fd96;
	@%p4 bra 	$L__BB5_324;
	setp.lt.f64 	%p347, %fd575, %fd96;
	mov.f64 	%fd576, %fd575;
	@%p347 bra 	$L__BB5_324;
	mov.f64 	%fd576, %fd96;
$L__BB5_324:
	add.s32 	%r265, %r264, %r250;
	mov.f64 	%fd577, %fd97;
	@%p5 bra 	$L__BB5_327;
	setp.lt.f64 	%p348, %fd576, %fd97;
	mov.f64 	%fd577, %fd576;
	@%p348 bra 	$L__BB5_327;
	mov.f64 	%fd577, %fd97;
$L__BB5_327:
	setp.eq.s32 	%p349, %r195, 0;
	selp.b32 	%r266, 0, %r2006, %p349;
	setp.lt.s32 	%p350, %r2013, 257;
	@%p350 bra 	$L__BB5_353;
	bar.sync 	0;
	setp.eq.s32 	%p366, %r243, 0;
	@%p366 bra 	$L__BB5_330;
	shl.b32 	%r1185, %r266, 4;
	mov.u32 	%r1186, _ZN6thrust24THRUST_300001_SM_1000_NS8cuda_cub4core6detail5shmemE;
	add.s32 	%r1187, %r1186, %r1185;
	st.shared.u32 	[%r1187], %r2004;
	st.shared.f64 	[%r1187+8], %fd569;
$L__BB5_330:
	mad.lo.s32 	%r1188, %r195, 9, 1;
	setp.ne.s32 	%p367, %r1188, %r3;
	setp.eq.s32 	%p368, %r229, %r230;
	and.pred  	%p369, %p367, %p368;
	@%p369 bra 	$L__BB5_332;
	shl.b32 	%r1189, %r2007, 4;
	mov.u32 	%r1190, _ZN6thrust24THRUST_300001_SM_1000_NS8cuda_cub4core6detail5shmemE;
	add.s32 	%r1191, %r1190, %r1189;
	st.shared.u32 	[%r1191], %r229;
	st.shared.f64 	[%r1191+8], %fd570;
$L__BB5_332:
	not.pred 	%p370, %p6;
	@%p370 bra 	$L__BB5_334;
	shl.b32 	%r1192, %r259, 4;
	mov.u32 	%r1193, _ZN6thrust24THRUST_300001_SM_1000_NS8cuda_cub4core6detail5shmemE;
	add.s32 	%r1194, %r1193, %r1192;
	st.shared.u32 	[%r1194], %r230;
	st.shared.f64 	[%r1194+8], %fd571;
$L__BB5_334:
	mad.lo.s32 	%r1195, %r195, 9, 3;
	setp.ne.s32 	%p371, %r1195, %r3;
	setp.eq.s32 	%p372, %r231, %r232;
	and.pred  	%p373, %p371, %p372;
	@%p373 bra 	$L__BB5_336;
	shl.b32 	%r1196, %r260, 4;
	mov.u32 	%r1197, _ZN6thrust24THRUST_300001_SM_1000_NS8cuda_cub4core6detail5shmemE;
	add.s32 	%r1198, %r1197, %r1196;
	st.shared.u32 	[%r1198], %r231;
	st.shared.f64 	[%r1198+8], %fd572;
$L__BB5_336:
	not.pred 	%p374, %p2;
	@%p374 bra 	$L__BB5_338;
	shl.b32 	%r1199, %r261, 4;
	mov.u32 	%r1200, _ZN6thrust24THRUST_300001_SM_1000_NS8cuda_cub4core6detail5shmemE;
	add.s32 	%r1201, %r1200, %r1199;
	st.shared.u32 	[%r1201], %r232;
	st.shared.f64 	[%r1201+8], %fd573;
$L__BB5_338:
	not.pred 	%p375, %p7;
	@%p375 bra 	$L__BB5_340;
	shl.b32 	%r1202, %r262, 4;
	mov.u32 	%r1203, _ZN6thrust24THRUST_300001_SM_1000_NS8cuda_cub4core6detail5shmemE;
	add.s32 	%r1204, %r1203, %r1202;
	st.shared.u32 	[%r1204], %r233;
	st.shared.f64 	[%r1204+8], %fd574;
$L__BB5_340:
	not.pred 	%p376, %p4;
	@%p376 bra 	$L__BB5_342;
	shl.b32 	%r1205, %r263, 4;
	mov.u32 	%r1206, _ZN6thrust24THRUST_300001_SM_1000_NS8cuda_cub4core6detail5shmemE;
	add.s32 	%r1207, %r1206, %r1205;
	st.shared.u32 	[%r1207], %r234;
	st.shared.f64 	[%r1207+8], %fd575;
$L__BB5_342:
	not.pred 	%p377, %p5;
	@%p377 bra 	$L__BB5_344;
	shl.b32 	%r1208, %r264, 4;
	mov.u32 	%r1209, _ZN6thrust24THRUST_300001_SM_1000_NS8cuda_cub4core6detail5shmemE;
	add.s32 	%r1210, %r1209, %r1208;
	st.shared.u32 	[%r1210], %r235;
	st.shared.f64 	[%r1210+8], %fd576;
$L__BB5_344:
	mad.lo.s32 	%r1211, %r195, 9, 8;
	setp.ne.s32 	%p378, %r1211, %r3;
	setp.eq.s32 	%p379, %r236, %r237;
	and.pred  	%p380, %p378, %p379;
	@%p380 bra 	$L__BB5_346;
	shl.b32 	%r1212, %r265, 4;
	mov.u32 	%r1213, _ZN6thrust24THRUST_300001_SM_1000_NS8cuda_cub4core6detail5shmemE;
	add.s32 	%r1214, %r1213, %r1212;
	st.shared.u32 	[%r1214], %r236;
	st.shared.f64 	[%r1214+8], %fd577;
$L__BB5_346:
	bar.sync 	0;
	setp.ge.u32 	%p381, %r195, %r2013;
	@%p381 bra 	$L__BB5_371;
	not.b32 	%r1215, %r195;
	add.s32 	%r267, %r2013, %r1215;
	and.b32  	%r1216, %r267, 768;
	setp.eq.s32 	%p382, %r1216, 768;
	mov.u32 	%r2012, %r195;
	@%p382 bra 	$L__BB5_350;
	shr.u32 	%r1217, %r267, 8;
	add.s32 	%r1218, %r1217, 1;
	and.b32  	%r1219, %r1218, 3;
	mul.wide.u32 	%rd312, %r195, 8;
	add.s64 	%rd546, %rd6, %rd312;
	mul.wide.u32 	%rd313, %r195, 4;
	add.s64 	%rd545, %rd5, %rd313;
	shl.b32 	%r1220, %r195, 4;
	mov.u32 	%r1221, _ZN6thrust24THRUST_300001_SM_1000_NS8cuda_cub4core6detail5shmemE;
	add.s32 	%r1222, %r1220, %r1221;
	add.s32 	%r2009, %r1222, 8;
	neg.s32 	%r2008, %r1219;
	shl.b32 	%r1223, %r1218, 8;
	and.b32  	%r1224, %r1223, 768;
	add.s32 	%r2012, %r195, %r1224;
$L__BB5_349:
	.pragma "nounroll";
	ld.shared.u32 	%r1225, [%r2009+-8];
	ld.shared.f64 	%fd343, [%r2009];
	st.global.u32 	[%rd545], %r1225;
	st.global.f64 	[%rd546], %fd343;
	add.s64 	%rd546, %rd546, 2048;
	add.s64 	%rd545, %rd545, 1024;
	add.s32 	%r2009, %r2009, 4096;
	add.s32 	%r2008, %r2008, 1;
	setp.ne.s32 	%p383, %r2008, 0;
	@%p383 bra 	$L__BB5_349;
$L__BB5_350:
	setp.lt.u32 	%p384, %r267, 768;
	@%p384 bra 	$L__BB5_371;
	shl.b32 	%r1226, %r2012, 4;
	mov.u32 	%r1227, _ZN6thrust24THRUST_300001_SM_1000_NS8cuda_cub4core6detail5shmemE;
	add.s32 	%r1228, %r1226, %r1227;
	add.s32 	%r2011, %r1228, 8192;
	mul.wide.u32 	%rd314, %r2012, 4;
	add.s64 	%rd315, %rd314, %rd5;
	add.s64 	%rd548, %rd315, 2048;
	mul.wide.u32 	%rd316, %r2012, 8;
	add.s64 	%rd317, %rd316, %rd6;
	add.s64 	%rd547, %rd317, 4096;
$L__BB5_352:
	ld.shared.u32 	%r1229, [%r2011+-8192];
	ld.shared.f64 	%fd344, [%r2011+-8184];
	st.global.u32 	[%rd548+-2048], %r1229;
	st.global.f64 	[%rd547+-4096], %fd344;
	ld.shared.u32 	%r1230, [%r2011+-4096];
	ld.shared.f64 	%fd345, [%r2011+-4088];
	st.global.u32 	[%rd548+-1024], %r1230;
	st.global.f64 	[%rd547+-2048], %fd345;
	ld.shared.u32 	%r1231, [%r2011];
	ld.shared.f64 	%fd346, [%r2011+8];
	st.global.u32 	[%rd548], %r1231;
	st.global.f64 	[%rd547], %fd346;
	ld.shared.u32 	%r1232, [%r2011+4096];
	ld.shared.f64 	%fd347, [%r2011+4104];
	st.global.u32 	[%rd548+1024], %r1232;
	st.global.f64 	[%rd547+2048], %fd347;
	add.s32 	%r2012, %r2012, 1024;
	add.s32 	%r2011, %r2011, 16384;
	add.s64 	%rd548, %rd548, 4096;
	add.s64 	%rd547, %rd547, 8192;
	setp.lt.s32 	%p385, %r2012, %r2013;
	@%p385 bra 	$L__BB5_352;
	bra.uni 	$L__BB5_371;
$L__BB5_353:
	setp.eq.s32 	%p351, %r243, 0;
	@%p351 bra 	$L__BB5_355;
	mul.wide.s32 	%rd276, %r266, 4;
	add.s64 	%rd277, %rd5, %rd276;
	st.global.u32 	[%rd277], %r2004;
	mul.wide.s32 	%rd278, %r266, 8;
	add.s64 	%rd279, %rd6, %rd278;
	st.global.f64 	[%rd279], %fd569;
$L__BB5_355:
	mad.lo.s32 	%r1182, %r195, 9, 1;
	setp.ne.s32 	%p352, %r1182, %r3;
	setp.eq.s32 	%p353, %r229, %r230;
	and.pred  	%p354, %p352, %p353;
	@%p354 bra 	$L__BB5_357;
	mul.wide.s32 	%rd280, %r2007, 4;
	add.s64 	%rd281, %rd5, %rd280;
	st.global.u32 	[%rd281], %r229;
	mul.wide.s32 	%rd282, %r2007, 8;
	add.s64 	%rd283, %rd6, %rd282;
	st.global.f64 	[%rd283], %fd570;
$L__BB5_357:
	not.pred 	%p355, %p6;
	@%p355 bra 	$L__BB5_359;
	mul.wide.s32 	%rd284, %r259, 4;
	add.s64 	%rd285, %rd5, %rd284;
	st.global.u32 	[%rd285], %r230;
	mul.wide.s32 	%rd286, %r259, 8;
	add.s64 	%rd287, %rd6, %rd286;
	st.global.f64 	[%rd287], %fd571;
$L__BB5_359:
	mad.lo.s32 	%r1183, %r195, 9, 3;
	setp.ne.s32 	%p356, %r1183, %r3;
	setp.eq.s32 	%p357, %r231, %r232;
	and.pred  	%p358, %p356, %p357;
	@%p358 bra 	$L__BB5_361;
	mul.wide.s32 	%rd288, %r260, 4;
	add.s64 	%rd289, %rd5, %rd288;
	st.global.u32 	[%rd289], %r231;
	mul.wide.s32 	%rd290, %r260, 8;
	add.s64 	%rd291, %rd6, %rd290;
	st.global.f64 	[%rd291], %fd572;
$L__BB5_361:
	not.pred 	%p359, %p2;
	@%p359 bra 	$L__BB5_363;
	mul.wide.s32 	%rd292, %r261, 4;
	add.s64 	%rd293, %rd5, %rd292;
	st.global.u32 	[%rd293], %r232;
	mul.wide.s32 	%rd294, %r261, 8;
	add.s64 	%rd295, %rd6, %rd294;
	st.global.f64 	[%rd295], %fd573;
$L__BB5_363:
	not.pred 	%p360, %p7;
	@%p360 bra 	$L__BB5_365;
	mul.wide.s32 	%rd296, %r262, 4;
	add.s64 	%rd297, %rd5, %rd296;
	st.global.u32 	[%rd297], %r233;
	mul.wide.s32 	%rd298, %r262, 8;
	add.s64 	%rd299, %rd6, %rd298;
	st.global.f64 	[%rd299], %fd574;
$L__BB5_365:
	not.pred 	%p361, %p4;
	@%p361 bra 	$L__BB5_367;
	mul.wide.s32 	%rd300, %r263, 4;
	add.s64 	%rd301, %rd5, %rd300;
	st.global.u32 	[%rd301], %r234;
	mul.wide.s32 	%rd302, %r263, 8;
	add.s64 	%rd303, %rd6, %rd302;
	st.global.f64 	[%rd303], %fd575;
$L__BB5_367:
	not.pred 	%p362, %p5;
	@%p362 bra 	$L__BB5_369;
	mul.wide.s32 	%rd304, %r264, 4;
	add.s64 	%rd305, %rd5, %rd304;
	st.global.u32 	[%rd305], %r235;
	mul.wide.s32 	%rd306, %r264, 8;
	add.s64 	%rd307, %rd6, %rd306;
	st.global.f64 	[%rd307], %fd576;
$L__BB5_369:
	mad.lo.s32 	%r1184, %r195, 9, 8;
	setp.ne.s32 	%p363, %r1184, %r3;
	setp.eq.s32 	%p364, %r236, %r237;
	and.pred  	%p365, %p363, %p364;
	@%p365 bra 	$L__BB5_371;
	mul.wide.s32 	%rd308, %r265, 4;
	add.s64 	%rd309, %rd5, %rd308;
	st.global.u32 	[%rd309], %r236;
	mul.wide.s32 	%rd310, %r265, 8;
	add.s64 	%rd311, %rd6, %rd310;
	st.global.f64 	[%rd311], %fd577;
$L__BB5_371:
	setp.ne.s32 	%p386, %r195, 255;
	@%p386 bra 	$L__BB5_550;
	setp.ne.s32 	%p387, %r3, 2304;
	@%p387 bra 	$L__BB5_374;
	mul.wide.s32 	%rd318, %r2013, 4;
	add.s64 	%rd319, %rd5, %rd318;
	st.global.u32 	[%rd319], %r237;
	mul.wide.s32 	%rd320, %r2013, 8;
	add.s64 	%rd321, %rd6, %rd320;
	st.global.f64 	[%rd321], %fd110;
	add.s32 	%r2013, %r2013, 1;
$L__BB5_374:
	st.global.u32 	[%rd1], %r2013;
	bra.uni 	$L__BB5_550;
$L__BB5_375:
	mul.wide.u32 	%rd95, %r2, 4;
	add.s64 	%rd94, %rd3, %rd95;
	// begin inline asm
	ld.global.nc.u32 %r2022, [%rd94];
	// end inline asm
	mov.u32 	%r284, %tid.x;
	and.b32  	%r447, %r284, 31;
	and.b32  	%r448, %r284, 992;
	mul.lo.s32 	%r449, %r448, 9;
	or.b32  	%r285, %r449, %r447;
	setp.ge.u32 	%p19, %r285, %r3;
	mov.u32 	%r2014, %r2022;
	@%p19 bra 	$L__BB5_377;
	add.s32 	%r451, %r285, %r2;
	mul.wide.u32 	%rd97, %r451, 4;
	add.s64 	%rd96, %rd3, %rd97;
	// begin inline asm
	ld.global.nc.u32 %r2014, [%rd96];
	// end inline asm
$L__BB5_377:
	add.s32 	%r288, %r285, 32;
	setp.ge.u32 	%p20, %r288, %r3;
	shl.b32 	%r452, %r285, 2;
	cvt.u64.u32 	%rd98, %r452;
	add.s64 	%rd62, %rd94, %rd98;
	mov.u32 	%r2015, %r2022;
	@%p20 bra 	$L__BB5_379;
	add.s64 	%rd99, %rd62, 128;
	// begin inline asm
	ld.global.nc.u32 %r2015, [%rd99];
	// end inline asm
$L__BB5_379:
	add.s32 	%r291, %r285, 64;
	setp.ge.u32 	%p21, %r291, %r3;
	mov.u32 	%r2016, %r2022;
	@%p21 bra 	$L__BB5_381;
	add.s64 	%rd100, %rd62, 256;
	// begin inline asm
	ld.global.nc.u32 %r2016, [%rd100];
	// end inline asm
$L__BB5_381:
	add.s32 	%r294, %r285, 96;
	setp.ge.u32 	%p22, %r294, %r3;
	mov.u32 	%r2017, %r2022;
	@%p22 bra 	$L__BB5_383;
	add.s64 	%rd101, %rd62, 384;
	// begin inline asm
	ld.global.nc.u32 %r2017, [%rd101];
	// end inline asm
$L__BB5_383:
	add.s32 	%r297, %r285, 128;
	setp.ge.u32 	%p23, %r297, %r3;
	mov.u32 	%r2018, %r2022;
	@%p23 bra 	$L__BB5_385;
	add.s64 	%rd102, %rd62, 512;
	// begin inline asm
	ld.global.nc.u32 %r2018, [%rd102];
	// end inline asm
$L__BB5_385:
	add.s32 	%r300, %r285, 160;
	setp.ge.u32 	%p24, %r300, %r3;
	mov.u32 	%r2019, %r2022;
	@%p24 bra 	$L__BB5_387;
	add.s64 	%rd103, %rd62, 640;
	// begin inline asm
	ld.global.nc.u32 %r2019, [%rd103];
	// end inline asm
$L__BB5_387:
	add.s32 	%r303, %r285, 192;
	setp.ge.u32 	%p25, %r303, %r3;
	mov.u32 	%r2020, %r2022;
	@%p25 bra 	$L__BB5_389;
	add.s64 	%rd104, %rd62, 768;
	// begin inline asm
	ld.global.nc.u32 %r2020, [%rd104];
	// end inline asm
$L__BB5_389:
	add.s32 	%r306, %r285, 224;
	setp.ge.u32 	%p26, %r306, %r3;
	mov.u32 	%r2021, %r2022;
	@%p26 bra 	$L__BB5_391;
	add.s64 	%rd105, %rd62, 896;
	// begin inline asm
	ld.global.nc.u32 %r2021, [%rd105];
	// end inline asm
$L__BB5_391:
	add.s32 	%r309, %r285, 256;
	setp.ge.u32 	%p27, %r309, %r3;
	@%p27 bra 	$L__BB5_393;
	add.s64 	%rd106, %rd62, 1024;
	// begin inline asm
	ld.global.nc.u32 %r2022, [%rd106];
	// end inline asm
$L__BB5_393:
	// begin inline asm
	mov.u32 %r461, %laneid;
	// end inline asm
	shr.u32 	%r313, %r284, 5;
	mad.lo.s32 	%r314, %r313, 288, %r461;
	shl.b32 	%r463, %r314, 2;
	mov.u32 	%r464, _ZN6thrust24THRUST_300001_SM_1000_NS8cuda_cub4core6detail5shmemE;
	add.s32 	%r315, %r464, %r463;
	st.shared.u32 	[%r315], %r2014;
	st.shared.u32 	[%r315+128], %r2015;
	st.shared.u32 	[%r315+256], %r2016;
	st.shared.u32 	[%r315+384], %r2017;
	st.shared.u32 	[%r315+512], %r2018;
	st.shared.u32 	[%r315+640], %r2019;
	st.shared.u32 	[%r315+768], %r2020;
	st.shared.u32 	[%r315+896], %r2021;
	st.shared.u32 	[%r315+1024], %r2022;
	bar.warp.sync 	-1;
	shl.b32 	%r316, %r461, 3;
	shl.b32 	%r465, %r461, 5;
	add.s32 	%r317, %r315, %r465;
	ld.shared.u32 	%r318, [%r317];
	ld.shared.u32 	%r319, [%r317+4];
	ld.shared.u32 	%r320, [%r317+8];
	ld.shared.u32 	%r321, [%r317+12];
	ld.shared.u32 	%r322, [%r317+16];
	ld.shared.u32 	%r323, [%r317+20];
	ld.shared.u32 	%r324, [%r317+24];
	ld.shared.u32 	%r325, [%r317+28];
	ld.shared.u32 	%r326, [%r317+32];
	setp.ne.s32 	%p28, %r284, 0;
	mov.b32 	%r2024, 0;
	@%p28 bra 	$L__BB5_395;
	add.s64 	%rd107, %rd94, -4;
	// begin inline asm
	ld.global.nc.u32 %r2024, [%rd107];
	// end inline asm
$L__BB5_395:
	setp.ge.u32 	%p29, %r285, %r3;
	bar.sync 	0;
	mul.wide.u32 	%rd110, %r2, 8;
	add.s64 	%rd109, %rd4, %rd110;
	// begin inline asm
	ld.global.nc.u64 %rd557, [%rd109];
	// end inline asm
	mov.u64 	%rd549, %rd557;
	@%p29 bra 	$L__BB5_397;
	add.s32 	%r467, %r285, %r2;
	mul.wide.u32 	%rd113, %r467, 8;
	add.s64 	%rd112, %rd4, %rd113;
	// begin inline asm
	ld.global.nc.u64 %rd549, [%rd112];
	// end inline asm
$L__BB5_397:
	setp.ge.u32 	%p30, %r288, %r3;
	shl.b32 	%r468, %r285, 3;
	cvt.u64.u32 	%rd114, %r468;
	add.s64 	%rd67, %rd109, %rd114;
	mov.u64 	%rd550, %rd557;
	@%p30 bra 	$L__BB5_399;
	add.s64 	%rd116, %rd67, 256;
	// begin inline asm
	ld.global.nc.u64 %rd550, [%rd116];
	// end inline asm
$L__BB5_399:
	setp.ge.u32 	%p31, %r291, %r3;
	mov.u64 	%rd551, %rd557;
	@%p31 bra 	$L__BB5_401;
	add.s64 	%rd118, %rd67, 512;
	// begin inline asm
	ld.global.nc.u64 %rd551, [%rd118];
	// end inline asm
$L__BB5_401:
	setp.ge.u32 	%p32, %r294, %r3;
	mov.u64 	%rd552, %rd557;
	@%p32 bra 	$L__BB5_403;
	add.s64 	%rd120, %rd67, 768;
	// begin inline asm
	ld.global.nc.u64 %rd552, [%rd120];
	// end inline asm
$L__BB5_403:
	setp.ge.u32 	%p33, %r297, %r3;
	mov.u64 	%rd553, %rd557;
	@%p33 bra 	$L__BB5_405;
	add.s64 	%rd122, %rd67, 1024;
	// begin inline asm
	ld.global.nc.u64 %rd553, [%rd122];
	// end inline asm
$L__BB5_405:
	setp.ge.u32 	%p34, %r300, %r3;
	mov.u64 	%rd554, %rd557;
	@%p34 bra 	$L__BB5_407;
	add.s64 	%rd124, %rd67, 1280;
	// begin inline asm
	ld.global.nc.u64 %rd554, [%rd124];
	// end inline asm
$L__BB5_407:
	setp.ge.u32 	%p35, %r303, %r3;
	mov.u64 	%rd555, %rd557;
	@%p35 bra 	$L__BB5_409;
	add.s64 	%rd126, %rd67, 1536;
	// begin inline asm
	ld.global.nc.u64 %rd555, [%rd126];
	// end inline asm
$L__BB5_409:
	setp.ge.u32 	%p36, %r306, %r3;
	mov.u64 	%rd556, %rd557;
	@%p36 bra 	$L__BB5_411;
	add.s64 	%rd128, %rd67, 1792;
	// begin inline asm
	ld.global.nc.u64 %rd556, [%rd128];
	// end inline asm
$L__BB5_411:
	setp.ge.u32 	%p37, %r309, %r3;
	@%p37 bra 	$L__BB5_413;
	add.s64 	%rd130, %rd67, 2048;
	// begin inline asm
	ld.global.nc.u64 %rd557, [%rd130];
	// end inline asm
$L__BB5_413:
	setp.eq.s32 	%p38, %r284, 0;
	add.s32 	%r470, %r315, %r463;
	st.shared.u64 	[%r470], %rd549;
	st.shared.u64 	[%r470+256], %rd550;
	st.shared.u64 	[%r470+512], %rd551;
	st.shared.u64 	[%r470+768], %rd552;
	st.shared.u64 	[%r470+1024], %rd553;
	st.shared.u64 	[%r470+1280], %rd554;
	st.shared.u64 	[%r470+1536], %rd555;
	st.shared.u64 	[%r470+1792], %rd556;
	st.shared.u64 	[%r470+2048], %rd557;
	bar.warp.sync 	-1;
	add.s32 	%r471, %r314, %r316;
	shl.b32 	%r472, %r471, 2;
	add.s32 	%r473, %r317, %r472;
	ld.shared.f64 	%fd122, [%r473];
	ld.shared.f64 	%fd123, [%r473+8];
	ld.shared.f64 	%fd124, [%r473+16];
	ld.shared.f64 	%fd125, [%r473+24];
	ld.shared.f64 	%fd126, [%r473+32];
	ld.shared.f64 	%fd127, [%r473+40];
	ld.shared.f64 	%fd128, [%r473+48];
	ld.shared.f64 	%fd129, [%r473+56];
	ld.shared.f64 	%fd130, [%r473+64];
	bar.sync 	0;
	shl.b32 	%r474, %r284, 2;
	add.s32 	%r476, %r464, %r474;
	add.s32 	%r329, %r476, 1240;
	st.shared.u32 	[%r476+1240], %r326;
	bar.sync 	0;
	@%p38 bra 	$L__BB5_415;
	ld.shared.u32 	%r2024, [%r329+-4];
$L__BB5_415:
	setp.ne.s32 	%p39, %r2024, %r318;
	setp.ne.s32 	%p40, %r318, %r319;
	setp.ne.s32 	%p41, %r319, %r320;
	setp.ne.s32 	%p42, %r320, %r321;
	setp.ne.s32 	%p43, %r324, %r325;
	mul.lo.s32 	%r477, %r284, 9;
	setp.eq.s32 	%p44, %r477, %r3;
	or.pred  	%p8, %p44, %p39;
	selp.u32 	%r478, 1, 0, %p8;
	add.s32 	%r479, %r477, 1;
	setp.eq.s32 	%p45, %r479, %r3;
	or.pred  	%p9, %p45, %p40;
	selp.u32 	%r480, 1, 0, %p9;
	add.s32 	%r481, %r477, 2;
	setp.eq.s32 	%p46, %r481, %r3;
	or.pred  	%p10, %p46, %p41;
	add.s32 	%r482, %r477, 3;
	setp.eq.s32 	%p47, %r482, %r3;
	or.pred  	%p11, %p47, %p42;
	add.s32 	%r483, %r477, 7;
	setp.eq.s32 	%p48, %r483, %r3;
	or.pred  	%p12, %p48, %p43;
	add.s32 	%r332, %r480, %r478;
	mov.f64 	%fd578, %fd123;
	@%p9 bra 	$L__BB5_418;
	setp.lt.f64 	%p49, %fd122, %fd123;
	mov.f64 	%fd578, %fd122;
	@%p49 bra 	$L__BB5_418;
	mov.f64 	%fd578, %fd123;
$L__BB5_418:
	selp.u32 	%r484, 1, 0, %p10;
	add.s32 	%r333, %r332, %r484;
	mov.f64 	%fd579, %fd124;
	@%p10 bra 	$L__BB5_421;
	setp.lt.f64 	%p50, %fd578, %fd124;
	mov.f64 	%fd579, %fd578;
	@%p50 bra 	$L__BB5_421;
	mov.f64 	%fd579, %fd124;
$L__BB5_421:
	selp.u32 	%r485, 1, 0, %p11;
	add.s32 	%r334, %r333, %r485;
	mov.f64 	%fd580, %fd125;
	@%p11 bra 	$L__BB5_424;
	setp.lt.f64 	%p51, %fd579, %fd125;
	mov.f64 	%fd580, %fd579;
	@%p51 bra 	$L__BB5_424;
	mov.f64 	%fd580, %fd125;
$L__BB5_424:
	mad.lo.s32 	%r486, %r284, 9, 4;
	setp.eq.s32 	%p52, %r486, %r3;
	setp.ne.s32 	%p53, %r321, %r322;
	or.pred  	%p54, %p52, %p53;
	selp.u32 	%r487, 1, 0, %p54;
	add.s32 	%r335, %r334, %r487;
	mov.f64 	%fd581, %fd126;
	@%p54 bra 	$L__BB5_427;
	setp.lt.f64 	%p55, %fd580, %fd126;
	mov.f64 	%fd581, %fd580;
	@%p55 bra 	$L__BB5_427;
	mov.f64 	%fd581, %fd126;
$L__BB5_427:
	mad.lo.s32 	%r488, %r284, 9, 5;
	setp.eq.s32 	%p56, %r488, %r3;
	setp.ne.s32 	%p57, %r322, %r323;
	or.pred  	%p58, %p56, %p57;
	selp.u32 	%r489, 1, 0, %p58;
	add.s32 	%r336, %r335, %r489;
	mov.f64 	%fd582, %fd127;
	@%p58 bra 	$L__BB5_430;
	setp.lt.f64 	%p59, %fd581, %fd127;
	mov.f64 	%fd582, %fd581;
	@%p59 bra 	$L__BB5_430;
	mov.f64 	%fd582, %fd127;
$L__BB5_430:
	mad.lo.s32 	%r490, %r284, 9, 6;
	setp.eq.s32 	%p60, %r490, %r3;
	setp.ne.s32 	%p61, %r323, %r324;
	or.pred  	%p62, %p60, %p61;
	selp.u32 	%r491, 1, 0, %p62;
	add.s32 	%r337, %r336, %r491;
	mov.f64 	%fd583, %fd128;
	@%p62 bra 	$L__BB5_433;
	setp.lt.f64 	%p63, %fd582, %fd128;
	mov.f64 	%fd583, %fd582;
	@%p63 bra 	$L__BB5_433;
	mov.f64 	%fd583, %fd128;
$L__BB5_433:
	selp.u32 	%r492, 1, 0, %p12;
	add.s32 	%r338, %r337, %r492;
	mov.f64 	%fd584, %fd129;
	@%p12 bra 	$L__BB5_436;
	setp.lt.f64 	%p64, %fd583, %fd129;
	mov.f64 	%fd584, %fd583;
	@%p64 bra 	$L__BB5_436;
	mov.f64 	%fd584, %fd129;
$L__BB5_436:
	mad.lo.s32 	%r493, %r284, 9, 8;
	setp.eq.s32 	%p65, %r493, %r3;
	setp.ne.s32 	%p66, %r325, %r326;
	or.pred  	%p67, %p65, %p66;
	mov.f64 	%fd585, %fd130;
	@%p67 bra 	$L__BB5_439;
	setp.lt.f64 	%p68, %fd584, %fd130;
	mov.f64 	%fd585, %fd584;
	@%p68 bra 	$L__BB5_439;
	mov.f64 	%fd585, %fd130;
$L__BB5_439:
	mad.lo.s32 	%r614, %r284, 9, 8;
	setp.eq.s32 	%p69, %r614, %r3;
	or.pred  	%p71, %p69, %p66;
	selp.u32 	%r615, 1, 0, %p71;
	add.s32 	%r495, %r338, %r615;
	mov.b32 	%r611, 1;
	mov.b32 	%r612, 0;
	mov.b32 	%r613, -1;
	// begin inline asm
	shfl.sync.up.b32 %r494, %r495, %r611, %r612, %r613;
	// end inline asm
	// begin inline asm
	shfl.sync.up.b32 %r499, %r500, %r611, %r612, %r613;
	// end inline asm
	mov.b64 	%rd131, %fd585;
	mov.b64 	{%r505, %r510}, %rd131;
	// begin inline asm
	shfl.sync.up.b32 %r504, %r505, %r611, %r612, %r613;
	// end inline asm
	// begin inline asm
	shfl.sync.up.b32 %r509, %r510, %r611, %r612, %r613;
	// end inline asm
	mov.b64 	%rd132, {%r504, %r509};
	mov.b64 	%fd180, %rd132;
	setp.eq.s32 	%p72, %r495, 0;
	setp.gt.f64 	%p73, %fd585, %fd180;
	selp.f64 	%fd181, %fd180, %fd585, %p73;
	selp.f64 	%fd182, %fd181, %fd585, %p72;
	setp.lt.s32 	%p74, %r461, 1;
	selp.b32 	%r616, 0, %r494, %p74;
	add.s32 	%r515, %r616, %r495;
	selp.f64 	%fd183, %fd585, %fd182, %p74;
	mov.b64 	%rd133, %fd183;
	mov.b64 	{%r525, %r530}, %rd133;
	mov.b32 	%r531, 2;
	// begin inline asm
	shfl.sync.up.b32 %r514, %r515, %r531, %r612, %r613;
	// end inline asm
	// begin inline asm
	shfl.sync.up.b32 %r519, %r520, %r531, %r612, %r613;
	// end inline asm
	// begin inline asm
	shfl.sync.up.b32 %r524, %r525, %r531, %r612, %r613;
	// end inline asm
	// begin inline asm
	shfl.sync.up.b32 %r529, %r530, %r531, %r612, %r613;
	// end inline asm
	mov.b64 	%rd134, {%r524, %r529};
	mov.b64 	%fd185, %rd134;
	setp.eq.s32 	%p75, %r515, 0;
	setp.gt.f64 	%p76, %fd183, %fd185;
	selp.f64 	%fd186, %fd185, %fd183, %p76;
	selp.f64 	%fd187, %fd186, %fd183, %p75;
	setp.lt.s32 	%p77, %r461, 2;
	selp.b32 	%r617, 0, %r514, %p77;
	add.s32 	%r535, %r617, %r515;
	selp.f64 	%fd188, %fd183, %fd187, %p77;
	mov.b64 	%rd135, %fd188;
	mov.b64 	{%r545, %r550}, %rd135;
	mov.b32 	%r551, 4;
	// begin inline asm
	shfl.sync.up.b32 %r534, %r535, %r551, %r612, %r613;
	// end inline asm
	// begin inline asm
	shfl.sync.up.b32 %r539, %r540, %r551, %r612, %r613;
	// end inline asm
	// begin inline asm
	shfl.sync.up.b32 %r544, %r545, %r551, %r612, %r613;
	// end inline asm
	// begin inline asm
	shfl.sync.up.b32 %r549, %r550, %r551, %r612, %r613;
	// end inline asm
	mov.b64 	%rd136, {%r544, %r549};
	mov.b64 	%fd190, %rd136;
	setp.eq.s32 	%p78, %r535, 0;
	setp.gt.f64 	%p79, %fd188, %fd190;
	selp.f64 	%fd191, %fd190, %fd188, %p79;
	selp.f64 	%fd192, %fd191, %fd188, %p78;
	setp.lt.s32 	%p80, %r461, 4;
	selp.b32 	%r618, 0, %r534, %p80;
	add.s32 	%r555, %r618, %r535;
	selp.f64 	%fd193, %fd188, %fd192, %p80;
	mov.b64 	%rd137, %fd193;
	mov.b64 	{%r565, %r570}, %rd137;
	mov.b32 	%r571, 8;
	// begin inline asm
	shfl.sync.up.b32 %r554, %r555, %r571, %r612, %r613;
	// end inline asm
	// begin inline asm
	shfl.sync.up.b32 %r559, %r560, %r571, %r612, %r613;
	// end inline asm
	// begin inline asm
	shfl.sync.up.b32 %r564, %r565, %r571, %r612, %r613;
	// end inline asm
	// begin inline asm
	shfl.sync.up.b32 %r569, %r570, %r571, %r612, %r613;
	// end inline asm
	mov.b64 	%rd138, {%r564, %r569};
	mov.b64 	%fd195, %rd138;
	setp.eq.s32 	%p81, %r555, 0;
	setp.gt.f64 	%p82, %fd193, %fd195;
	selp.f64 	%fd196, %fd195, %fd193, %p82;
	selp.f64 	%fd197, %fd196, %fd193, %p81;
	setp.lt.s32 	%p83, %r461, 8;
	selp.b32 	%r619, 0, %r554, %p83;
	add.s32 	%r575, %r619, %r555;
	selp.f64 	%fd198, %fd193, %fd197, %p83;
	mov.b64 	%rd139, %fd198;
	mov.b64 	{%r585, %r590}, %rd139;
	mov.b32 	%r591, 16;
	// begin inline asm
	shfl.sync.up.b32 %r574, %r575, %r591, %r612, %r613;
	// end inline asm
	// begin inline asm
	shfl.sync.up.b32 %r579, %r580, %r591, %r612, %r613;
	// end inline asm
	// begin inline asm
	shfl.sync.up.b32 %r584, %r585, %r591, %r612, %r613;
	// end inline asm
	// begin inline asm
	shfl.sync.up.b32 %r589, %r590, %r591, %r612, %r613;
	// end inline asm
	mov.b64 	%rd140, {%r584, %r589};
	mov.b64 	%fd200, %rd140;
	setp.eq.s32 	%p84, %r575, 0;
	setp.gt.f64 	%p85, %fd198, %fd200;
	selp.f64 	%fd201, %fd200, %fd198, %p85;
	selp.f64 	%fd139, %fd201, %fd198, %p84;
	setp.lt.s32 	%p86, %r461, 16;
	selp.b32 	%r620, 0, %r574, %p86;
	add.s32 	%r595, %r620, %r575;
	selp.f64 	%fd202, %fd198, %fd139, %p86;
	mov.b64 	%rd141, %fd202;
	mov.b64 	{%r605, %r610}, %rd141;
	// begin inline asm
	shfl.sync.up.b32 %r2038, %r595, %r611, %r612, %r613;
	// end inline asm
	// begin inline asm
	shfl.sync.up.b32 %r599, %r600, %r611, %r612, %r613;
	// end inline asm
	// begin inline asm
	shfl.sync.up.b32 %r604, %r605, %r611, %r612, %r613;
	// end inline asm
	// begin inline asm
	shfl.sync.up.b32 %r609, %r610, %r611, %r612, %r613;
	// end inline asm
	mov.b64 	%rd142, {%r604, %r609};
	mov.b64 	%fd597, %rd142;
	setp.ne.s32 	%p87, %r461, 31;
	@%p87 bra 	$L__BB5_441;
	shl.b32 	%r621, %r313, 4;
	mov.u32 	%r622, _ZN6thrust24THRUST_300001_SM_1000_NS8cuda_cub4core6detail5shmemE;
	add.s32 	%r623, %r622, %r621;
	st.shared.u32 	[%r623], %r595;
	st.shared.f64 	[%r623+8], %fd139;
$L__BB5_441:
	bar.sync 	0;
	ld.shared.u32 	%r624, [_ZN6thrust24THRUST_300001_SM_1000_NS8cuda_cub4core6detail5shmemE];
	ld.shared.f64 	%fd203, [_ZN6thrust24THRUST_300001_SM_1000_NS8cuda_cub4core6detail5shmemE+8];
	ld.shared.u32 	%r625, [_ZN6thrust24THRUST_300001_SM_1000_NS8cuda_cub4core6detail5shmemE+16];
	ld.shared.f64 	%fd205, [_ZN6thrust24THRUST_300001_SM_1000_NS8cuda_cub4core6detail5shmemE+24];
	add.s32 	%r626, %r625, %r624;
	setp.eq.s32 	%p88, %r625, 0;
	setp.lt.f64 	%p89, %fd203, %fd205;
	selp.f64 	%fd207, %fd203, %fd205, %p89;
	selp.f64 	%fd208, %fd207, %fd205, %p88;
	setp.eq.s32 	%p90, %r313, 2;
	selp.b32 	%r627, %r626, %r624, %p90;
	selp.f64 	%fd210, %fd208, %fd203, %p90;
	ld.shared.u32 	%r628, [_ZN6thrust24THRUST_300001_SM_1000_NS8cuda_cub4core6detail5shmemE+32];
	ld.shared.f64 	%fd211, [_ZN6thrust24THRUST_300001_SM_1000_NS8cuda_cub4core6detail5shmemE+40];
	add.s32 	%r629, %r626, %r628;
	setp.eq.s32 	%p91, %r628, 0;
	setp.lt.f64 	%p92, %fd208, %fd211;
	selp.f64 	%fd213, %fd208, %fd211, %p92;
	selp.f64 	%fd214, %fd213, %fd211, %p91;
	setp.eq.s32 	%p93, %r313, 3;
	selp.b32 	%r630, %r629, %r627, %p93;
	selp.f64 	%fd216, %fd214, %fd210, %p93;
	ld.shared.u32 	%r631, [_ZN6thrust24THRUST_300001_SM_1000_NS8cuda_cub4core6detail5shmemE+48];
	ld.shared.f64 	%fd217, [_ZN6thrust24THRUST_300001_SM_1000_NS8cuda_cub4core6detail5shmemE+56];
	add.s32 	%r632, %r629, %r631;
	setp.eq.s32 	%p94, %r631, 0;
	setp.lt.f64 	%p95, %fd214, %fd217;
	selp.f64 	%fd219, %fd214, %fd217, %p95;
	selp.f64 	%fd220, %fd219, %fd217, %p94;
	setp.eq.s32 	%p96, %r313, 4;
	selp.b32 	%r633, %r632, %r630, %p96;
	selp.f64 	%fd222, %fd220, %fd216, %p96;
	ld.shared.u32 	%r634, [_ZN6thrust24THRUST_300001_SM_1000_NS8cuda_cub4core6detail5shmemE+64];
	ld.shared.f64 	%fd223, [_ZN6thrust24THRUST_300001_SM_1000_NS8cuda_cub4core6detail5shmemE+72];
	add.s32 	%r635, %r632, %r634;
	setp.eq.s32 	%p97, %r634, 0;
	setp.lt.f64 	%p98, %fd220, %fd223;
	selp.f64 	%fd225, %fd220, %fd223, %p98;
	selp.f64 	%fd226, %fd225, %fd223, %p97;
	setp.eq.s32 	%p99, %r313, 5;
	selp.b32 	%r636, %r635, %r633, %p99;
	selp.f64 	%fd228, %fd226, %fd222, %p99;
	ld.shared.u32 	%r637, [_ZN6thrust24THRUST_300001_SM_1000_NS8cuda_cub4core6detail5shmemE+80];
	ld.shared.f64 	%fd229, [_ZN6thrust24THRUST_300001_SM_1000_NS8cuda_cub4core6detail5shmemE+88];
	add.s32 	%r638, %r635, %r637;
	setp.eq.s32 	%p100, %r637, 0;
	setp.lt.f64 	%p101, %fd226, %fd229;
	selp.f64 	%fd231, %fd226, %fd229, %p101;
	selp.f64 	%fd232, %fd231, %fd229, %p100;
	setp.eq.s32 	%p102, %r313, 6;
	selp.b32 	%r639, %r638, %r636, %p102;
	selp.f64 	%fd234, %fd232, %fd228, %p102;
	ld.shared.u32 	%r640, [_ZN6thrust24THRUST_300001_SM_1000_NS8cuda_cub4core6detail5shmemE+96];
	ld.shared.f64 	%fd235, [_ZN6thrust24THRUST_300001_SM_1000_NS8cuda_cub4core6detail5shmemE+104];
	add.s32 	%r641, %r638, %r640;
	setp.eq.s32 	%p103, %r640, 0;
	setp.lt.f64 	%p104, %fd232, %fd235;
	selp.f64 	%fd237, %fd232, %fd235, %p104;
	selp.f64 	%fd238, %fd237, %fd235, %p103;
	setp.eq.s32 	%p105, %r313, 7;
	selp.b32 	%r341, %r641, %r639, %p105;
	selp.f64 	%fd141, %fd238, %fd234, %p105;
	ld.shared.u32 	%r642, [_ZN6thrust24THRUST_300001_SM_1000_NS8cuda_cub4core6detail5shmemE+112];
	ld.shared.f64 	%fd240, [_ZN6thrust24THRUST_300001_SM_1000_NS8cuda_cub4core6detail5shmemE+120];
	add.s32 	%r342, %r641, %r642;
	setp.eq.s32 	%p106, %r642, 0;
	setp.lt.f64 	%p107, %fd238, %fd240;
	selp.f64 	%fd242, %fd238, %fd240, %p107;
	selp.f64 	%fd142, %fd242, %fd240, %p106;
	setp.lt.u32 	%p108, %r284, 32;
	@%p108 bra 	$L__BB5_443;
	setp.eq.s32 	%p109, %r2038, 0;
	setp.lt.f64 	%p110, %fd141, %fd597;
	setp.eq.s32 	%p111, %r461, 0;
	selp.b32 	%r643, 0, %r2038, %p111;
	add.s32 	%r2038, %r341, %r643;
	selp.f64 	%fd243, %fd141, %fd597, %p110;
	selp.f64 	%fd244, %fd243, %fd597, %p109;
	selp.f64 	%fd597, %fd141, %fd244, %p111;
	bra.uni 	$L__BB5_479;
$L__BB5_443:
	setp.ne.s32 	%p112, %r284, 0;
	mul.wide.u32 	%rd143, %r1, 16;
	add.s64 	%rd84, %rd2, %rd143;
	@%p112 bra 	$L__BB5_445;
	st.shared.u32 	[_ZN6thrust24THRUST_300001_SM_1000_NS8cuda_cub4core6detail5shmemE+200], %r342;
	st.shared.f64 	[_ZN6thrust24THRUST_300001_SM_1000_NS8cuda_cub4core6detail5shmemE+208], %fd142;
	mov.b64 	%rd145, %fd142;
	mov.b32 	%r644, 100;
	mov.b64 	%rd146, {%r644, %r342};
	add.s64 	%rd144, %rd84, 512;
	// begin inline asm
	st.relaxed.gpu.v2.u64 [%rd144], {%rd145, %rd146};
	// end inline asm
$L__BB5_445:
	mov.u32 	%r645, %nctaid.x;
	setp.gt.u32 	%p113, %r645, 499;
	@%p113 bra 	$L__BB5_447;
	membar.cta;
	bra.uni 	$L__BB5_448;
$L__BB5_447:
	mov.b32 	%r646, 450;
	// begin inline asm
	nanosleep.u32 %r646;
	// end inline asm
$L__BB5_448:
	mul.wide.u32 	%rd147, %r284, 16;
	xor.b64  	%rd148, %rd147, -16;
	add.s64 	%rd149, %rd84, %rd148;
	add.s64 	%rd85, %rd149, 512;
$L__BB5_449:
	// begin inline asm
	ld.relaxed.gpu.v2.u64 {%rd150, %rd151}, [%rd85];
	// end inline asm
	mov.b64 	{%r2031, %r2026}, %rd151;
	setp.eq.s32 	%p114, %r2031, 99;
	mov.b32 	%r647, -1;
	vote.sync.any.pred 	%p115, %p114, %r647;
	@%p115 bra 	$L__BB5_449;
	mov.b64 	%fd587, %rd150;
	mov.b64 	{%r661, %r666}, %rd150;
	setp.eq.s32 	%p116, %r2031, 101;
	mov.b32 	%r669, -1;
	vote.sync.ballot.b32 	%r670, %p116, %r669;
	// begin inline asm
	mov.u32 %r649, %lanemask_ge;
	// end inline asm
	and.b32  	%r671, %r670, %r649;
	or.b32  	%r672, %r671, -2147483648;
	add.s32 	%r673, %r672, -1;
	not.b32 	%r674, %r672;
	and.b32  	%r675, %r674, %r673;
	popc.b32 	%r347, %r675;
	mov.b32 	%r667, 1;
	// begin inline asm
	shfl.sync.down.b32 %r650, %r2026, %r667, %r347, %r669;
	// end inline asm
	// begin inline asm
	shfl.sync.down.b32 %r655, %r656, %r667, %r347, %r669;
	// end inline asm
	// begin inline asm
	shfl.sync.down.b32 %r660, %r661, %r667, %r347, %r669;
	// end inline asm
	// begin inline asm
	shfl.sync.down.b32 %r665, %r666, %r667, %r347, %r669;
	// end inline asm
	setp.ge.s32 	%p118, %r461, %r347;
	@%p118 bra 	$L__BB5_452;
	mov.b64 	%rd153, {%r660, %r665};
	mov.b64 	%fd245, %rd153;
	add.s32 	%r351, %r650, %r2026;
	setp.eq.s32 	%p119, %r2026, 0;
	setp.lt.f64 	%p120, %fd245, %fd587;
	selp.f64 	%fd246, %fd245, %fd587, %p120;
	selp.f64 	%fd587, %fd246, %fd587, %p119;
	mov.u32 	%r2026, %r351;
$L__BB5_452:
	mov.b32 	%r693, 2;
	mov.b32 	%r695, -1;
	// begin inline asm
	shfl.sync.down.b32 %r676, %r2026, %r693, %r347, %r695;
	// end inline asm
	// begin inline asm
	shfl.sync.down.b32 %r681, %r682, %r693, %r347, %r695;
	// end inline asm
	mov.b64 	%rd154, %fd587;
	mov.b64 	{%r687, %r692}, %rd154;
	// begin inline asm
	shfl.sync.down.b32 %r686, %r687, %r693, %r347, %r695;
	// end inline asm
	// begin inline asm
	shfl.sync.down.b32 %r691, %r692, %r693, %r347, %r695;
	// end inline asm
	add.s32 	%r696, %r461, 2;
	setp.gt.s32 	%p121, %r696, %r347;
	@%p121 bra 	$L__BB5_454;
	mov.b64 	%rd155, {%r686, %r691};
	mov.b64 	%fd247, %rd155;
	add.s32 	%r356, %r676, %r2026;
	setp.eq.s32 	%p122, %r2026, 0;
	setp.gt.f64 	%p123, %fd587, %fd247;
	selp.f64 	%fd248, %fd247, %fd587, %p123;
	selp.f64 	%fd587, %fd248, %fd587, %p122;
	mov.u32 	%r2026, %r356;
$L__BB5_454:
	mov.b32 	%r714, 4;
	mov.b32 	%r716, -1;
	// begin inline asm
	shfl.sync.down.b32 %r697, %r2026, %r714, %r347, %r716;
	// end inline asm
	// begin inline asm
	shfl.sync.down.b32 %r702, %r703, %r714, %r347, %r716;
	// end inline asm
	mov.b64 	%rd156, %fd587;
	mov.b64 	{%r708, %r713}, %rd156;
	// begin inline asm
	shfl.sync.down.b32 %r707, %r708, %r714, %r347, %r716;
	// end inline asm
	// begin inline asm
	shfl.sync.down.b32 %r712, %r713, %r714, %r347, %r716;
	// end inline asm
	add.s32 	%r717, %r461, 4;
	setp.gt.s32 	%p124, %r717, %r347;
	@%p124 bra 	$L__BB5_456;
	mov.b64 	%rd157, {%r707, %r712};
	mov.b64 	%fd249, %rd157;
	add.s32 	%r361, %r697, %r2026;
	setp.eq.s32 	%p125, %r2026, 0;
	setp.gt.f64 	%p126, %fd587, %fd249;
	selp.f64 	%fd250, %fd249, %fd587, %p126;
	selp.f64 	%fd587, %fd250, %fd587, %p125;
	mov.u32 	%r2026, %r361;
$L__BB5_456:
	mov.b32 	%r735, 8;
	mov.b32 	%r737, -1;
	// begin inline asm
	shfl.sync.down.b32 %r718, %r2026, %r735, %r347, %r737;
	// end inline asm
	// begin inline asm
	shfl.sync.down.b32 %r723, %r724, %r735, %r347, %r737;
	// end inline asm
	mov.b64 	%rd158, %fd587;
	mov.b64 	{%r729, %r734}, %rd158;
	// begin inline asm
	shfl.sync.down.b32 %r728, %r729, %r735, %r347, %r737;
	// end inline asm
	// begin inline asm
	shfl.sync.down.b32 %r733, %r734, %r735, %r347, %r737;
	// end inline asm
	add.s32 	%r366, %r461, 8;
	setp.gt.s32 	%p127, %r366, %r347;
	@%p127 bra 	$L__BB5_458;
	mov.b64 	%rd159, {%r728, %r733};
	mov.b64 	%fd251, %rd159;
	add.s32 	%r367, %r718, %r2026;
	setp.eq.s32 	%p128, %r2026, 0;
	setp.gt.f64 	%p129, %fd587, %fd251;
	selp.f64 	%fd252, %fd251, %fd587, %p129;
	selp.f64 	%fd587, %fd252, %fd587, %p128;
	mov.u32 	%r2026, %r367;
$L__BB5_458:
	mov.b32 	%r755, 16;
	mov.b32 	%r757, -1;
	// begin inline asm
	shfl.sync.down.b32 %r738, %r2026, %r755, %r347, %r757;
	// end inline asm
	// begin inline asm
	shfl.sync.down.b32 %r743, %r744, %r755, %r347, %r757;
	// end inline asm
	mov.b64 	%rd160, %fd587;
	mov.b64 	{%r749, %r754}, %rd160;
	// begin inline asm
	shfl.sync.down.b32 %r748, %r749, %r755, %r347, %r757;
	// end inline asm
	// begin inline asm
	shfl.sync.down.b32 %r753, %r754, %r755, %r347, %r757;
	// end inline asm
	add.s32 	%r372, %r461, 16;
	setp.gt.s32 	%p130, %r372, %r347;
	@%p130 bra 	$L__BB5_460;
	mov.b64 	%rd161, {%r748, %r753};
	mov.b64 	%fd253, %rd161;
	add.s32 	%r373, %r738, %r2026;
	setp.eq.s32 	%p131, %r2026, 0;
	setp.gt.f64 	%p132, %fd587, %fd253;
	selp.f64 	%fd254, %fd253, %fd587, %p132;
	selp.f64 	%fd587, %fd254, %fd587, %p131;
	mov.u32 	%r2026, %r373;
$L__BB5_460:
	not.b32 	%r758, %r284;
	add.s32 	%r2032, %r1, %r758;
	add.s64 	%rd87, %rd2, 512;
$L__BB5_461:
	setp.ne.s32 	%p133, %r2031, 101;
	mov.b32 	%r759, -1;
	vote.sync.all.pred 	%p134, %p133, %r759;
	not.pred 	%p135, %p134;
	@%p135 bra 	$L__BB5_475;
	mul.wide.s32 	%rd217, %r2032, 16;
	add.s64 	%rd218, %rd87, %rd217;
	add.s64 	%rd216, %rd218, -512;
$L__BB5_463:
	// begin inline asm
	ld.relaxed.gpu.v2.u64 {%rd214, %rd215}, [%rd216];
	// end inline asm
	mov.b64 	{%r2031, %r2034}, %rd215;
	setp.eq.s32 	%p213, %r2031, 99;
	mov.b32 	%r870, -1;
	vote.sync.any.pred 	%p214, %p213, %r870;
	@%p214 bra 	$L__BB5_463;
	mov.b64 	%fd593, %rd214;
	mov.b64 	{%r883, %r888}, %rd214;
	setp.eq.s32 	%p215, %r2031, 101;
	mov.b32 	%r891, -1;
	vote.sync.ballot.b32 	%r892, %p215, %r891;
	and.b32  	%r893, %r892, %r649;
	or.b32  	%r894, %r893, -2147483648;
	add.s32 	%r895, %r894, -1;
	not.b32 	%r896, %r894;
	and.b32  	%r897, %r896, %r895;
	popc.b32 	%r381, %r897;
	mov.b32 	%r889, 1;
	// begin inline asm
	shfl.sync.down.b32 %r872, %r2034, %r889, %r381, %r891;
	// end inline asm
	// begin inline asm
	shfl.sync.down.b32 %r877, %r878, %r889, %r381, %r891;
	// end inline asm
	// begin inline asm
	shfl.sync.down.b32 %r882, %r883, %r889, %r381, %r891;
	// end inline asm
	// begin inline asm
	shfl.sync.down.b32 %r887, %r888, %r889, %r381, %r891;
	// end inline asm
	setp.ge.s32 	%p217, %r461, %r381;
	@%p217 bra 	$L__BB5_466;
	mov.b64 	%rd219, {%r882, %r887};
	mov.b64 	%fd266, %rd219;
	add.s32 	%r385, %r872, %r2034;
	setp.eq.s32 	%p218, %r2034, 0;
	setp.lt.f64 	%p219, %fd266, %fd593;
	selp.f64 	%fd267, %fd266, %fd593, %p219;
	selp.f64 	%fd593, %fd267, %fd593, %p218;
	mov.u32 	%r2034, %r385;
$L__BB5_466:
	mov.b32 	%r915, 2;
	mov.b32 	%r917, -1;
	// begin inline asm
	shfl.sync.down.b32 %r898, %r2034, %r915, %r381, %r917;
	// end inline asm
	// begin inline asm
	shfl.sync.down.b32 %r903, %r904, %r915, %r381, %r917;
	// end inline asm
	mov.b64 	%rd220, %fd593;
	mov.b64 	{%r909, %r914}, %rd220;
	// begin inline asm
	shfl.sync.down.b32 %r908, %r909, %r915, %r381, %r917;
	// end inline asm
	// begin inline asm
	shfl.sync.down.b32 %r913, %r914, %r915, %r381, %r917;
	// end inline asm
	add.s32 	%r918, %r461, 2;
	setp.gt.s32 	%p220, %r918, %r381;
	@%p220 bra 	$L__BB5_468;
	mov.b64 	%rd221, {%r908, %r913};
	mov.b64 	%fd268, %rd221;
	add.s32 	%r390, %r898, %r2034;
	setp.eq.s32 	%p221, %r2034, 0;
	setp.gt.f64 	%p222, %fd593, %fd268;
	selp.f64 	%fd269, %fd268, %fd593, %p222;
	selp.f64 	%fd593, %fd269, %fd593, %p221;
	mov.u32 	%r2034, %r390;
$L__BB5_468:
	mov.b32 	%r936, 4;
	mov.b32 	%r938, -1;
	// begin inline asm
	shfl.sync.down.b32 %r919, %r2034, %r936, %r381, %r938;
	// end inline asm
	// begin inline asm
	shfl.sync.down.b32 %r924, %r925, %r936, %r381, %r938;
	// end inline asm
	mov.b64 	%rd222, %fd593;
	mov.b64 	{%r930, %r935}, %rd222;
	// begin inline asm
	shfl.sync.down.b32 %r929, %r930, %r936, %r381, %r938;
	// end inline asm
	// begin inline asm
	shfl.sync.down.b32 %r934, %r935, %r936, %r381, %r938;
	// end inline asm
	add.s32 	%r939, %r461, 4;
	setp.gt.s32 	%p223, %r939, %r381;
	@%p223 bra 	$L__BB5_470;
	mov.b64 	%rd223, {%r929, %r934};
	mov.b64 	%fd270, %rd223;
	add.s32 	%r395, %r919, %r2034;
	setp.eq.s32 	%p224, %r2034, 0;
	setp.gt.f64 	%p225, %fd593, %fd270;
	selp.f64 	%fd271, %fd270, %fd593, %p225;
	selp.f64 	%fd593, %fd271, %fd593, %p224;
	mov.u32 	%r2034, %r395;
$L__BB5_470:
	mov.b32 	%r957, 8;
	mov.b32 	%r959, -1;
	// begin inline asm
	shfl.sync.down.b32 %r940, %r2034, %r957, %r381, %r959;
	// end inline asm
	// begin inline asm
	shfl.sync.down.b32 %r945, %r946, %r957, %r381, %r959;
	// end inline asm
	mov.b64 	%rd224, %fd593;
	mov.b64 	{%r951, %r956}, %rd224;
	// begin inline asm
	shfl.sync.down.b32 %r950, %r951, %r957, %r381, %r959;
	// end inline asm
	// begin inline asm
	shfl.sync.down.b32 %r955, %r956, %r957, %r381, %r959;
	// end inline asm
	setp.gt.s32 	%p226, %r366, %r381;
	@%p226 bra 	$L__BB5_472;
	mov.b64 	%rd225, {%r950, %r955};
	mov.b64 	%fd272, %rd225;
	add.s32 	%r400, %r940, %r2034;
	setp.eq.s32 	%p227, %r2034, 0;
	setp.gt.f64 	%p228, %fd593, %fd272;
	selp.f64 	%fd273, %fd272, %fd593, %p228;
	selp.f64 	%fd593, %fd273, %fd593, %p227;
	mov.u32 	%r2034, %r400;
$L__BB5_472:
	mov.b32 	%r977, 16;
	mov.b32 	%r979, -1;
	// begin inline asm
	shfl.sync.down.b32 %r960, %r2034, %r977, %r381, %r979;
	// end inline asm
	// begin inline asm
	shfl.sync.down.b32 %r965, %r966, %r977, %r381, %r979;
	// end inline asm
	mov.b64 	%rd226, %fd593;
	mov.b64 	{%r971, %r976}, %rd226;
	// begin inline asm
	shfl.sync.down.b32 %r970, %r971, %r977, %r381, %r979;
	// end inline asm
	// begin inline asm
	shfl.sync.down.b32 %r975, %r976, %r977, %r381, %r979;
	// end inline asm
	setp.gt.s32 	%p229, %r372, %r381;
	@%p229 bra 	$L__BB5_474;
	mov.b64 	%rd227, {%r970, %r975};
	mov.b64 	%fd274, %rd227;
	add.s32 	%r405, %r960, %r2034;
	setp.eq.s32 	%p230, %r2034, 0;
	setp.gt.f64 	%p231, %fd593, %fd274;
	selp.f64 	%fd275, %fd274, %fd593, %p231;
	selp.f64 	%fd593, %fd275, %fd593, %p230;
	mov.u32 	%r2034, %r405;
$L__BB5_474:
	add.s32 	%r407, %r2034, %r2026;
	setp.eq.s32 	%p232, %r2026, 0;
	setp.lt.f64 	%p233, %fd593, %fd587;
	selp.f64 	%fd276, %fd593, %fd587, %p233;
	selp.f64 	%fd587, %fd276, %fd587, %p232;
	add.s32 	%r2032, %r2032, -32;
	mov.u32 	%r2026, %r407;
	bra.uni 	$L__BB5_461;
$L__BB5_475:
	@%p112 bra 	$L__BB5_477;
	add.s32 	%r761, %r2026, %r342;
	setp.eq.s32 	%p137, %r342, 0;
	setp.lt.f64 	%p138, %fd587, %fd142;
	selp.f64 	%fd255, %fd587, %fd142, %p138;
	selp.f64 	%fd256, %fd255, %fd142, %p137;
	mov.b64 	%rd163, %fd256;
	mov.b32 	%r762, 101;
	mov.b64 	%rd164, {%r762, %r761};
	add.s64 	%rd162, %rd84, 512;
	// begin inline asm
	st.relaxed.gpu.v2.u64 [%rd162], {%rd163, %rd164};
	// end inline asm
	st.shared.u32 	[_ZN6thrust24THRUST_300001_SM_1000_NS8cuda_cub4core6detail5shmemE+168], %r2026;
	st.shared.f64 	[_ZN6thrust24THRUST_300001_SM_1000_NS8cuda_cub4core6detail5shmemE+176], %fd587;
	st.shared.u32 	[_ZN6thrust24THRUST_300001_SM_1000_NS8cuda_cub4core6detail5shmemE+184], %r761;
	st.shared.f64 	[_ZN6thrust24THRUST_300001_SM_1000_NS8cuda_cub4core6detail5shmemE+192], %fd256;
$L__BB5_477:
	setp.ne.s32 	%p139, %r461, 0;
	@%p139 bra 	$L__BB5_479;
	st.shared.u32 	[_ZN6thrust24THRUST_300001_SM_1000_NS8cuda_cub4core6detail5shmemE+136], %r2026;
	st.shared.f64 	[_ZN6thrust24THRUST_300001_SM_1000_NS8cuda_cub4core6detail5shmemE+144], %fd587;
	mov.u32 	%r2038, %r2026;
	mov.f64 	%fd597, %fd587;
$L__BB5_479:
	setp.eq.s32 	%p140, %r284, 0;
	bar.sync 	0;
	@%p140 bra 	$L__BB5_481;
	ld.shared.u32 	%r763, [_ZN6thrust24THRUST_300001_SM_1000_NS8cuda_cub4core6detail5shmemE+136];
	ld.shared.f64 	%fd257, [_ZN6thrust24THRUST_300001_SM_1000_NS8cuda_cub4core6detail5shmemE+144];
	add.s32 	%r410, %r763, %r2038;
	setp.eq.s32 	%p141, %r2038, 0;
	setp.lt.f64 	%p142, %fd257, %fd597;
	selp.f64 	%fd259, %fd257, %fd597, %p142;
	selp.f64 	%fd597, %fd259, %fd597, %p141;
	mov.u32 	%r2038, %r410;
$L__BB5_481:
	selp.u32 	%r764, 1, 0, %p8;
	add.s32 	%r412, %r2038, %r764;
	setp.geu.f64 	%p143, %fd597, %fd122;
	selp.f64 	%fd260, %fd122, %fd597, %p143;
	selp.f64 	%fd171, %fd122, %fd260, %p8;
	selp.u32 	%r765, 1, 0, %p9;
	add.s32 	%r766, %r765, %r764;
	add.s32 	%r413, %r766, %r2038;
	mov.f64 	%fd599, %fd123;
	@%p9 bra 	$L__BB5_484;
	setp.lt.f64 	%p144, %fd171, %fd123;
	mov.f64 	%fd599, %fd171;
	@%p144 bra 	$L__BB5_484;
	mov.f64 	%fd599, %fd123;
$L__BB5_484:
	selp.u32 	%r770, 1, 0, %p10;
	add.s32 	%r771, %r766, %r770;
	add.s32 	%r414, %r771, %r2038;
	mov.f64 	%fd600, %fd124;
	@%p10 bra 	$L__BB5_487;
	setp.lt.f64 	%p145, %fd599, %fd124;
	mov.f64 	%fd600, %fd599;
	@%p145 bra 	$L__BB5_487;
	mov.f64 	%fd600, %fd124;
$L__BB5_487:
	mad.lo.s32 	%r777, %r284, 9, 3;
	setp.eq.s32 	%p146, %r777, %r3;
	setp.ne.s32 	%p147, %r320, %r321;
	or.pred  	%p13, %p146, %p147;
	selp.u32 	%r778, 1, 0, %p13;
	add.s32 	%r779, %r771, %r778;
	add.s32 	%r415, %r779, %r2038;
	mov.f64 	%fd601, %fd125;
	@%p13 bra 	$L__BB5_490;
	setp.lt.f64 	%p148, %fd600, %fd125;
	mov.f64 	%fd601, %fd600;
	@%p148 bra 	$L__BB5_490;
	mov.f64 	%fd601, %fd125;
$L__BB5_490:
	mul.lo.s32 	%r785, %r284, 9;
	add.s32 	%r786, %r785, 3;
	setp.eq.s32 	%p149, %r786, %r3;
	setp.ne.s32 	%p150, %r320, %r321;
	or.pred  	%p151, %p149, %p150;
	selp.u32 	%r787, 1, 0, %p151;
	add.s32 	%r788, %r771, %r787;
	add.s32 	%r789, %r785, 4;
	setp.eq.s32 	%p152, %r789, %r3;
	setp.ne.s32 	%p153, %r321, %r322;
	or.pred  	%p154, %p152, %p153;
	selp.u32 	%r790, 1, 0, %p154;
	add.s32 	%r791, %r788, %r790;
	add.s32 	%r416, %r791, %r2038;
	mov.f64 	%fd602, %fd126;
	@%p154 bra 	$L__BB5_493;
	setp.lt.f64 	%p155, %fd601, %fd126;
	mov.f64 	%fd602, %fd601;
	@%p155 bra 	$L__BB5_493;
	mov.f64 	%fd602, %fd126;
$L__BB5_493:
	selp.u32 	%r795, 1, 0, %p10;
	add.s32 	%r796, %r766, %r795;
	mul.lo.s32 	%r797, %r284, 9;
	add.s32 	%r798, %r797, 3;
	setp.eq.s32 	%p156, %r798, %r3;
	setp.ne.s32 	%p157, %r320, %r321;
	or.pred  	%p158, %p156, %p157;
	selp.u32 	%r799, 1, 0, %p158;
	add.s32 	%r800, %r796, %r799;
	add.s32 	%r801, %r797, 4;
	setp.eq.s32 	%p159, %r801, %r3;
	setp.ne.s32 	%p160, %r321, %r322;
	or.pred  	%p161, %p159, %p160;
	selp.u32 	%r802, 1, 0, %p161;
	add.s32 	%r803, %r800, %r802;
	add.s32 	%r804, %r797, 5;
	setp.eq.s32 	%p162, %r804, %r3;
	setp.ne.s32 	%p163, %r322, %r323;
	or.pred  	%p164, %p162, %p163;
	selp.u32 	%r805, 1, 0, %p164;
	add.s32 	%r806, %r803, %r805;
	add.s32 	%r417, %r806, %r2038;
	mov.f64 	%fd603, %fd127;
	@%p164 bra 	$L__BB5_496;
	setp.lt.f64 	%p165, %fd602, %fd127;
	mov.f64 	%fd603, %fd602;
	@%p165 bra 	$L__BB5_496;
	mov.f64 	%fd603, %fd127;
$L__BB5_496:
	add.s32 	%r418, %r337, %r2038;
	mad.lo.s32 	%r807, %r284, 9, 6;
	setp.eq.s32 	%p166, %r807, %r3;
	setp.ne.s32 	%p167, %r323, %r324;
	or.pred  	%p168, %p166, %p167;
	mov.f64 	%fd604, %fd128;
	@%p168 bra 	$L__BB5_499;
	setp.lt.f64 	%p169, %fd603, %fd128;
	mov.f64 	%fd604, %fd603;
	@%p169 bra 	$L__BB5_499;
	mov.f64 	%fd604, %fd128;
$L__BB5_499:
	add.s32 	%r419, %r338, %r2038;
	mad.lo.s32 	%r808, %r284, 9, 7;
	setp.eq.s32 	%p170, %r808, %r3;
	setp.ne.s32 	%p171, %r324, %r325;
	or.pred  	%p14, %p170, %p171;
	mov.f64 	%fd605, %fd129;
	@%p14 bra 	$L__BB5_502;
	setp.lt.f64 	%p172, %fd604, %fd129;
	mov.f64 	%fd605, %fd604;
	@%p172 bra 	$L__BB5_502;
	mov.f64 	%fd605, %fd129;
$L__BB5_502:
	mad.lo.s32 	%r809, %r284, 9, 6;
	setp.eq.s32 	%p173, %r809, %r3;
	setp.ne.s32 	%p174, %r323, %r324;
	or.pred  	%p15, %p173, %p174;
	ld.shared.u32 	%r420, [_ZN6thrust24THRUST_300001_SM_1000_NS8cuda_cub4core6detail5shmemE+200];
	ld.shared.u32 	%r2047, [_ZN6thrust24THRUST_300001_SM_1000_NS8cuda_cub4core6detail5shmemE+184];
	ld.shared.f64 	%fd179, [_ZN6thrust24THRUST_300001_SM_1000_NS8cuda_cub4core6detail5shmemE+192];
	ld.shared.u32 	%r422, [_ZN6thrust24THRUST_300001_SM_1000_NS8cuda_cub4core6detail5shmemE+168];
	setp.lt.s32 	%p175, %r420, 257;
	@%p175 bra 	$L__BB5_528;
	bar.sync 	0;
	not.pred 	%p191, %p8;
	@%p191 bra 	$L__BB5_505;
	sub.s32 	%r813, %r2038, %r422;
	shl.b32 	%r814, %r813, 4;
	mov.u32 	%r815, _ZN6thrust24THRUST_300001_SM_1000_NS8cuda_cub4core6detail5shmemE;
	add.s32 	%r816, %r815, %r814;
	st.shared.u32 	[%r816], %r2024;
	st.shared.f64 	[%r816+8], %fd597;
$L__BB5_505:
	not.pred 	%p192, %p9;
	@%p192 bra 	$L__BB5_507;
	sub.s32 	%r817, %r412, %r422;
	shl.b32 	%r818, %r817, 4;
	mov.u32 	%r819, _ZN6thrust24THRUST_300001_SM_1000_NS8cuda_cub4core6detail5shmemE;
	add.s32 	%r820, %r819, %r818;
	st.shared.u32 	[%r820], %r318;
	st.shared.f64 	[%r820+8], %fd171;
$L__BB5_507:
	not.pred 	%p193, %p10;
	@%p193 bra 	$L__BB5_509;
	sub.s32 	%r821, %r413, %r422;
	shl.b32 	%r822, %r821, 4;
	mov.u32 	%r823, _ZN6thrust24THRUST_300001_SM_1000_NS8cuda_cub4core6detail5shmemE;
	add.s32 	%r824, %r823, %r822;
	st.shared.u32 	[%r824], %r319;
	st.shared.f64 	[%r824+8], %fd599;
$L__BB5_509:
	not.pred 	%p194, %p13;
	@%p194 bra 	$L__BB5_511;
	sub.s32 	%r825, %r414, %r422;
	shl.b32 	%r826, %r825, 4;
	mov.u32 	%r827, _ZN6thrust24THRUST_300001_SM_1000_NS8cuda_cub4core6detail5shmemE;
	add.s32 	%r828, %r827, %r826;
	st.shared.u32 	[%r828], %r320;
	st.shared.f64 	[%r828+8], %fd600;
$L__BB5_511:
	mad.lo.s32 	%r829, %r284, 9, 4;
	setp.ne.s32 	%p195, %r829, %r3;
	setp.eq.s32 	%p196, %r321, %r322;
	and.pred  	%p197, %p195, %p196;
	@%p197 bra 	$L__BB5_513;
	sub.s32 	%r830, %r415, %r422;
	shl.b32 	%r831, %r830, 4;
	mov.u32 	%r832, _ZN6thrust24THRUST_300001_SM_1000_NS8cuda_cub4core6detail5shmemE;
	add.s32 	%r833, %r832, %r831;
	st.shared.u32 	[%r833], %r321;
	st.shared.f64 	[%r833+8], %fd601;
$L__BB5_513:
	mad.lo.s32 	%r834, %r284, 9, 5;
	setp.ne.s32 	%p198, %r834, %r3;
	setp.eq.s32 	%p199, %r322, %r323;
	and.pred  	%p200, %p198, %p199;
	@%p200 bra 	$L__BB5_515;
	sub.s32 	%r835, %r416, %r422;
	shl.b32 	%r836, %r835, 4;
	mov.u32 	%r837, _ZN6thrust24THRUST_300001_SM_1000_NS8cuda_cub4core6detail5shmemE;
	add.s32 	%r838, %r837, %r836;
	st.shared.u32 	[%r838], %r322;
	st.shared.f64 	[%r838+8], %fd602;
$L__BB5_515:
	not.pred 	%p201, %p15;
	@%p201 bra 	$L__BB5_517;
	sub.s32 	%r839, %r417, %r422;
	shl.b32 	%r840, %r839, 4;
	mov.u32 	%r841, _ZN6thrust24THRUST_300001_SM_1000_NS8cuda_cub4core6detail5shmemE;
	add.s32 	%r842, %r841, %r840;
	st.shared.u32 	[%r842], %r323;
	st.shared.f64 	[%r842+8], %fd603;
$L__BB5_517:
	not.pred 	%p202, %p14;
	@%p202 bra 	$L__BB5_519;
	sub.s32 	%r843, %r418, %r422;
	shl.b32 	%r844, %r843, 4;
	mov.u32 	%r845, _ZN6thrust24THRUST_300001_SM_1000_NS8cuda_cub4core6detail5shmemE;
	add.s32 	%r846, %r845, %r844;
	st.shared.u32 	[%r846], %r324;
	st.shared.f64 	[%r846+8], %fd604;
$L__BB5_519:
	mad.lo.s32 	%r847, %r284, 9, 8;
	setp.ne.s32 	%p203, %r847, %r3;
	setp.eq.s32 	%p204, %r325, %r326;
	and.pred  	%p205, %p203, %p204;
	@%p205 bra 	$L__BB5_521;
	sub.s32 	%r848, %r419, %r422;
	shl.b32 	%r849, %r848, 4;
	mov.u32 	%r850, _ZN6thrust24THRUST_300001_SM_1000_NS8cuda_cub4core6detail5shmemE;
	add.s32 	%r851, %r850, %r849;
	st.shared.u32 	[%r851], %r325;
	st.shared.f64 	[%r851+8], %fd605;
$L__BB5_521:
	bar.sync 	0;
	setp.ge.s32 	%p206, %r284, %r420;
	@%p206 bra 	$L__BB5_546;
	not.b32 	%r852, %r284;
	add.s32 	%r423, %r420, %r852;
	and.b32  	%r853, %r423, 768;
	setp.eq.s32 	%p207, %r853, 768;
	mov.u32 	%r2046, %r284;
	@%p207 bra 	$L__BB5_525;
	shr.u32 	%r854, %r423, 8;
	add.s32 	%r855, %r854, 1;
	and.b32  	%r856, %r855, 3;
	shl.b32 	%r857, %r284, 4;
	mov.u32 	%r858, _ZN6thrust24THRUST_300001_SM_1000_NS8cuda_cub4core6detail5shmemE;
	add.s32 	%r859, %r857, %r858;
	add.s32 	%r2042, %r859, 8;
	add.s32 	%r2041, %r284, %r422;
	neg.s32 	%r2040, %r856;
	shl.b32 	%r860, %r855, 8;
	and.b32  	%r861, %r860, 768;
	add.s32 	%r2046, %r284, %r861;
$L__BB5_524:
	.pragma "nounroll";
	mul.wide.s32 	%rd201, %r2041, 8;
	add.s64 	%rd202, %rd6, %rd201;
	mul.wide.s32 	%rd203, %r2041, 4;
	add.s64 	%rd204, %rd5, %rd203;
	ld.shared.u32 	%r862, [%r2042+-8];
	ld.shared.f64 	%fd261, [%r2042];
	st.global.u32 	[%rd204], %r862;
	st.global.f64 	[%rd202], %fd261;
	add.s32 	%r2042, %r2042, 4096;
	add.s32 	%r2041, %r2041, 256;
	add.s32 	%r2040, %r2040, 1;
	setp.ne.s32 	%p208, %r2040, 0;
	@%p208 bra 	$L__BB5_524;
$L__BB5_525:
	setp.lt.u32 	%p209, %r423, 768;
	@%p209 bra 	$L__BB5_546;
	shl.b32 	%r863, %r2046, 4;
	mov.u32 	%r864, _ZN6thrust24THRUST_300001_SM_1000_NS8cuda_cub4core6detail5shmemE;
	add.s32 	%r865, %r863, %r864;
	add.s32 	%r2045, %r865, 8192;
	add.s64 	%rd89, %rd5, 2048;
	add.s32 	%r2044, %r2046, %r422;
	add.s64 	%rd90, %rd6, 4096;
$L__BB5_527:
	mul.wide.s32 	%rd205, %r2044, 4;
	add.s64 	%rd206, %rd89, %rd205;
	mul.wide.s32 	%rd207, %r2044, 8;
	add.s64 	%rd208, %rd90, %rd207;
	ld.shared.u32 	%r866, [%r2045+-8192];
	ld.shared.f64 	%fd262, [%r2045+-8184];
	st.global.u32 	[%rd206+-2048], %r866;
	st.global.f64 	[%rd208+-4096], %fd262;
	ld.shared.u32 	%r867, [%r2045+-4096];
	ld.shared.f64 	%fd263, [%r2045+-4088];
	st.global.u32 	[%rd206+-1024], %r867;
	st.global.f64 	[%rd208+-2048], %fd263;
	ld.shared.u32 	%r868, [%r2045];
	ld.shared.f64 	%fd264, [%r2045+8];
	st.global.u32 	[%rd206], %r868;
	st.global.f64 	[%rd208], %fd264;
	ld.shared.u32 	%r869, [%r2045+4096];
	ld.shared.f64 	%fd265, [%r2045+4104];
	st.global.u32 	[%rd206+1024], %r869;
	st.global.f64 	[%rd208+2048], %fd265;
	add.s32 	%r2046, %r2046, 1024;
	add.s32 	%r2045, %r2045, 16384;
	add.s32 	%r2044, %r2044, 1024;
	setp.lt.s32 	%p210, %r2046, %r420;
	@%p210 bra 	$L__BB5_527;
	bra.uni 	$L__BB5_546;
$L__BB5_528:
	not.pred 	%p176, %p8;
	@%p176 bra 	$L__BB5_530;
	mul.wide.s32 	%rd165, %r2038, 4;
	add.s64 	%rd166, %rd5, %rd165;
	st.global.u32 	[%rd166], %r2024;
	mul.wide.s32 	%rd167, %r2038, 8;
	add.s64 	%rd168, %rd6, %rd167;
	st.global.f64 	[%rd168], %fd597;
$L__BB5_530:
	not.pred 	%p177, %p9;
	@%p177 bra 	$L__BB5_532;
	mul.wide.s32 	%rd169, %r412, 4;
	add.s64 	%rd170, %rd5, %rd169;
	st.global.u32 	[%rd170], %r318;
	mul.wide.s32 	%rd171, %r412, 8;
	add.s64 	%rd172, %rd6, %rd171;
	st.global.f64 	[%rd172], %fd171;
$L__BB5_532:
	not.pred 	%p178, %p10;
	@%p178 bra 	$L__BB5_534;
	mul.wide.s32 	%rd173, %r413, 4;
	add.s64 	%rd174, %rd5, %rd173;
	st.global.u32 	[%rd174], %r319;
	mul.wide.s32 	%rd175, %r413, 8;
	add.s64 	%rd176, %rd6, %rd175;
	st.global.f64 	[%rd176], %fd599;
$L__BB5_534:
	not.pred 	%p179, %p13;
	@%p179 bra 	$L__BB5_536;
	mul.wide.s32 	%rd177, %r414, 4;
	add.s64 	%rd178, %rd5, %rd177;
	st.global.u32 	[%rd178], %r320;
	mul.wide.s32 	%rd179, %r414, 8;
	add.s64 	%rd180, %rd6, %rd179;
	st.global.f64 	[%rd180], %fd600;
$L__BB5_536:
	mad.lo.s32 	%r810, %r284, 9, 4;
	setp.ne.s32 	%p180, %r810, %r3;
	setp.eq.s32 	%p181, %r321, %r322;
	and.pred  	%p182, %p180, %p181;
	@%p182 bra 	$L__BB5_538;
	mul.wide.s32 	%rd181, %r415, 4;
	add.s64 	%rd182, %rd5, %rd181;
	st.global.u32 	[%rd182], %r321;
	mul.wide.s32 	%rd183, %r415, 8;
	add.s64 	%rd184, %rd6, %rd183;
	st.global.f64 	[%rd184], %fd601;
$L__BB5_538:
	mad.lo.s32 	%r811, %r284, 9, 5;
	setp.ne.s32 	%p183, %r811, %r3;
	setp.eq.s32 	%p184, %r322, %r323;
	and.pred  	%p185, %p183, %p184;
	@%p185 bra 	$L__BB5_540;
	mul.wide.s32 	%rd185, %r416, 4;
	add.s64 	%rd186, %rd5, %rd185;
	st.global.u32 	[%rd186], %r322;
	mul.wide.s32 	%rd187, %r416, 8;
	add.s64 	%rd188, %rd6, %rd187;
	st.global.f64 	[%rd188], %fd602;
$L__BB5_540:
	not.pred 	%p186, %p15;
	@%p186 bra 	$L__BB5_542;
	mul.wide.s32 	%rd189, %r417, 4;
	add.s64 	%rd190, %rd5, %rd189;
	st.global.u32 	[%rd190], %r323;
	mul.wide.s32 	%rd191, %r417, 8;
	add.s64 	%rd192, %rd6, %rd191;
	st.global.f64 	[%rd192], %fd603;
$L__BB5_542:
	not.pred 	%p187, %p14;
	@%p187 bra 	$L__BB5_544;
	mul.wide.s32 	%rd193, %r418, 4;
	add.s64 	%rd194, %rd5, %rd193;
	st.global.u32 	[%rd194], %r324;
	mul.wide.s32 	%rd195, %r418, 8;
	add.s64 	%rd196, %rd6, %rd195;
	st.global.f64 	[%rd196], %fd604;
$L__BB5_544:
	mad.lo.s32 	%r812, %r284, 9, 8;
	setp.ne.s32 	%p188, %r812, %r3;
	setp.eq.s32 	%p189, %r325, %r326;
	and.pred  	%p190, %p188, %p189;
	@%p190 bra 	$L__BB5_546;
	mul.wide.s32 	%rd197, %r419, 4;
	add.s64 	%rd198, %rd5, %rd197;
	st.global.u32 	[%rd198], %r325;
	mul.wide.s32 	%rd199, %r419, 8;
	add.s64 	%rd200, %rd6, %rd199;
	st.global.f64 	[%rd200], %fd605;
$L__BB5_546:
	setp.ne.s32 	%p211, %r284, 255;
	@%p211 bra 	$L__BB5_550;
	setp.ne.s32 	%p212, %r3, 2304;
	@%p212 bra 	$L__BB5_549;
	mul.wide.s32 	%rd209, %r2047, 4;
	add.s64 	%rd210, %rd5, %rd209;
	st.global.u32 	[%rd210], %r326;
	mul.wide.s32 	%rd211, %r2047, 8;
	add.s64 	%rd212, %rd6, %rd211;
	st.global.f64 	[%rd212], %fd179;
	add.s32 	%r2047, %r2047, 1;
$L__BB5_549:
	ld.param.u64 	%rd531, [_ZN6thrust24THRUST_300001_SM_1000_NS8cuda_cub4core6detail13_kernel_agentINS1_15__reduce_by_key16ReduceByKeyAgentINS0_6detail15normal_iteratorINS0_10device_ptrIiEEEENS8_INS9_IdEEEESB_SD_N4cuda3std3__48equal_toIiEENSE_3__47minimumIdEEPiiEEJSB_SD_SB_SD_SM_N3cub18CUB_300001_SM_100024ReduceByKeyScanTileStateIdiLb1EEESI_SL_iiEEEvDpT0__param_4];
	cvta.to.global.u64 	%rd213, %rd531;
	st.global.u32 	[%rd213], %r2047;
$L__BB5_550:
	ret;

}
	// .globl	_ZN6thrust24THRUST_300001_SM_1000_NS8cuda_cub4core6detail13_kernel_agentINS1_15__reduce_by_key9InitAgentIN3cub18CUB_300001_SM_100024ReduceByKeyScanTileStateIdlLb0EEElPlEEJSA_lSB_EEEvDpT0_
.visible .entry _ZN6thrust24THRUST_300001_SM_1000_NS8cuda_cub4core6detail13_kernel_agentINS1_15__reduce_by_key9InitAgentIN3cub18CUB_300001_SM_100024ReduceByKeyScanTileStateIdlLb0EEElPlEEJSA_lSB_EEEvDpT0_(
	.param .align 8 .b8 _ZN6thrust24THRUST_300001_SM_1000_NS8cuda_cub4core6detail13_kernel_agentINS1_15__reduce_by_key9InitAgentIN3cub18CUB_300001_SM_100024ReduceByKeyScanTileStateIdlLb0EEElPlEEJSA_lSB_EEEvDpT0__param_0[24],
	.param .u64 _ZN6thrust24THRUST_300001_SM_1000_NS8cuda_cub4core6detail13_kernel_agentINS1_15__reduce_by_key9InitAgentIN3cub18CUB_300001_SM_100024ReduceByKeyScanTileStateIdlLb0EEElPlEEJSA_lSB_EEEvDpT0__param_1,
	.param .u64 .ptr .align 1 _ZN6thrust24THRUST_300001_SM_1000_NS8cuda_cub4core6detail13_kernel_agentINS1_15__reduce_by_key9InitAgentIN3cub18CUB_300001_SM_100024ReduceByKeyScanTileStateIdlLb0EEElPlEEJSA_lSB_EEEvDpT0__param_2
)
.maxntid 128
{
	.reg .pred 	%p<6>;
	.reg .b32 	%r<10>;
	.reg .b64 	%rd<10>;

	ld.param.u64 	%rd3, [_ZN6thrust24THRUST_300001_SM_1000_NS8cuda_cub4core6detail13_kernel_agentINS1_15__reduce_by_key9InitAgentIN3cub18CUB_300001_SM_100024ReduceByKeyScanTileStateIdlLb0EEElPlEEJSA_lSB_EEEvDpT0__param_0];
	ld.param.u32 	%r4, [_ZN6thrust24THRUST_300001_SM_1000_NS8cuda_cub4core6detail13_kernel_agentINS1_15__reduce_by_key9InitAgentIN3cub18CUB_300001_SM_100024ReduceByKeyScanTileStateIdlLb0EEElPlEEJSA_lSB_EEEvDpT0__param_1];
	ld.param.u64 	%rd2, [_ZN6thrust24THRUST_300001_SM_1000_NS8cuda_cub4core6detail13_kernel_agentINS1_15__reduce_by_key9InitAgentIN3cub18CUB_300001_SM_100024ReduceByKeyScanTileStateIdlLb0EEElPlEEJSA_lSB_EEEvDpT0__param_2];
	cvta.to.global.u64 	%rd1, %rd3;
	mov.u32 	%r1, %ctaid.x;
	mov.u32 	%r5, %ntid.x;
	mov.u32 	%r2, %tid.x;
	mad.lo.s32 	%r3, %r1, %r5, %r2;
	setp.ge.s32 	%p1, %r3, %r4;
	@%p1 bra 	$L__BB6_2;
	mul.wide.s32 	%rd4, %r3, 4;
	add.s64 	%rd5, %rd1, %rd4;
	mov.b32 	%r6, 99;
	st.global.u32 	[%rd5+128], %r6;
$L__BB6_2:
	setp.ne.s32 	%p2, %r1, 0;
	setp.gt.u32 	%p3, %r2, 31;
	or.pred  	%p4, %p2, %p3;
	@%p4 bra 	$L__BB6_4;
	mul.wide.u32 	%rd6, %r2, 4;
	add.s64 	%rd7, %rd1, %rd6;
	mov.b32 	%r8, 0;
	st.global.u32 	[%rd7], %r8;
$L__BB6_4:
	or.b32  	%r9, %r1, %r2;
	setp.ne.s32 	%p5, %r9, 0;
	@%p5 bra 	$L__BB6_6;
	cvta.to.global.u64 	%rd8, %rd2;
	mov.b64 	%rd9, 0;
	st.global.u64 	[%rd8], %rd9;
$L__BB6_6:
	ret;

}
	// .globl	_ZN6thrust24THRUST_300001_SM_1000_NS8cuda_cub4core6detail13_kernel_agentINS1_15__reduce_by_key16ReduceByKeyAgentINS0_6detail15normal_iteratorINS0_10device_ptrIiEEEENS8_INS9_IdEEEESB_SD_N4cuda3std3__48equal_toIiEENSE_3__47minimumIdEEPllEEJSB_SD_SB_SD_SM_N3cub18CUB_300001_SM_100024ReduceByKeyScanTileStateIdlLb0EEESI_SL_llEEEvDpT0_
.visible .entry _ZN6thrust24THRUST_300001_SM_1000_NS8cuda_cub4core6detail13_kernel_agentINS1_15__reduce_by_key16ReduceByKeyAgentINS0_6detail15normal_iteratorINS0_10device_ptrIiEEEENS8_INS9_IdEEEESB_SD_N4cuda3std3__48equal_toIiEENSE_3__47minimumIdEEPllEEJSB_SD_SB_SD_SM_N3cub18CUB_300001_SM_100024ReduceByKeyScanTileStateIdlLb0EEESI_SL_llEEEvDpT0_(
	.param .align 8 .b8 _ZN6thrust24THRUST_300001_SM_1000_NS8cuda_cub4core6detail13_kernel_agentINS1_15__reduce_by_key16ReduceByKeyAgentINS0_6detail15normal_iteratorINS0_10device_ptrIiEEEENS8_INS9_IdEEEESB_SD_N4cuda3std3__48equal_toIiEENSE_3__47minimumIdEEPllEEJSB_SD_SB_SD_SM_N3cub18CUB_300001_SM_100024ReduceByKeyScanTileStateIdlLb0EEESI_SL_llEEEvDpT0__param_0[8],
	.param .align 8 .b8 _ZN6thrust24THRUST_300001_SM_1000_NS8cuda_cub4core6detail13_kernel_agentINS1_15__reduce_by_key16ReduceByKeyAgentINS0_6detail15normal_iteratorINS0_10device_ptrIiEEEENS8_INS9_IdEEEESB_SD_N4cuda3std3__48equal_toIiEENSE_3__47minimumIdEEPllEEJSB_SD_SB_SD_SM_N3cub18CUB_300001_SM_100024ReduceByKeyScanTileStateIdlLb0EEESI_SL_llEEEvDpT0__param_1[8],
	.param .align 8 .b8 _ZN6thrust24THRUST_300001_SM_1000_NS8cuda_cub4core6detail13_kernel_agentINS1_15__reduce_by_key16ReduceByKeyAgentINS0_6detail15normal_iteratorINS0_10device_ptrIiEEEENS8_INS9_IdEEEESB_SD_N4cuda3std3__48equal_toIiEENSE_3__47minimumIdEEPllEEJSB_SD_SB_SD_SM_N3cub18CUB_300001_SM_100024ReduceByKeyScanTileStateIdlLb0EEESI_SL_llEEEvDpT0__param_2[8],
	.param .align 8 .b8 _ZN6thrust24THRUST_300001_SM_1000_NS8cuda_cub4core6detail13_kernel_agentINS1_15__reduce_by_key16ReduceByKeyAgentINS0_6detail15normal_iteratorINS0_10device_ptrIiEEEENS8_INS9_IdEEEESB_SD_N4cuda3std3__48equal_toIiEENSE_3__47minimumIdEEPllEEJSB_SD_SB_SD_SM_N3cub18CUB_300001_SM_100024ReduceByKeyScanTileStateIdlLb0EEESI_SL_llEEEvDpT0__param_3[8],
	.param .u64 .ptr .align 1 _ZN6thrust24THRUST_300001_SM_1000_NS8cuda_cub4core6detail13_kernel_agentINS1_15__reduce_by_key16ReduceByKeyAgentINS0_6detail15normal_iteratorINS0_10device_ptrIiEEEENS8_INS9_IdEEEESB_SD_N4cuda3std3__48equal_toIiEENSE_3__47minimumIdEEPllEEJSB_SD_SB_SD_SM_N3cub18CUB_300001_SM_100024ReduceByKeyScanTileStateIdlLb0EEESI_SL_llEEEvDpT0__param_4,
	.param .align 8 .b8 _ZN6thrust24THRUST_300001_SM_1000_NS8cuda_cub4core6detail13_kernel_agentINS1_15__reduce_by_key16ReduceByKeyAgentINS0_6detail15normal_iteratorINS0_10device_ptrIiEEEENS8_INS9_IdEEEESB_SD_N4cuda3std3__48equal_toIiEENSE_3__47minimumIdEEPllEEJSB_SD_SB_SD_SM_N3cub18CUB_300001_SM_100024ReduceByKeyScanTileStateIdlLb0EEESI_SL_llEEEvDpT0__param_5[24],
	.param .align 1 .b8 _ZN6thrust24THRUST_300001_SM_1000_NS8cuda_cub4core6detail13_kernel_agentINS1_15__reduce_by_key16ReduceByKeyAgentINS0_6detail15normal_iteratorINS0_10device_ptrIiEEEENS8_INS9_IdEEEESB_SD_N4cuda3std3__48equal_toIiEENSE_3__47minimumIdEEPllEEJSB_SD_SB_SD_SM_N3cub18CUB_300001_SM_100024ReduceByKeyScanTileStateIdlLb0EEESI_SL_llEEEvDpT0__param_6[1],
	.param .align 1 .b8 _ZN6thrust24THRUST_300001_SM_1000_NS8cuda_cub4core6detail13_kernel_agentINS1_15__reduce_by_key16ReduceByKeyAgentINS0_6detail15normal_iteratorINS0_10device_ptrIiEEEENS8_INS9_IdEEEESB_SD_N4cuda3std3__48equal_toIiEENSE_3__47minimumIdEEPllEEJSB_SD_SB_SD_SM_N3cub18CUB_300001_SM_100024ReduceByKeyScanTileStateIdlLb0EEESI_SL_llEEEvDpT0__param_7[1],
	.param .u64 _ZN6thrust24THRUST_300001_SM_1000_NS8cuda_cub4core6detail13_kernel_agentINS1_15__reduce_by_key16ReduceByKeyAgentINS0_6detail15normal_iteratorINS0_10device_ptrIiEEEENS8_INS9_IdEEEESB_SD_N4cuda3std3__48equal_toIiEENSE_3__47minimumIdEEPllEEJSB_SD_SB_SD_SM_N3cub18CUB_300001_SM_100024ReduceByKeyScanTileStateIdlLb0EEESI_SL_llEEEvDpT0__param_8,
	.param .u64 _ZN6thrust24THRUST_300001_SM_1000_NS8cuda_cub4core6detail13_kernel_agentINS1_15__reduce_by_key16ReduceByKeyAgentINS0_6detail15normal_iteratorINS0_10device_ptrIiEEEENS8_INS9_IdEEEESB_SD_N4cuda3std3__48equal_toIiEENSE_3__47minimumIdEEPllEEJSB_SD_SB_SD_SM_N3cub18CUB_300001_SM_100024ReduceByKeyScanTileStateIdlLb0EEESI_SL_llEEEvDpT0__param_9
)
.maxntid 256
{
	.reg .pred 	%p<652>;
	.reg .b32 	%r<1620>;
	.reg .b64 	%rd<1314>;
	.reg .b64 	%fd<594>;

	ld.param.u64 	%rd301, [_ZN6thrust24THRUST_300001_SM_1000_NS8cuda_cub4core6detail13_kernel_agentINS1_15__reduce_by_key16ReduceByKeyAgentINS0_6detail15normal_iteratorINS0_10device_ptrIiEEEENS8_INS9_IdEEEESB_SD_N4cuda3std3__48equal_toIiEENSE_3__47minimumIdEEPllEEJSB_SD_SB_SD_SM_N3cub18CUB_300001_SM_100024ReduceByKeyScanTileStateIdlLb0EEESI_SL_llEEEvDpT0__param_5+16];
	ld.param.u64 	%rd300, [_ZN6thrust24THRUST_300001_SM_1000_NS8cuda_cub4core6detail13_kernel_agentINS1_15__reduce_by_key16ReduceByKeyAgentINS0_6detail15normal_iteratorINS0_10device_ptrIiEEEENS8_INS9_IdEEEESB_SD_N4cuda3std3__48equal_toIiEENSE_3__47minimumIdEEPllEEJSB_SD_SB_SD_SM_N3cub18CUB_300001_SM_100024ReduceByKeyScanTileStateIdlLb0EEESI_SL_llEEEvDpT0__param_5+8];
	ld.param.u64 	%rd299, [_ZN6thrust24THRUST_300001_SM_1000_NS8cuda_cub4core6detail13_kernel_agentINS1_15__reduce_by_key16ReduceByKeyAgentINS0_6detail15normal_iteratorINS0_10device_ptrIiEEEENS8_INS9_IdEEEESB_SD_N4cuda3std3__48equal_toIiEENSE_3__47minimumIdEEPllEEJSB_SD_SB_SD_SM_N3cub18CUB_300001_SM_100024ReduceByKeyScanTileStateIdlLb0EEESI_SL_llEEEvDpT0__param_5];
	ld.param.u64 	%rd4, [_ZN6thrust24THRUST_300001_SM_1000_NS8cuda_cub4core6detail13_kernel_agentINS1_15__reduce_by_key16ReduceByKeyAgentINS0_6detail15normal_iteratorINS0_10device_ptrIiEEEENS8_INS9_IdEEEESB_SD_N4cuda3std3__48equal_toIiEENSE_3__47minimumIdEEPllEEJSB_SD_SB_SD_SM_N3cub18CUB_300001_SM_100024ReduceByKeyScanTileStateIdlLb0EEESI_SL_llEEEvDpT0__param_0];
	ld.param.u64 	%rd5, [_ZN6thrust24THRUST_300001_SM_1000_NS8cuda_cub4core6detail13_kernel_agentINS1_15__reduce_by_key16ReduceByKeyAgentINS0_6detail15normal_iteratorINS0_10device_ptrIiEEEENS8_INS9_IdEEEESB_SD_N4cuda3std3__48equal_toIiEENSE_3__47minimumIdEEPllEEJSB_SD_SB_SD_SM_N3cub18CUB_300001_SM_100024ReduceByKeyScanTileStateIdlLb0EEESI_SL_llEEEvDpT0__param_1];
	ld.param.u64 	%rd303, [_ZN6thrust24THRUST_300001_SM_1000_NS8cuda_cub4core6detail13_kernel_agentINS1_15__reduce_by_key16ReduceByKeyAgentINS0_6detail15normal_iteratorINS0_10device_ptrIiEEEENS8_INS9_IdEEEESB_SD_N4cuda3std3__48equal_toIiEENSE_3__47minimumIdEEPllEEJSB_SD_SB_SD_SM_N3cub18CUB_300001_SM_100024ReduceByKeyScanTileStateIdlLb0EEESI_SL_llEEEvDpT0__param_3];
	ld.param.u64 	%rd304, [_ZN6thrust24THRUST_300001_SM_1000_NS8cuda_cub4core6detail13_kernel_agentINS1_15__reduce_by_key16ReduceByKeyAgentINS0_6detail15normal_iteratorINS0_10device_ptrIiEEEENS8_INS9_IdEEEESB_SD_N4cuda3std3__48equal_toIiEENSE_3__47minimumIdEEPllEEJSB_SD_SB_SD_SM_N3cub18CUB_300001_SM_100024ReduceByKeyScanTileStateIdlLb0EEESI_SL_llEEEvDpT0__param_2];
	ld.param.u64 	%rd305, [_ZN6thrust24THRUST_300001_SM_1000_NS8cuda_cub4core6detail13_kernel_agentINS1_15__reduce_by_key16ReduceByKeyAgentINS0_6detail15normal_iteratorINS0_10device_ptrIiEEEENS8_INS9_IdEEEESB_SD_N4cuda3std3__48equal_toIiEENSE_3__47minimumIdEEPllEEJSB_SD_SB_SD_SM_N3cub18CUB_300001_SM_100024ReduceByKeyScanTileStateIdlLb0EEESI_SL_llEEEvDpT0__param_4];
	ld.param.u64 	%rd302, [_ZN6thrust24THRUST_300001_SM_1000_NS8cuda_cub4core6detail13_kernel_agentINS1_15__reduce_by_key16ReduceByKeyAgentINS0_6detail15normal_iteratorINS0_10device_ptrIiEEEENS8_INS9_IdEEEESB_SD_N4cuda3std3__48equal_toIiEENSE_3__47minimumIdEEPllEEJSB_SD_SB_SD_SM_N3cub18CUB_300001_SM_100024ReduceByKeyScanTileStateIdlLb0EEESI_SL_llEEEvDpT0__param_8];
	cvta.to.global.u64 	%rd1, %rd305;
	cvta.to.global.u64 	%rd6, %rd304;
	cvta.to.global.u64 	%rd7, %rd303;
	mov.u32 	%r1, %ctaid.x;
	mul.wide.u32 	%rd8, %r1, 2304;
	sub.s64 	%rd9, %rd302, %rd8;
	setp.lt.s64 	%p16, %rd9, 2305;
	@%p16 bra 	$L__BB7_243;
	setp.ne.s32 	%p386, %r1, 0;
	@%p386 bra 	$L__BB7_100;
	mov.u32 	%r2, %tid.x;
	and.b32  	%r1399, %r2, 31;
	and.b32  	%r1400, %r2, 992;
	mul.lo.s32 	%r1401, %r1400, 9;
	or.b32  	%r1402, %r1401, %r1399;
	cvt.u64.u32 	%rd1090, %r1402;
	add.s64 	%rd1091, %rd8, %rd1090;
	shl.b64 	%rd1092, %rd1091, 2;
	add.s64 	%rd1062, %rd4, %rd1092;
	// begin inline asm
	ld.global.nc.u32 %r1388, [%rd1062];
	// end inline asm
	add.s64 	%rd1063, %rd1062, 128;
	// begin inline asm
	ld.global.nc.u32 %r1389, [%rd1063];
	// end inline asm
	add.s64 	%rd1064, %rd1062, 256;
	// begin inline asm
	ld.global.nc.u32 %r1390, [%rd1064];
	// end inline asm
	add.s64 	%rd1065, %rd1062, 384;
	// begin inline asm
	ld.global.nc.u32 %r1391, [%rd1065];
	// end inline asm
	add.s64 	%rd1066, %rd1062, 512;
	// begin inline asm
	ld.global.nc.u32 %r1392, [%rd1066];
	// end inline asm
	add.s64 	%rd1067, %rd1062, 640;
	// begin inline asm
	ld.global.nc.u32 %r1393, [%rd1067];
	// end inline asm
	add.s64 	%rd1068, %rd1062, 768;
	// begin inline asm
	ld.global.nc.u32 %r1394, [%rd1068];
	// end inline asm
	add.s64 	%rd1069, %rd1062, 896;
	// begin inline asm
	ld.global.nc.u32 %r1395, [%rd1069];
	// end inline asm
	add.s64 	%rd1070, %rd1062, 1024;
	// begin inline asm
	ld.global.nc.u32 %r1396, [%rd1070];
	// end inline asm
	// begin inline asm
	mov.u32 %r1397, %laneid;
	// end inline asm
	shr.u32 	%r4, %r2, 5;
	mad.lo.s32 	%r1403, %r4, 288, %r1397;
	shl.b32 	%r1404, %r1403, 2;
	mov.u32 	%r1405, _ZN6thrust24THRUST_300001_SM_1000_NS8cuda_cub4core6detail5shmemE;
	add.s32 	%r1406, %r1405, %r1404;
	st.shared.u32 	[%r1406], %r1388;
	st.shared.u32 	[%r1406+128], %r1389;
	st.shared.u32 	[%r1406+256], %r1390;
	st.shared.u32 	[%r1406+384], %r1391;
	st.shared.u32 	[%r1406+512], %r1392;
	st.shared.u32 	[%r1406+640], %r1393;
	st.shared.u32 	[%r1406+768], %r1394;
	st.shared.u32 	[%r1406+896], %r1395;
	st.shared.u32 	[%r1406+1024], %r1396;
	bar.warp.sync 	-1;
	shl.b32 	%r1407, %r1397, 3;
	add.s32 	%r1408, %r1403, %r1407;
	shl.b32 	%r1409, %r1397, 5;
	add.s32 	%r1410, %r1406, %r1409;
	ld.shared.u32 	%r5, [%r1410];
	ld.shared.u32 	%r6, [%r1410+4];
	ld.shared.u32 	%r7, [%r1410+8];
	ld.shared.u32 	%r8, [%r1410+12];
	ld.shared.u32 	%r9, [%r1410+16];
	ld.shared.u32 	%r10, [%r1410+20];
	ld.shared.u32 	%r11, [%r1410+24];
	ld.shared.u32 	%r12, [%r1410+28];
	ld.shared.u32 	%r13, [%r1410+32];
	bar.sync 	0;
	shl.b64 	%rd1093, %rd1091, 3;
	add.s64 	%rd1072, %rd5, %rd1093;
	// begin inline asm
	ld.global.nc.u64 %rd1071, [%rd1072];
	// end inline asm
	add.s64 	%rd1074, %rd1072, 256;
	// begin inline asm
	ld.global.nc.u64 %rd1073, [%rd1074];
	// end inline asm
	add.s64 	%rd1076, %rd1072, 512;
	// begin inline asm
	ld.global.nc.u64 %rd1075, [%rd1076];
	// end inline asm
	add.s64 	%rd1078, %rd1072, 768;
	// begin inline asm
	ld.global.nc.u64 %rd1077, [%rd1078];
	// end inline asm
	add.s64 	%rd1080, %rd1072, 1024;
	// begin inline asm
	ld.global.nc.u64 %rd1079, [%rd1080];
	// end inline asm
	add.s64 	%rd1082, %rd1072, 1280;
	// begin inline asm
	ld.global.nc.u64 %rd1081, [%rd1082];
	// end inline asm
	add.s64 	%rd1084, %rd1072, 1536;
	// begin inline asm
	ld.global.nc.u64 %rd1083, [%rd1084];
	// end inline asm
	add.s64 	%rd1086, %rd1072, 1792;
	// begin inline asm
	ld.global.nc.u64 %rd1085, [%rd1086];
	// end inline asm
	add.s64 	%rd1088, %rd1072, 2048;
	// begin inline asm
	ld.global.nc.u64 %rd1087, [%rd1088];
	// end inline asm
	add.s32 	%r1411, %r1406, %r1404;
	st.shared.u64 	[%r1411], %rd1071;
	st.shared.u64 	[%r1411+256], %rd1073;
	st.shared.u64 	[%r1411+512], %rd1075;
	st.shared.u64 	[%r1411+768], %rd1077;
	st.shared.u64 	[%r1411+1024], %rd1079;
	st.shared.u64 	[%r1411+1280], %rd1081;
	st.shared.u64 	[%r1411+1536], %rd1083;
	st.shared.u64 	[%r1411+1792], %rd1085;
	st.shared.u64 	[%r1411+2048], %rd1087;
	bar.warp.sync 	-1;
	shl.b32 	%r1412, %r1408, 2;
	add.s32 	%r1413, %r1410, %r1412;
	ld.shared.f64 	%fd507, [%r1413];
	ld.shared.f64 	%fd2, [%r1413+8];
	ld.shared.f64 	%fd3, [%r1413+16];
	ld.shared.f64 	%fd4, [%r1413+24];
	ld.shared.f64 	%fd5, [%r1413+32];
	ld.shared.f64 	%fd6, [%r1413+40];
	ld.shared.f64 	%fd7, [%r1413+48];
	ld.shared.f64 	%fd8, [%r1413+56];
	ld.shared.f64 	%fd9, [%r1413+64];
	bar.sync 	0;
	shl.b32 	%r1414, %r2, 2;
	add.s32 	%r1415, %r1405, %r1414;
	add.s32 	%r14, %r1415, 1240;
	st.shared.u32 	[%r1415+1240], %r13;
	bar.sync 	0;
	setp.eq.s32 	%p545, %r2, 0;
	mov.b64 	%rd1235, 0;
	@%p545 bra 	$L__BB7_4;
	ld.shared.u32 	%r1588, [%r14+-4];
	setp.ne.s32 	%p546, %r1588, %r5;
	selp.u64 	%rd1235, 1, 0, %p546;
$L__BB7_4:
	setp.ne.s32 	%p547, %r5, %r6;
	selp.u64 	%rd12, 1, 0, %p547;
	setp.ne.s32 	%p548, %r6, %r7;
	selp.u64 	%rd13, 1, 0, %p548;
	setp.ne.s32 	%p549, %r7, %r8;
	selp.u64 	%rd14, 1, 0, %p549;
	setp.ne.s32 	%p550, %r8, %r9;
	selp.u64 	%rd15, 1, 0, %p550;
	setp.ne.s32 	%p551, %r9, %r10;
	selp.u64 	%rd16, 1, 0, %p551;
	setp.ne.s32 	%p552, %r10, %r11;
	selp.u64 	%rd17, 1, 0, %p552;
	setp.ne.s32 	%p553, %r11, %r12;
	selp.u64 	%rd18, 1, 0, %p553;
	mov.f64 	%fd498, %fd2;
	@%p547 bra 	$L__BB7_7;
	setp.lt.f64 	%p554, %fd507, %fd2;
	mov.f64 	%fd498, %fd507;
	@%p554 bra 	$L__BB7_7;
	mov.f64 	%fd498, %fd2;
$L__BB7_7:
	setp.ne.s32 	%p555, %r6, %r7;
	mov.f64 	%fd499, %fd3;
	@%p555 bra 	$L__BB7_10;
	setp.lt.f64 	%p556, %fd498, %fd3;
	mov.f64 	%fd499, %fd498;
	@%p556 bra 	$L__BB7_10;
	mov.f64 	%fd499, %fd3;
$L__BB7_10:
	setp.ne.s32 	%p557, %r7, %r8;
	mov.f64 	%fd500, %fd4;
	@%p557 bra 	$L__BB7_13;
	setp.lt.f64 	%p558, %fd499, %fd4;
	mov.f64 	%fd500, %fd499;
	@%p558 bra 	$L__BB7_13;
	mov.f64 	%fd500, %fd4;
$L__BB7_13:
	setp.ne.s32 	%p559, %r8, %r9;
	mov.f64 	%fd501, %fd5;
	@%p559 bra 	$L__BB7_16;
	setp.lt.f64 	%p560, %fd500, %fd5;
	mov.f64 	%fd501, %fd500;
	@%p560 bra 	$L__BB7_16;
	mov.f64 	%fd501, %fd5;
$L__BB7_16:
	setp.ne.s32 	%p561, %r9, %r10;
	mov.f64 	%fd502, %fd6;
	@%p561 bra 	$L__BB7_19;
	setp.lt.f64 	%p562, %fd501, %fd6;
	mov.f64 	%fd502, %fd501;
	@%p562 bra 	$L__BB7_19;
	mov.f64 	%fd502, %fd6;
$L__BB7_19:
	setp.ne.s32 	%p563, %r10, %r11;
	mov.f64 	%fd503, %fd7;
	@%p563 bra 	$L__BB7_22;
	setp.lt.f64 	%p564, %fd502, %fd7;
	mov.f64 	%fd503, %fd502;
	@%p564 bra 	$L__BB7_22;
	mov.f64 	%fd503, %fd7;
$L__BB7_22:
	setp.ne.s32 	%p565, %r11, %r12;
	mov.f64 	%fd504, %fd8;
	@%p565 bra 	$L__BB7_25;
	setp.lt.f64 	%p566, %fd503, %fd8;
	mov.f64 	%fd504, %fd503;
	@%p566 bra 	$L__BB7_25;
	mov.f64 	%fd504, %fd8;
$L__BB7_25:
	setp.ne.s32 	%p567, %r12, %r13;
	mov.f64 	%fd505, %fd9;
	@%p567 bra 	$L__BB7_28;
	setp.lt.f64 	%p568, %fd504, %fd9;
	mov.f64 	%fd505, %fd504;
	@%p568 bra 	$L__BB7_28;
	mov.f64 	%fd505, %fd9;
$L__BB7_28:
	add.s64 	%rd1094, %rd1235, %rd12;
	add.s64 	%rd1095, %rd1094, %rd13;
	add.s64 	%rd1096, %rd1095, %rd14;
	add.s64 	%rd1097, %rd1096, %rd15;
	add.s64 	%rd1098, %rd1097, %rd16;
	add.s64 	%rd1099, %rd1098, %rd17;
	add.s64 	%rd1100, %rd1099, %rd18;
	setp.ne.s32 	%p569, %r12, %r13;
	selp.u64 	%rd1101, 1, 0, %p569;
	add.s64 	%rd1102, %rd1100, %rd1101;
	mov.b64 	{%r1417, %r1422}, %rd1102;
	mov.b32 	%r1533, 1;
	mov.b32 	%r1534, 0;
	mov.b32 	%r1535, -1;
	// begin inline asm
	shfl.sync.up.b32 %r1416, %r1417, %r1533, %r1534, %r1535;
	// end inline asm
	// begin inline asm
	shfl.sync.up.b32 %r1421, %r1422, %r1533, %r1534, %r1535;
	// end inline asm
	mov.b64 	%rd1103, {%r1416, %r1421};
	mov.b64 	%rd1104, %fd505;
	mov.b64 	{%r1427, %r1432}, %rd1104;
	// begin inline asm
	shfl.sync.up.b32 %r1426, %r1427, %r1533, %r1534, %r1535;
	// end inline asm
	// begin inline asm
	shfl.sync.up.b32 %r1431, %r1432, %r1533, %r1534, %r1535;
	// end inline asm
	mov.b64 	%rd1105, {%r1426, %r1431};
	mov.b64 	%fd435, %rd1105;
	setp.eq.s64 	%p570, %rd1102, 0;
	setp.gt.f64 	%p571, %fd505, %fd435;
	selp.f64 	%fd436, %fd435, %fd505, %p571;
	selp.f64 	%fd437, %fd436, %fd505, %p570;
	setp.lt.s32 	%p572, %r1397, 1;
	selp.f64 	%fd438, %fd505, %fd437, %p572;
	mov.b64 	%rd1106, %fd438;
	mov.b64 	{%r1447, %r1452}, %rd1106;
	selp.b64 	%rd1107, 0, %rd1103, %p572;
	add.s64 	%rd1108, %rd1107, %rd1102;
	mov.b64 	{%r1437, %r1442}, %rd1108;
	mov.b32 	%r1453, 2;
	// begin inline asm
	shfl.sync.up.b32 %r1436, %r1437, %r1453, %r1534, %r1535;
	// end inline asm
	// begin inline asm
	shfl.sync.up.b32 %r1441, %r1442, %r1453, %r1534, %r1535;
	// end inline asm
	mov.b64 	%rd1109, {%r1436, %r1441};
	// begin inline asm
	shfl.sync.up.b32 %r1446, %r1447, %r1453, %r1534, %r1535;
	// end inline asm
	// begin inline asm
	shfl.sync.up.b32 %r1451, %r1452, %r1453, %r1534, %r1535;
	// end inline asm
	mov.b64 	%rd1110, {%r1446, %r1451};
	mov.b64 	%fd440, %rd1110;
	setp.eq.s64 	%p573, %rd1108, 0;
	setp.gt.f64 	%p574, %fd438, %fd440;
	selp.f64 	%fd441, %fd440, %fd438, %p574;
	selp.f64 	%fd442, %fd441, %fd438, %p573;
	setp.lt.s32 	%p575, %r1397, 2;
	selp.f64 	%fd443, %fd438, %fd442, %p575;
	mov.b64 	%rd1111, %fd443;
	mov.b64 	{%r1467, %r1472}, %rd1111;
	selp.b64 	%rd1112, 0, %rd1109, %p575;
	add.s64 	%rd1113, %rd1112, %rd1108;
	mov.b64 	{%r1457, %r1462}, %rd1113;
	mov.b32 	%r1473, 4;
	// begin inline asm
	shfl.sync.up.b32 %r1456, %r1457, %r1473, %r1534, %r1535;
	// end inline asm
	// begin inline asm
	shfl.sync.up.b32 %r1461, %r1462, %r1473, %r1534, %r1535;
	// end inline asm
	mov.b64 	%rd1114, {%r1456, %r1461};
	// begin inline asm
	shfl.sync.up.b32 %r1466, %r1467, %r1473, %r1534, %r1535;
	// end inline asm
	// begin inline asm
	shfl.sync.up.b32 %r1471, %r1472, %r1473, %r1534, %r1535;
	// end inline asm
	mov.b64 	%rd1115, {%r1466, %r1471};
	mov.b64 	%fd445, %rd1115;
	setp.eq.s64 	%p576, %rd1113, 0;
	setp.gt.f64 	%p577, %fd443, %fd445;
	selp.f64 	%fd446, %fd445, %fd443, %p577;
	selp.f64 	%fd447, %fd446, %fd443, %p576;
	setp.lt.s32 	%p578, %r1397, 4;
	selp.f64 	%fd448, %fd443, %fd447, %p578;
	mov.b64 	%rd1116, %fd448;
	mov.b64 	{%r1487, %r1492}, %rd1116;
	selp.b64 	%rd1117, 0, %rd1114, %p578;
	add.s64 	%rd1118, %rd1117, %rd1113;
	mov.b64 	{%r1477, %r1482}, %rd1118;
	mov.b32 	%r1493, 8;
	// begin inline asm
	shfl.sync.up.b32 %r1476, %r1477, %r1493, %r1534, %r1535;
	// end inline asm
	// begin inline asm
	shfl.sync.up.b32 %r1481, %r1482, %r1493, %r1534, %r1535;
	// end inline asm
	mov.b64 	%rd1119, {%r1476, %r1481};
	// begin inline asm
	shfl.sync.up.b32 %r1486, %r1487, %r1493, %r1534, %r1535;
	// end inline asm
	// begin inline asm
	shfl.sync.up.b32 %r1491, %r1492, %r1493, %r1534, %r1535;
	// end inline asm
	mov.b64 	%rd1120, {%r1486, %r1491};
	mov.b64 	%fd450, %rd1120;
	setp.eq.s64 	%p579, %rd1118, 0;
	setp.gt.f64 	%p580, %fd448, %fd450;
	selp.f64 	%fd451, %fd450, %fd448, %p580;
	selp.f64 	%fd452, %fd451, %fd448, %p579;
	setp.lt.s32 	%p581, %r1397, 8;
	selp.f64 	%fd453, %fd448, %fd452, %p581;
	mov.b64 	%rd1121, %fd453;
	mov.b64 	{%r1507, %r1512}, %rd1121;
	selp.b64 	%rd1122, 0, %rd1119, %p581;
	add.s64 	%rd1123, %rd1122, %rd1118;
	mov.b64 	{%r1497, %r1502}, %rd1123;
	mov.b32 	%r1513, 16;
	// begin inline asm
	shfl.sync.up.b32 %r1496, %r1497, %r1513, %r1534, %r1535;
	// end inline asm
	// begin inline asm
	shfl.sync.up.b32 %r1501, %r1502, %r1513, %r1534, %r1535;
	// end inline asm
	mov.b64 	%rd1124, {%r1496, %r1501};
	// begin inline asm
	shfl.sync.up.b32 %r1506, %r1507, %r1513, %r1534, %r1535;
	// end inline asm
	// begin inline asm
	shfl.sync.up.b32 %r1511, %r1512, %r1513, %r1534, %r1535;
	// end inline asm
	mov.b64 	%rd1125, {%r1506, %r1511};
	mov.b64 	%fd455, %rd1125;
	setp.eq.s64 	%p582, %rd1123, 0;
	setp.gt.f64 	%p583, %fd453, %fd455;
	selp.f64 	%fd456, %fd455, %fd453, %p583;
	selp.f64 	%fd18, %fd456, %fd453, %p582;
	setp.lt.s32 	%p584, %r1397, 16;
	selp.f64 	%fd457, %fd453, %fd18, %p584;
	mov.b64 	%rd1126, %fd457;
	mov.b64 	{%r1527, %r1532}, %rd1126;
	selp.b64 	%rd1127, 0, %rd1124, %p584;
	add.s64 	%rd19, %rd1127, %rd1123;
	mov.b64 	{%r1517, %r1522}, %rd19;
	// begin inline asm
	shfl.sync.up.b32 %r1516, %r1517, %r1533, %r1534, %r1535;
	// end inline asm
	// begin inline asm
	shfl.sync.up.b32 %r1521, %r1522, %r1533, %r1534, %r1535;
	// end inline asm
	mov.b64 	%rd1238, {%r1516, %r1521};
	// begin inline asm
	shfl.sync.up.b32 %r1526, %r1527, %r1533, %r1534, %r1535;
	// end inline asm
	// begin inline asm
	shfl.sync.up.b32 %r1531, %r1532, %r1533, %r1534, %r1535;
	// end inline asm
	mov.b64 	%rd1128, {%r1526, %r1531};
	mov.b64 	%fd506, %rd1128;
	setp.ne.s32 	%p585, %r1397, 31;
	@%p585 bra 	$L__BB7_30;
	shl.b32 	%r1536, %r4, 4;
	add.s32 	%r1538, %r1405, %r1536;
	mov.b64 	%rd1129, %fd18;
	st.shared.v2.u64 	[%r1538], {%rd19, %rd1129};
$L__BB7_30:
	bar.sync 	0;
	ld.shared.v2.u64 	{%rd1130, %rd1131}, [_ZN6thrust24THRUST_300001_SM_1000_NS8cuda_cub4core6detail5shmemE];
	mov.b64 	%fd458, %rd1131;
	ld.shared.v2.u64 	{%rd1133, %rd1134}, [_ZN6thrust24THRUST_300001_SM_1000_NS8cuda_cub4core6detail5shmemE+16];
	mov.b64 	%fd459, %rd1134;
	add.s64 	%rd1136, %rd1133, %rd1130;
	setp.eq.s64 	%p586, %rd1133, 0;
	setp.lt.f64 	%p587, %fd458, %fd459;
	selp.f64 	%fd460, %fd458, %fd459, %p587;
	selp.f64 	%fd461, %fd460, %fd459, %p586;
	setp.eq.s32 	%p588, %r4, 2;
	selp.f64 	%fd463, %fd461, %fd458, %p588;
	selp.b64 	%rd1137, %rd1136, %rd1130, %p588;
	ld.shared.v2.u64 	{%rd1138, %rd1139}, [_ZN6thrust24THRUST_300001_SM_1000_NS8cuda_cub4core6detail5shmemE+32];
	mov.b64 	%fd464, %rd1139;
	add.s64 	%rd1141, %rd1138, %rd1136;
	setp.eq.s64 	%p589, %rd1138, 0;
	setp.lt.f64 	%p590, %fd461, %fd464;
	selp.f64 	%fd465, %fd461, %fd464, %p590;
	selp.f64 	%fd466, %fd465, %fd464, %p589;
	setp.eq.s32 	%p591, %r4, 3;
	selp.f64 	%fd468, %fd466, %fd463, %p591;
	selp.b64 	%rd1142, %rd1141, %rd1137, %p591;
	ld.shared.v2.u64 	{%rd1143, %rd1144}, [_ZN6thrust24THRUST_300001_SM_1000_NS8cuda_cub4core6detail5shmemE+48];
	mov.b64 	%fd469, %rd1144;
	add.s64 	%rd1146, %rd1143, %rd1141;
	setp.eq.s64 	%p592, %rd1143, 0;
	setp.lt.f64 	%p593, %fd466, %fd469;
	selp.f64 	%fd470, %fd466, %fd469, %p593;
	selp.f64 	%fd471, %fd470, %fd469, %p592;
	setp.eq.s32 	%p594, %r4, 4;
	selp.f64 	%fd473, %fd471, %fd468, %p594;
	selp.b64 	%rd1147, %rd1146, %rd1142, %p594;
	ld.shared.v2.u64 	{%rd1148, %rd1149}, [_ZN6thrust24THRUST_300001_SM_1000_NS8cuda_cub4core6detail5shmemE+64];
	mov.b64 	%fd474, %rd1149;
	add.s64 	%rd1151, %rd1148, %rd1146;
	setp.eq.s64 	%p595, %rd1148, 0;
	setp.lt.f64 	%p596, %fd471, %fd474;
	selp.f64 	%fd475, %fd471, %fd474, %p596;
	selp.f64 	%fd476, %fd475, %fd474, %p595;
	setp.eq.s32 	%p597, %r4, 5;
	selp.f64 	%fd478, %fd476, %fd473, %p597;
	selp.b64 	%rd1152, %rd1151, %rd1147, %p597;
	ld.shared.v2.u64 	{%rd1153, %rd1154}, [_ZN6thrust24THRUST_300001_SM_1000_NS8cuda_cub4core6detail5shmemE+80];
	mov.b64 	%fd479, %rd1154;
	add.s64 	%rd1156, %rd1153, %rd1151;
	setp.eq.s64 	%p598, %rd1153, 0;
	setp.lt.f64 	%p599, %fd476, %fd479;
	selp.f64 	%fd480, %fd476, %fd479, %p599;
	selp.f64 	%fd481, %fd480, %fd479, %p598;
	setp.eq.s32 	%p600, %r4, 6;
	selp.f64 	%fd483, %fd481, %fd478, %p600;
	selp.b64 	%rd1157, %rd1156, %rd1152, %p600;
	ld.shared.v2.u64 	{%rd1158, %rd1159}, [_ZN6thrust24THRUST_300001_SM_1000_NS8cuda_cub4core6detail5shmemE+96];
	mov.b64 	%fd484, %rd1159;
	add.s64 	%rd1161, %rd1158, %rd1156;
	setp.eq.s64 	%p601, %rd1158, 0;
	setp.lt.f64 	%p602, %fd481, %fd484;
	selp.f64 	%fd485, %fd481, %fd484, %p602;
	selp.f64 	%fd486, %fd485, %fd484, %p601;
	setp.eq.s32 	%p603, %r4, 7;
	selp.f64 	%fd20, %fd486, %fd483, %p603;
	selp.b64 	%rd28, %rd1161, %rd1157, %p603;
	ld.shared.v2.u64 	{%rd1162, %rd1163}, [_ZN6thrust24THRUST_300001_SM_1000_NS8cuda_cub4core6detail5shmemE+112];
	mov.b64 	%fd488, %rd1163;
	add.s64 	%rd30, %rd1162, %rd1161;
	setp.eq.s64 	%p604, %rd1162, 0;
	setp.lt.f64 	%p605, %fd486, %fd488;
	selp.f64 	%fd489, %fd486, %fd488, %p605;
	selp.f64 	%fd21, %fd489, %fd488, %p604;
	setp.lt.u32 	%p606, %r2, 32;
	@%p606 bra 	$L__BB7_32;
	setp.eq.s64 	%p607, %rd1238, 0;
	setp.lt.f64 	%p608, %fd20, %fd506;
	setp.eq.s32 	%p609, %r1397, 0;
	selp.f64 	%fd490, %fd20, %fd506, %p608;
	selp.f64 	%fd491, %fd490, %fd506, %p607;
	selp.f64 	%fd506, %fd20, %fd491, %p609;
	selp.b64 	%rd1165, 0, %rd1238, %p609;
	add.s64 	%rd1238, %rd28, %rd1165;
$L__BB7_32:
	setp.eq.s32 	%p610, %r2, 0;
	mov.u64 	%rd1237, %rd1235;
	@%p610 bra 	$L__BB7_34;
	add.s64 	%rd1237, %rd1235, %rd1238;
	setp.eq.s64 	%p611, %rd1235, 0;
	setp.lt.f64 	%p612, %fd506, %fd507;
	selp.f64 	%fd492, %fd506, %fd507, %p612;
	selp.f64 	%fd507, %fd492, %fd507, %p611;
$L__BB7_34:
	setp.ne.s32 	%p613, %r5, %r6;
	add.s64 	%rd35, %rd1237, %rd12;
	mov.f64 	%fd508, %fd2;
	@%p613 bra 	$L__BB7_37;
	setp.lt.f64 	%p614, %fd507, %fd2;
	mov.f64 	%fd508, %fd507;
	@%p614 bra 	$L__BB7_37;
	mov.f64 	%fd508, %fd2;
$L__BB7_37:
	setp.ne.s32 	%p615, %r6, %r7;
	selp.u64 	%rd1166, 1, 0, %p615;
	add.s64 	%rd36, %rd35, %rd1166;
	mov.f64 	%fd509, %fd3;
	@%p615 bra 	$L__BB7_40;
	setp.lt.f64 	%p616, %fd508, %fd3;
	mov.f64 	%fd509, %fd508;
	@%p616 bra 	$L__BB7_40;
	mov.f64 	%fd509, %fd3;
$L__BB7_40:
	setp.ne.s32 	%p617, %r7, %r8;
	selp.u64 	%rd1167, 1, 0, %p617;
	add.s64 	%rd37, %rd36, %rd1167;
	mov.f64 	%fd510, %fd4;
	@%p617 bra 	$L__BB7_43;
	setp.lt.f64 	%p618, %fd509, %fd4;
	mov.f64 	%fd510, %fd509;
	@%p618 bra 	$L__BB7_43;
	mov.f64 	%fd510, %fd4;
$L__BB7_43:
	setp.ne.s32 	%p619, %r8, %r9;
	add.s64 	%rd38, %rd37, %rd15;
	mov.f64 	%fd511, %fd5;
	@%p619 bra 	$L__BB7_46;
	setp.lt.f64 	%p620, %fd510, %fd5;
	mov.f64 	%fd511, %fd510;
	@%p620 bra 	$L__BB7_46;
	mov.f64 	%fd511, %fd5;
$L__BB7_46:
	setp.ne.s32 	%p621, %r9, %r10;
	add.s64 	%rd39, %rd38, %rd16;
	mov.f64 	%fd512, %fd6;
	@%p621 bra 	$L__BB7_49;
	setp.lt.f64 	%p622, %fd511, %fd6;
	mov.f64 	%fd512, %fd511;
	@%p622 bra 	$L__BB7_49;
	mov.f64 	%fd512, %fd6;
$L__BB7_49:
	setp.ne.s32 	%p623, %r10, %r11;
	selp.u64 	%rd1168, 1, 0, %p623;
	add.s64 	%rd40, %rd39, %rd1168;
	mov.f64 	%fd513, %fd7;
	@%p623 bra 	$L__BB7_52;
	setp.lt.f64 	%p624, %fd512, %fd7;
	mov.f64 	%fd513, %fd512;
	@%p624 bra 	$L__BB7_52;
	mov.f64 	%fd513, %fd7;
$L__BB7_52:
	setp.ne.s32 	%p625, %r11, %r12;
	selp.u64 	%rd1169, 1, 0, %p625;
	add.s64 	%rd41, %rd40, %rd1169;
	mov.f64 	%fd514, %fd8;
	@%p625 bra 	$L__BB7_55;
	setp.lt.f64 	%p626, %fd513, %fd8;
	mov.f64 	%fd514, %fd513;
	@%p626 bra 	$L__BB7_55;
	mov.f64 	%fd514, %fd8;
$L__BB7_55:
	setp.ne.s32 	%p627, %r2, 0;
	@%p627 bra 	$L__BB7_57;
	add.s64 	%rd1170, %rd301, 512;
	mov.b64 	%rd1173, %fd21;
	// begin inline asm
	st.cg.u64 [%rd1170], %rd30;
	// end inline asm
	add.s64 	%rd1172, %rd301, 520;
	// begin inline asm
	st.cg.u64 [%rd1172], %rd1173;
	// end inline asm
	add.s64 	%rd1174, %rd299, 128;
	mov.b32 	%r1539, 101;
	// begin inline asm
	st.release.gpu.u32 [%rd1174], %r1539;
	// end inline asm
	mov.b64 	%rd1238, 0;
$L__BB7_57:
	setp.lt.s64 	%p628, %rd30, 257;
	@%p628 bra 	$L__BB7_82;
	bar.sync 	0;
	setp.eq.s64 	%p638, %rd1235, 0;
	@%p638 bra 	$L__BB7_60;
	cvt.u32.u64 	%r1540, %rd1238;
	shl.b32 	%r1541, %r1540, 4;
	add.s32 	%r1543, %r1405, %r1541;
	st.shared.u32 	[%r1543], %r1588;
	st.shared.f64 	[%r1543+8], %fd506;
$L__BB7_60:
	setp.eq.s32 	%p639, %r5, %r6;
	@%p639 bra 	$L__BB7_62;
	cvt.u32.u64 	%r1544, %rd1237;
	shl.b32 	%r1545, %r1544, 4;
	add.s32 	%r1547, %r1405, %r1545;
	st.shared.u32 	[%r1547], %r5;
	st.shared.f64 	[%r1547+8], %fd507;
$L__BB7_62:
	setp.eq.s32 	%p640, %r6, %r7;
	@%p640 bra 	$L__BB7_64;
	cvt.u32.u64 	%r1548, %rd35;
	shl.b32 	%r1549, %r1548, 4;
	add.s32 	%r1551, %r1405, %r1549;
	st.shared.u32 	[%r1551], %r6;
	st.shared.f64 	[%r1551+8], %fd508;
$L__BB7_64:
	setp.eq.s32 	%p641, %r7, %r8;
	@%p641 bra 	$L__BB7_66;
	cvt.u32.u64 	%r1552, %rd36;
	shl.b32 	%r1553, %r1552, 4;
	add.s32 	%r1555, %r1405, %r1553;
	st.shared.u32 	[%r1555], %r7;
	st.shared.f64 	[%r1555+8], %fd509;
$L__BB7_66:
	setp.eq.s32 	%p642, %r8, %r9;
	@%p642 bra 	$L__BB7_68;
	cvt.u32.u64 	%r1556, %rd37;
	shl.b32 	%r1557, %r1556, 4;
	add.s32 	%r1559, %r1405, %r1557;
	st.shared.u32 	[%r1559], %r8;
	st.shared.f64 	[%r1559+8], %fd510;
$L__BB7_68:
	setp.eq.s32 	%p643, %r9, %r10;
	@%p643 bra 	$L__BB7_70;
	cvt.u32.u64 	%r1560, %rd38;
	shl.b32 	%r1561, %r1560, 4;
	add.s32 	%r1563, %r1405, %r1561;
	st.shared.u32 	[%r1563], %r9;
	st.shared.f64 	[%r1563+8], %fd511;
$L__BB7_70:
	setp.eq.s32 	%p644, %r10, %r11;
	@%p644 bra 	$L__BB7_72;
	cvt.u32.u64 	%r1564, %rd39;
	shl.b32 	%r1565, %r1564, 4;
	add.s32 	%r1567, %r1405, %r1565;
	st.shared.u32 	[%r1567], %r10;
	st.shared.f64 	[%r1567+8], %fd512;
$L__BB7_72:
	setp.eq.s32 	%p645, %r11, %r12;
	@%p645 bra 	$L__BB7_74;
	cvt.u32.u64 	%r1568, %rd40;
	shl.b32 	%r1569, %r1568, 4;
	add.s32 	%r1571, %r1405, %r1569;
	st.shared.u32 	[%r1571], %r11;
	st.shared.f64 	[%r1571+8], %fd513;
$L__BB7_74:
	setp.eq.s32 	%p646, %r12, %r13;
	@%p646 bra 	$L__BB7_76;
	cvt.u32.u64 	%r1572, %rd41;
	shl.b32 	%r1573, %r1572, 4;
	add.s32 	%r1575, %r1405, %r1573;
	st.shared.u32 	[%r1575], %r12;
	st.shared.f64 	[%r1575+8], %fd514;
$L__BB7_76:
	bar.sync 	0;
	cvt.u64.u32 	%rd1243, %r2;
	setp.le.u64 	%p647, %rd30, %rd1243;
	@%p647 bra 	$L__BB7_565;
	add.s64 	%rd1212, %rd1133, %rd1138;
	add.s64 	%rd1213, %rd1212, %rd1143;
	add.s64 	%rd1214, %rd1213, %rd1148;
	add.s64 	%rd1215, %rd1214, %rd1153;
	add.s64 	%rd1216, %rd1215, %rd1158;
	add.s64 	%rd1217, %rd1216, %rd1162;
	add.s64 	%rd1218, %rd1217, %rd1130;
	not.b64 	%rd1219, %rd1243;
	add.s64 	%rd44, %rd1218, %rd1219;
	shr.u64 	%rd1220, %rd44, 8;
	add.s64 	%rd1221, %rd1220, 1;
	and.b64  	%rd1239, %rd1221, 3;
	and.b64  	%rd1222, %rd44, 768;
	setp.eq.s64 	%p648, %rd1222, 768;
	@%p648 bra 	$L__BB7_80;
	shl.b64 	%rd1223, %rd1243, 3;
	add.s64 	%rd1241, %rd7, %rd1223;
	shl.b64 	%rd1224, %rd1243, 2;
	add.s64 	%rd1240, %rd6, %rd1224;
	shl.b32 	%r1576, %r2, 4;
	add.s32 	%r1578, %r1576, %r1405;
	add.s32 	%r1589, %r1578, 8;
	shl.b64 	%rd1225, %rd1239, 8;
	add.s64 	%rd1243, %rd1225, %rd1243;
$L__BB7_79:
	.pragma "nounroll";
	ld.shared.u32 	%r1579, [%r1589+-8];
	ld.shared.f64 	%fd493, [%r1589];
	st.global.u32 	[%rd1240], %r1579;
	st.global.f64 	[%rd1241], %fd493;
	add.s64 	%rd1241, %rd1241, 2048;
	add.s64 	%rd1240, %rd1240, 1024;
	add.s32 	%r1589, %r1589, 4096;
	add.s64 	%rd1239, %rd1239, -1;
	setp.ne.s64 	%p649, %rd1239, 0;
	@%p649 bra 	$L__BB7_79;
$L__BB7_80:
	setp.lt.u64 	%p650, %rd44, 768;
	@%p650 bra 	$L__BB7_565;
$L__BB7_81:
	cvt.u32.u64 	%r1580, %rd1243;
	shl.b32 	%r1581, %r1580, 4;
	add.s32 	%r1583, %r1405, %r1581;
	ld.shared.u32 	%r1584, [%r1583];
	ld.shared.f64 	%fd494, [%r1583+8];
	shl.b64 	%rd1226, %rd1243, 2;
	add.s64 	%rd1227, %rd6, %rd1226;
	st.global.u32 	[%rd1227], %r1584;
	shl.b64 	%rd1228, %rd1243, 3;
	add.s64 	%rd1229, %rd7, %rd1228;
	st.global.f64 	[%rd1229], %fd494;
	ld.shared.u32 	%r1585, [%r1583+4096];
	ld.shared.f64 	%fd495, [%r1583+4104];
	and.b64  	%rd1230, %rd1226, 17179869180;
	add.s64 	%rd1231, %rd6, %rd1230;
	st.global.u32 	[%rd1231+1024], %r1585;
	and.b64  	%rd1232, %rd1228, 34359738360;
	add.s64 	%rd1233, %rd7, %rd1232;
	st.global.f64 	[%rd1233+2048], %fd495;
	ld.shared.u32 	%r1586, [%r1583+8192];
	ld.shared.f64 	%fd496, [%r1583+8200];
	st.global.u32 	[%rd1231+2048], %r1586;
	st.global.f64 	[%rd1233+4096], %fd496;
	ld.shared.u32 	%r1587, [%r1583+12288];
	ld.shared.f64 	%fd497, [%r1583+12296];
	st.global.u32 	[%rd1231+3072], %r1587;
	st.global.f64 	[%rd1233+6144], %fd497;
	add.s64 	%rd1234, %rd1243, 1024;
	and.b64  	%rd1243, %rd1234, 4294967295;
	setp.gt.u64 	%p651, %rd30, %rd1243;
	@%p651 bra 	$L__BB7_81;
	bra.uni 	$L__BB7_565;
$L__BB7_82:
	setp.eq.s64 	%p629, %rd1235, 0;
	@%p629 bra 	$L__BB7_84;
	shl.b64 	%rd1176, %rd1238, 2;
	add.s64 	%rd1177, %rd6, %rd1176;
	st.global.u32 	[%rd1177], %r1588;
	shl.b64 	%rd1178, %rd1238, 3;
	add.s64 	%rd1179, %rd7, %rd1178;
	st.global.f64 	[%rd1179], %fd506;
$L__BB7_84:
	setp.eq.s32 	%p630, %r5, %r6;
	@%p630 bra 	$L__BB7_86;
	shl.b64 	%rd1180, %rd1237, 2;
	add.s64 	%rd1181, %rd6, %rd1180;
	st.global.u32 	[%rd1181], %r5;
	shl.b64 	%rd1182, %rd1237, 3;
	add.s64 	%rd1183, %rd7, %rd1182;
	st.global.f64 	[%rd1183], %fd507;
$L__BB7_86:
	setp.eq.s32 	%p631, %r6, %r7;
	@%p631 bra 	$L__BB7_88;
	shl.b64 	%rd1184, %rd35, 2;
	add.s64 	%rd1185, %rd6, %rd1184;
	st.global.u32 	[%rd1185], %r6;
	shl.b64 	%rd1186, %rd35, 3;
	add.s64 	%rd1187, %rd7, %rd1186;
	st.global.f64 	[%rd1187], %fd508;
$L__BB7_88:
	setp.eq.s32 	%p632, %r7, %r8;
	@%p632 bra 	$L__BB7_90;
	shl.b64 	%rd1188, %rd36, 2;
	add.s64 	%rd1189, %rd6, %rd1188;
	st.global.u32 	[%rd1189], %r7;
	shl.b64 	%rd1190, %rd36, 3;
	add.s64 	%rd1191, %rd7, %rd1190;
	st.global.f64 	[%rd1191], %fd509;
$L__BB7_90:
	setp.eq.s32 	%p633, %r8, %r9;
	@%p633 bra 	$L__BB7_92;
	shl.b64 	%rd1192, %rd37, 2;
	add.s64 	%rd1193, %rd6, %rd1192;
	st.global.u32 	[%rd1193], %r8;
	shl.b64 	%rd1194, %rd37, 3;
	add.s64 	%rd1195, %rd7, %rd1194;
	st.global.f64 	[%rd1195], %fd510;
$L__BB7_92:
	setp.eq.s32 	%p634, %r9, %r10;
	@%p634 bra 	$L__BB7_94;
	shl.b64 	%rd1196, %rd38, 2;
	add.s64 	%rd1197, %rd6, %rd1196;
	st.global.u32 	[%rd1197], %r9;
	shl.b64 	%rd1198, %rd38, 3;
	add.s64 	%rd1199, %rd7, %rd1198;
	st.global.f64 	[%rd1199], %fd511;
$L__BB7_94:
	setp.eq.s32 	%p635, %r10, %r11;
	@%p635 bra 	$L__BB7_96;
	shl.b64 	%rd1200, %rd39, 2;
	add.s64 	%rd1201, %rd6, %rd1200;
	st.global.u32 	[%rd1201], %r10;
	shl.b64 	%rd1202, %rd39, 3;
	add.s64 	%rd1203, %rd7, %rd1202;
	st.global.f64 	[%rd1203], %fd512;
$L__BB7_96:
	setp.eq.s32 	%p636, %r11, %r12;
	@%p636 bra 	$L__BB7_98;
	shl.b64 	%rd1204, %rd40, 2;
	add.s64 	%rd1205, %rd6, %rd1204;
	st.global.u32 	[%rd1205], %r11;
	shl.b64 	%rd1206, %rd40, 3;
	add.s64 	%rd1207, %rd7, %rd1206;
	st.global.f64 	[%rd1207], %fd513;
$L__BB7_98:
	setp.eq.s32 	%p637, %r12, %r13;
	@%p637 bra 	$L__BB7_565;
	shl.b64 	%rd1208, %rd41, 2;
	add.s64 	%rd1209, %rd6, %rd1208;
	st.global.u32 	[%rd1209], %r12;
	shl.b64 	%rd1210, %rd41, 3;
	add.s64 	%rd1211, %rd7, %rd1210;
	st.global.f64 	[%rd1211], %fd514;
	bra.uni 	$L__BB7_565;
$L__BB7_100:
	mov.u32 	%r20, %tid.x;
	and.b32  	%r957, %r20, 31;
	and.b32  	%r958, %r20, 992;
	mul.lo.s32 	%r959, %r958, 9;
	or.b32  	%r960, %r959, %r957;
	cvt.u64.u32 	%rd817, %r960;
	add.s64 	%rd58, %rd8, %rd817;
	shl.b64 	%rd818, %rd58, 2;
	add.s64 	%rd808, %rd4, %rd818;
	// begin inline asm
	ld.global.nc.u32 %r946, [%rd808];
	// end inline asm
	add.s64 	%rd809, %rd808, 128;
	// begin inline asm
	ld.global.nc.u32 %r947, [%rd809];
	// end inline asm
	add.s64 	%rd810, %rd808, 256;
	// begin inline asm
	ld.global.nc.u32 %r948, [%rd810];
	// end inline asm
	add.s64 	%rd811, %rd808, 384;
	// begin inline asm
	ld.global.nc.u32 %r949, [%rd811];
	// end inline asm
	add.s64 	%rd812, %rd808, 512;
	// begin inline asm
	ld.global.nc.u32 %r950, [%rd812];
	// end inline asm
	add.s64 	%rd813, %rd808, 640;
	// begin inline asm
	ld.global.nc.u32 %r951, [%rd813];
	// end inline asm
	add.s64 	%rd814, %rd808, 768;
	// begin inline asm
	ld.global.nc.u32 %r952, [%rd814];
	// end inline asm
	add.s64 	%rd815, %rd808, 896;
	// begin inline asm
	ld.global.nc.u32 %r953, [%rd815];
	// end inline asm
	add.s64 	%rd816, %rd808, 1024;
	// begin inline asm
	ld.global.nc.u32 %r954, [%rd816];
	// end inline asm
	// begin inline asm
	mov.u32 %r955, %laneid;
	// end inline asm
	shr.u32 	%r22, %r20, 5;
	mad.lo.s32 	%r23, %r22, 288, %r955;
	shl.b32 	%r961, %r23, 2;
	mov.u32 	%r962, _ZN6thrust24THRUST_300001_SM_1000_NS8cuda_cub4core6detail5shmemE;
	add.s32 	%r24, %r962, %r961;
	st.shared.u32 	[%r24], %r946;
	st.shared.u32 	[%r24+128], %r947;
	st.shared.u32 	[%r24+256], %r948;
	st.shared.u32 	[%r24+384], %r949;
	st.shared.u32 	[%r24+512], %r950;
	st.shared.u32 	[%r24+640], %r951;
	st.shared.u32 	[%r24+768], %r952;
	st.shared.u32 	[%r24+896], %r953;
	st.shared.u32 	[%r24+1024], %r954;
	bar.warp.sync 	-1;
	shl.b32 	%r25, %r955, 3;
	shl.b32 	%r963, %r955, 5;
	add.s32 	%r26, %r24, %r963;
	ld.shared.u32 	%r27, [%r26];
	ld.shared.u32 	%r28, [%r26+4];
	ld.shared.u32 	%r29, [%r26+8];
	ld.shared.u32 	%r30, [%r26+12];
	ld.shared.u32 	%r31, [%r26+16];
	ld.shared.u32 	%r32, [%r26+20];
	ld.shared.u32 	%r33, [%r26+24];
	ld.shared.u32 	%r34, [%r26+28];
	ld.shared.u32 	%r35, [%r26+32];
	setp.ne.s32 	%p387, %r20, 0;
	mov.b32 	%r1591, 0;
	@%p387 bra 	$L__BB7_102;
	shl.b64 	%rd820, %rd8, 2;
	add.s64 	%rd821, %rd4, %rd820;
	add.s64 	%rd819, %rd821, -4;
	// begin inline asm
	ld.global.nc.u32 %r1591, [%rd819];
	// end inline asm
$L__BB7_102:
	setp.eq.s32 	%p388, %r20, 0;
	bar.sync 	0;
	shl.b64 	%rd840, %rd58, 3;
	add.s64 	%rd823, %rd5, %rd840;
	// begin inline asm
	ld.global.nc.u64 %rd822, [%rd823];
	// end inline asm
	add.s64 	%rd825, %rd823, 256;
	// begin inline asm
	ld.global.nc.u64 %rd824, [%rd825];
	// end inline asm
	add.s64 	%rd827, %rd823, 512;
	// begin inline asm
	ld.global.nc.u64 %rd826, [%rd827];
	// end inline asm
	add.s64 	%rd829, %rd823, 768;
	// begin inline asm
	ld.global.nc.u64 %rd828, [%rd829];
	// end inline asm
	add.s64 	%rd831, %rd823, 1024;
	// begin inline asm
	ld.global.nc.u64 %rd830, [%rd831];
	// end inline asm
	add.s64 	%rd833, %rd823, 1280;
	// begin inline asm
	ld.global.nc.u64 %rd832, [%rd833];
	// end inline asm
	add.s64 	%rd835, %rd823, 1536;
	// begin inline asm
	ld.global.nc.u64 %rd834, [%rd835];
	// end inline asm
	add.s64 	%rd837, %rd823, 1792;
	// begin inline asm
	ld.global.nc.u64 %rd836, [%rd837];
	// end inline asm
	add.s64 	%rd839, %rd823, 2048;
	// begin inline asm
	ld.global.nc.u64 %rd838, [%rd839];
	// end inline asm
	add.s32 	%r966, %r24, %r961;
	st.shared.u64 	[%r966], %rd822;
	st.shared.u64 	[%r966+256], %rd824;
	st.shared.u64 	[%r966+512], %rd826;
	st.shared.u64 	[%r966+768], %rd828;
	st.shared.u64 	[%r966+1024], %rd830;
	st.shared.u64 	[%r966+1280], %rd832;
	st.shared.u64 	[%r966+1536], %rd834;
	st.shared.u64 	[%r966+1792], %rd836;
	st.shared.u64 	[%r966+2048], %rd838;
	bar.warp.sync 	-1;
	add.s32 	%r967, %r23, %r25;
	shl.b32 	%r968, %r967, 2;
	add.s32 	%r969, %r26, %r968;
	ld.shared.f64 	%fd33, [%r969];
	ld.shared.f64 	%fd34, [%r969+8];
	ld.shared.f64 	%fd35, [%r969+16];
	ld.shared.f64 	%fd36, [%r969+24];
	ld.shared.f64 	%fd37, [%r969+32];
	ld.shared.f64 	%fd38, [%r969+40];
	ld.shared.f64 	%fd39, [%r969+48];
	ld.shared.f64 	%fd40, [%r969+56];
	ld.shared.f64 	%fd41, [%r969+64];
	bar.sync 	0;
	shl.b32 	%r970, %r20, 2;
	add.s32 	%r972, %r962, %r970;
	add.s32 	%r38, %r972, 1240;
	st.shared.u32 	[%r972+1240], %r35;
	bar.sync 	0;
	@%p388 bra 	$L__BB7_104;
	ld.shared.u32 	%r1591, [%r38+-4];
$L__BB7_104:
	setp.ne.s32 	%p389, %r1591, %r27;
	selp.u64 	%rd59, 1, 0, %p389;
	setp.ne.s32 	%p390, %r27, %r28;
	selp.u64 	%rd841, 1, 0, %p390;
	add.s64 	%rd60, %rd841, %rd59;
	mov.f64 	%fd515, %fd34;
	@%p390 bra 	$L__BB7_107;
	setp.lt.f64 	%p391, %fd33, %fd34;
	mov.f64 	%fd515, %fd33;
	@%p391 bra 	$L__BB7_107;
	mov.f64 	%fd515, %fd34;
$L__BB7_107:
	setp.ne.s32 	%p392, %r28, %r29;
	selp.u64 	%rd842, 1, 0, %p392;
	add.s64 	%rd61, %rd60, %rd842;
	mov.f64 	%fd516, %fd35;
	@%p392 bra 	$L__BB7_110;
	setp.lt.f64 	%p393, %fd515, %fd35;
	mov.f64 	%fd516, %fd515;
	@%p393 bra 	$L__BB7_110;
	mov.f64 	%fd516, %fd35;
$L__BB7_110:
	setp.ne.s32 	%p394, %r29, %r30;
	selp.u64 	%rd843, 1, 0, %p394;
	add.s64 	%rd62, %rd61, %rd843;
	mov.f64 	%fd517, %fd36;
	@%p394 bra 	$L__BB7_113;
	setp.lt.f64 	%p395, %fd516, %fd36;
	mov.f64 	%fd517, %fd516;
	@%p395 bra 	$L__BB7_113;
	mov.f64 	%fd517, %fd36;
$L__BB7_113:
	setp.ne.s32 	%p396, %r30, %r31;
	selp.u64 	%rd844, 1, 0, %p396;
	add.s64 	%rd63, %rd62, %rd844;
	mov.f64 	%fd518, %fd37;
	@%p396 bra 	$L__BB7_116;
	setp.lt.f64 	%p397, %fd517, %fd37;
	mov.f64 	%fd518, %fd517;
	@%p397 bra 	$L__BB7_116;
	mov.f64 	%fd518, %fd37;
$L__BB7_116:
	setp.ne.s32 	%p398, %r31, %r32;
	selp.u64 	%rd845, 1, 0, %p398;
	add.s64 	%rd64, %rd63, %rd845;
	mov.f64 	%fd519, %fd38;
	@%p398 bra 	$L__BB7_119;
	setp.lt.f64 	%p399, %fd518, %fd38;
	mov.f64 	%fd519, %fd518;
	@%p399 bra 	$L__BB7_119;
	mov.f64 	%fd519, %fd38;
$L__BB7_119:
	setp.ne.s32 	%p400, %r32, %r33;
	selp.u64 	%rd846, 1, 0, %p400;
	add.s64 	%rd65, %rd64, %rd846;
	mov.f64 	%fd520, %fd39;
	@%p400 bra 	$L__BB7_122;
	setp.lt.f64 	%p401, %fd519, %fd39;
	mov.f64 	%fd520, %fd519;
	@%p401 bra 	$L__BB7_122;
	mov.f64 	%fd520, %fd39;
$L__BB7_122:
	setp.ne.s32 	%p402, %r33, %r34;
	selp.u64 	%rd847, 1, 0, %p402;
	add.s64 	%rd66, %rd65, %rd847;
	mov.f64 	%fd521, %fd40;
	@%p402 bra 	$L__BB7_125;
	setp.lt.f64 	%p403, %fd520, %fd40;
	mov.f64 	%fd521, %fd520;
	@%p403 bra 	$L__BB7_125;
	mov.f64 	%fd521, %fd40;
$L__BB7_125:
	setp.ne.s32 	%p404, %r34, %r35;
	mov.f64 	%fd522, %fd41;
	@%p404 bra 	$L__BB7_128;
	setp.lt.f64 	%p405, %fd521, %fd41;
	mov.f64 	%fd522, %fd521;
	@%p405 bra 	$L__BB7_128;
	mov.f64 	%fd522, %fd41;
$L__BB7_128:
	setp.ne.s32 	%p406, %r34, %r35;
	selp.u64 	%rd848, 1, 0, %p406;
	add.s64 	%rd849, %rd66, %rd848;
	mov.b64 	{%r974, %r979}, %rd849;
	mov.b32 	%r1090, 1;
	mov.b32 	%r1091, 0;
	mov.b32 	%r1092, -1;
	// begin inline asm
	shfl.sync.up.b32 %r973, %r974, %r1090, %r1091, %r1092;
	// end inline asm
	// begin inline asm
	shfl.sync.up.b32 %r978, %r979, %r1090, %r1091, %r1092;
	// end inline asm
	mov.b64 	%rd850, {%r973, %r978};
	mov.b64 	%rd851, %fd522;
	mov.b64 	{%r984, %r989}, %rd851;
	// begin inline asm
	shfl.sync.up.b32 %r983, %r984, %r1090, %r1091, %r1092;
	// end inline asm
	// begin inline asm
	shfl.sync.up.b32 %r988, %r989, %r1090, %r1091, %r1092;
	// end inline asm
	mov.b64 	%rd852, {%r983, %r988};
	mov.b64 	%fd344, %rd852;
	setp.eq.s64 	%p407, %rd849, 0;
	setp.gt.f64 	%p408, %fd522, %fd344;
	selp.f64 	%fd345, %fd344, %fd522, %p408;
	selp.f64 	%fd346, %fd345, %fd522, %p407;
	setp.lt.s32 	%p409, %r955, 1;
	selp.b64 	%rd853, 0, %rd850, %p409;
	add.s64 	%rd854, %rd853, %rd849;
	mov.b64 	{%r994, %r999}, %rd854;
	selp.f64 	%fd347, %fd522, %fd346, %p409;
	mov.b64 	%rd855, %fd347;
	mov.b64 	{%r1004, %r1009}, %rd855;
	mov.b32 	%r1010, 2;
	// begin inline asm
	shfl.sync.up.b32 %r993, %r994, %r1010, %r1091, %r1092;
	// end inline asm
	// begin inline asm
	shfl.sync.up.b32 %r998, %r999, %r1010, %r1091, %r1092;
	// end inline asm
	mov.b64 	%rd856, {%r993, %r998};
	// begin inline asm
	shfl.sync.up.b32 %r1003, %r1004, %r1010, %r1091, %r1092;
	// end inline asm
	// begin inline asm
	shfl.sync.up.b32 %r1008, %r1009, %r1010, %r1091, %r1092;
	// end inline asm
	mov.b64 	%rd857, {%r1003, %r1008};
	mov.b64 	%fd349, %rd857;
	setp.eq.s64 	%p410, %rd854, 0;
	setp.gt.f64 	%p411, %fd347, %fd349;
	selp.f64 	%fd350, %fd349, %fd347, %p411;
	selp.f64 	%fd351, %fd350, %fd347, %p410;
	setp.lt.s32 	%p412, %r955, 2;
	selp.b64 	%rd858, 0, %rd856, %p412;
	add.s64 	%rd859, %rd858, %rd854;
	mov.b64 	{%r1014, %r1019}, %rd859;
	selp.f64 	%fd352, %fd347, %fd351, %p412;
	mov.b64 	%rd860, %fd352;
	mov.b64 	{%r1024, %r1029}, %rd860;
	mov.b32 	%r1030, 4;
	// begin inline asm
	shfl.sync.up.b32 %r1013, %r1014, %r1030, %r1091, %r1092;
	// end inline asm
	// begin inline asm
	shfl.sync.up.b32 %r1018, %r1019, %r1030, %r1091, %r1092;
	// end inline asm
	mov.b64 	%rd861, {%r1013, %r1018};
	// begin inline asm
	shfl.sync.up.b32 %r1023, %r1024, %r1030, %r1091, %r1092;
	// end inline asm
	// begin inline asm
	shfl.sync.up.b32 %r1028, %r1029, %r1030, %r1091, %r1092;
	// end inline asm
	mov.b64 	%rd862, {%r1023, %r1028};
	mov.b64 	%fd354, %rd862;
	setp.eq.s64 	%p413, %rd859, 0;
	setp.gt.f64 	%p414, %fd352, %fd354;
	selp.f64 	%fd355, %fd354, %fd352, %p414;
	selp.f64 	%fd356, %fd355, %fd352, %p413;
	setp.lt.s32 	%p415, %r955, 4;
	selp.b64 	%rd863, 0, %rd861, %p415;
	add.s64 	%rd864, %rd863, %rd859;
	mov.b64 	{%r1034, %r1039}, %rd864;
	selp.f64 	%fd357, %fd352, %fd356, %p415;
	mov.b64 	%rd865, %fd357;
	mov.b64 	{%r1044, %r1049}, %rd865;
	mov.b32 	%r1050, 8;
	// begin inline asm
	shfl.sync.up.b32 %r1033, %r1034, %r1050, %r1091, %r1092;
	// end inline asm
	// begin inline asm
	shfl.sync.up.b32 %r1038, %r1039, %r1050, %r1091, %r1092;
	// end inline asm
	mov.b64 	%rd866, {%r1033, %r1038};
	// begin inline asm
	shfl.sync.up.b32 %r1043, %r1044, %r1050, %r1091, %r1092;
	// end inline asm
	// begin inline asm
	shfl.sync.up.b32 %r1048, %r1049, %r1050, %r1091, %r1092;
	// end inline asm
	mov.b64 	%rd867, {%r1043, %r1048};
	mov.b64 	%fd359, %rd867;
	setp.eq.s64 	%p416, %rd864, 0;
	setp.gt.f64 	%p417, %fd357, %fd359;
	selp.f64 	%fd360, %fd359, %fd357, %p417;
	selp.f64 	%fd361, %fd360, %fd357, %p416;
	setp.lt.s32 	%p418, %r955, 8;
	selp.b64 	%rd868, 0, %rd866, %p418;
	add.s64 	%rd869, %rd868, %rd864;
	mov.b64 	{%r1054, %r1059}, %rd869;
	selp.f64 	%fd362, %fd357, %fd361, %p418;
	mov.b64 	%rd870, %fd362;
	mov.b64 	{%r1064, %r1069}, %rd870;
	mov.b32 	%r1070, 16;
	// begin inline asm
	shfl.sync.up.b32 %r1053, %r1054, %r1070, %r1091, %r1092;
	// end inline asm
	// begin inline asm
	shfl.sync.up.b32 %r1058, %r1059, %r1070, %r1091, %r1092;
	// end inline asm
	mov.b64 	%rd871, {%r1053, %r1058};
	// begin inline asm
	shfl.sync.up.b32 %r1063, %r1064, %r1070, %r1091, %r1092;
	// end inline asm
	// begin inline asm
	shfl.sync.up.b32 %r1068, %r1069, %r1070, %r1091, %r1092;
	// end inline asm
	mov.b64 	%rd872, {%r1063, %r1068};
	mov.b64 	%fd364, %rd872;
	setp.eq.s64 	%p419, %rd869, 0;
	setp.gt.f64 	%p420, %fd362, %fd364;
	selp.f64 	%fd365, %fd364, %fd362, %p420;
	selp.f64 	%fd50, %fd365, %fd362, %p419;
	setp.lt.s32 	%p421, %r955, 16;
	selp.b64 	%rd873, 0, %rd871, %p421;
	add.s64 	%rd67, %rd873, %rd869;
	mov.b64 	{%r1074, %r1079}, %rd67;
	selp.f64 	%fd366, %fd362, %fd50, %p421;
	mov.b64 	%rd874, %fd366;
	mov.b64 	{%r1084, %r1089}, %rd874;
	// begin inline asm
	shfl.sync.up.b32 %r1073, %r1074, %r1090, %r1091, %r1092;
	// end inline asm
	// begin inline asm
	shfl.sync.up.b32 %r1078, %r1079, %r1090, %r1091, %r1092;
	// end inline asm
	mov.b64 	%rd1258, {%r1073, %r1078};
	// begin inline asm
	shfl.sync.up.b32 %r1083, %r1084, %r1090, %r1091, %r1092;
	// end inline asm
	// begin inline asm
	shfl.sync.up.b32 %r1088, %r1089, %r1090, %r1091, %r1092;
	// end inline asm
	mov.b64 	%rd875, {%r1083, %r1088};
	mov.b64 	%fd537, %rd875;
	setp.ne.s32 	%p422, %r955, 31;
	@%p422 bra 	$L__BB7_130;
	shl.b32 	%r1093, %r22, 4;
	add.s32 	%r1095, %r962, %r1093;
	mov.b64 	%rd876, %fd50;
	st.shared.v2.u64 	[%r1095], {%rd67, %rd876};
$L__BB7_130:
	bar.sync 	0;
	ld.shared.v2.u64 	{%rd877, %rd878}, [_ZN6thrust24THRUST_300001_SM_1000_NS8cuda_cub4core6detail5shmemE];
	mov.b64 	%fd367, %rd878;
	ld.shared.v2.u64 	{%rd881, %rd882}, [_ZN6thrust24THRUST_300001_SM_1000_NS8cuda_cub4core6detail5shmemE+16];
	mov.b64 	%fd368, %rd882;
	add.s64 	%rd885, %rd881, %rd877;
	setp.eq.s64 	%p423, %rd881, 0;
	setp.lt.f64 	%p424, %fd367, %fd368;
	selp.f64 	%fd369, %fd367, %fd368, %p424;
	selp.f64 	%fd370, %fd369, %fd368, %p423;
	setp.eq.s32 	%p425, %r22, 2;
	selp.b64 	%rd886, %rd885, %rd877, %p425;
	selp.f64 	%fd372, %fd370, %fd367, %p425;
	ld.shared.v2.u64 	{%rd887, %rd888}, [_ZN6thrust24THRUST_300001_SM_1000_NS8cuda_cub4core6detail5shmemE+32];
	mov.b64 	%fd373, %rd888;
	add.s64 	%rd891, %rd887, %rd885;
	setp.eq.s64 	%p426, %rd887, 0;
	setp.lt.f64 	%p427, %fd370, %fd373;
	selp.f64 	%fd374, %fd370, %fd373, %p427;
	selp.f64 	%fd375, %fd374, %fd373, %p426;
	setp.eq.s32 	%p428, %r22, 3;
	selp.b64 	%rd892, %rd891, %rd886, %p428;
	selp.f64 	%fd377, %fd375, %fd372, %p428;
	ld.shared.v2.u64 	{%rd893, %rd894}, [_ZN6thrust24THRUST_300001_SM_1000_NS8cuda_cub4core6detail5shmemE+48];
	mov.b64 	%fd378, %rd894;
	add.s64 	%rd897, %rd893, %rd891;
	setp.eq.s64 	%p429, %rd893, 0;
	setp.lt.f64 	%p430, %fd375, %fd378;
	selp.f64 	%fd379, %fd375, %fd378, %p430;
	selp.f64 	%fd380, %fd379, %fd378, %p429;
	setp.eq.s32 	%p431, %r22, 4;
	selp.b64 	%rd898, %rd897, %rd892, %p431;
	selp.f64 	%fd382, %fd380, %fd377, %p431;
	ld.shared.v2.u64 	{%rd899, %rd900}, [_ZN6thrust24THRUST_300001_SM_1000_NS8cuda_cub4core6detail5shmemE+64];
	mov.b64 	%fd383, %rd900;
	add.s64 	%rd903, %rd899, %rd897;
	setp.eq.s64 	%p432, %rd899, 0;
	setp.lt.f64 	%p433, %fd380, %fd383;
	selp.f64 	%fd384, %fd380, %fd383, %p433;
	selp.f64 	%fd385, %fd384, %fd383, %p432;
	setp.eq.s32 	%p434, %r22, 5;
	selp.b64 	%rd904, %rd903, %rd898, %p434;
	selp.f64 	%fd387, %fd385, %fd382, %p434;
	ld.shared.v2.u64 	{%rd905, %rd906}, [_ZN6thrust24THRUST_300001_SM_1000_NS8cuda_cub4core6detail5shmemE+80];
	mov.b64 	%fd388, %rd906;
	add.s64 	%rd909, %rd905, %rd903;
	setp.eq.s64 	%p435, %rd905, 0;
	setp.lt.f64 	%p436, %fd385, %fd388;
	selp.f64 	%fd389, %fd385, %fd388, %p436;
	selp.f64 	%fd390, %fd389, %fd388, %p435;
	setp.eq.s32 	%p437, %r22, 6;
	selp.b64 	%rd910, %rd909, %rd904, %p437;
	selp.f64 	%fd392, %fd390, %fd387, %p437;
	ld.shared.v2.u64 	{%rd911, %rd912}, [_ZN6thrust24THRUST_300001_SM_1000_NS8cuda_cub4core6detail5shmemE+96];
	mov.b64 	%fd393, %rd912;
	add.s64 	%rd915, %rd911, %rd909;
	setp.eq.s64 	%p438, %rd911, 0;
	setp.lt.f64 	%p439, %fd390, %fd393;
	selp.f64 	%fd394, %fd390, %fd393, %p439;
	selp.f64 	%fd395, %fd394, %fd393, %p438;
	setp.eq.s32 	%p440, %r22, 7;
	selp.b64 	%rd69, %rd915, %rd910, %p440;
	selp.f64 	%fd52, %fd395, %fd392, %p440;
	ld.shared.v2.u64 	{%rd916, %rd917}, [_ZN6thrust24THRUST_300001_SM_1000_NS8cuda_cub4core6detail5shmemE+112];
	mov.b64 	%fd397, %rd917;
	add.s64 	%rd70, %rd916, %rd915;
	setp.eq.s64 	%p441, %rd916, 0;
	setp.lt.f64 	%p442, %fd395, %fd397;
	selp.f64 	%fd398, %fd395, %fd397, %p442;
	selp.f64 	%fd53, %fd398, %fd397, %p441;
	setp.lt.u32 	%p443, %r20, 32;
	@%p443 bra 	$L__BB7_132;
	setp.eq.s64 	%p444, %rd1258, 0;
	setp.lt.f64 	%p445, %fd52, %fd537;
	setp.eq.s32 	%p446, %r955, 0;
	selp.b64 	%rd920, 0, %rd1258, %p446;
	add.s64 	%rd1258, %rd69, %rd920;
	selp.f64 	%fd399, %fd52, %fd537, %p445;
	selp.f64 	%fd400, %fd399, %fd537, %p444;
	selp.f64 	%fd537, %fd52, %fd400, %p446;
	bra.uni 	$L__BB7_176;
$L__BB7_132:
	setp.ne.s32 	%p447, %r20, 0;
	mul.wide.u32 	%rd921, %r1, 4;
	add.s64 	%rd72, %rd299, %rd921;
	@%p447 bra 	$L__BB7_134;
	st.shared.u64 	[_ZN6thrust24THRUST_300001_SM_1000_NS8cuda_cub4core6detail5shmemE+200], %rd70;
	st.shared.f64 	[_ZN6thrust24THRUST_300001_SM_1000_NS8cuda_cub4core6detail5shmemE+208], %fd53;
	mul.wide.u32 	%rd927, %r1, 16;
	add.s64 	%rd928, %rd300, %rd927;
	add.s64 	%rd922, %rd928, 512;
	mov.b64 	%rd925, %fd53;
	// begin inline asm
	st.cg.u64 [%rd922], %rd70;
	// end inline asm
	add.s64 	%rd924, %rd928, 520;
	// begin inline asm
	st.cg.u64 [%rd924], %rd925;
	// end inline asm
	add.s64 	%rd926, %rd72, 128;
	mov.b32 	%r1096, 100;
	// begin inline asm
	st.release.gpu.u32 [%rd926], %r1096;
	// end inline asm
$L__BB7_134:
	not.b32 	%r41, %r20;
	add.s32 	%r1593, %r1, %r41;
	mov.u32 	%r1097, %nctaid.x;
	setp.gt.u32 	%p448, %r1097, 499;
	@%p448 bra 	$L__BB7_136;
	membar.cta;
	bra.uni 	$L__BB7_137;
$L__BB7_136:
	mov.b32 	%r1098, 450;
	// begin inline asm
	nanosleep.u32 %r1098;
	// end inline asm
$L__BB7_137:
	mul.wide.s32 	%rd929, %r41, 4;
	add.s64 	%rd930, %rd72, %rd929;
	add.s64 	%rd73, %rd930, 128;
$L__BB7_138:
	// begin inline asm
	ld.relaxed.gpu.u32 %r1592, [%rd73];
	// end inline asm
	membar.gl;
	setp.eq.s32 	%p449, %r1592, 99;
	mov.b32 	%r1100, -1;
	vote.sync.any.pred 	%p450, %p449, %r1100;
	@%p450 bra 	$L__BB7_138;
	setp.eq.s32 	%p451, %r1592, 101;
	@%p451 bra 	$L__BB7_142;
	setp.ne.s32 	%p452, %r1592, 100;
	@%p452 bra 	$L__BB7_143;
	mul.wide.s32 	%rd943, %r1593, 16;
	add.s64 	%rd944, %rd300, %rd943;
	add.s64 	%rd940, %rd944, 512;
	// begin inline asm
	ld.cg.u64 %rd1244, [%rd940];
	// end inline asm
	add.s64 	%rd942, %rd944, 520;
	// begin inline asm
	ld.cg.u64 %rd941, [%rd942];
	// end inline asm
	mov.b64 	%fd523, %rd941;
	bra.uni 	$L__BB7_143;
$L__BB7_142:
	mul.wide.s32 	%rd937, %r1593, 16;
	add.s64 	%rd938, %rd301, %rd937;
	add.s64 	%rd934, %rd938, 512;
	// begin inline asm
	ld.cg.u64 %rd1244, [%rd934];
	// end inline asm
	add.s64 	%rd936, %rd938, 520;
	// begin inline asm
	ld.cg.u64 %rd935, [%rd936];
	// end inline asm
	mov.b64 	%fd523, %rd935;
$L__BB7_143:
	setp.eq.s32 	%p453, %r1592, 101;
	mov.b32 	%r1122, -1;
	vote.sync.ballot.b32 	%r1123, %p453, %r1122;
	// begin inline asm
	mov.u32 %r1102, %lanemask_ge;
	// end inline asm
	and.b32  	%r1124, %r1123, %r1102;
	or.b32  	%r1125, %r1124, -2147483648;
	add.s32 	%r1126, %r1125, -1;
	not.b32 	%r1127, %r1125;
	and.b32  	%r1128, %r1127, %r1126;
	popc.b32 	%r45, %r1128;
	mov.b64 	{%r1104, %r1109}, %rd1244;
	mov.b32 	%r1120, 1;
	// begin inline asm
	shfl.sync.down.b32 %r1103, %r1104, %r1120, %r45, %r1122;
	// end inline asm
	// begin inline asm
	shfl.sync.down.b32 %r1108, %r1109, %r1120, %r45, %r1122;
	// end inline asm
	mov.b64 	%rd945, %fd523;
	mov.b64 	{%r1114, %r1119}, %rd945;
	// begin inline asm
	shfl.sync.down.b32 %r1113, %r1114, %r1120, %r45, %r1122;
	// end inline asm
	// begin inline asm
	shfl.sync.down.b32 %r1118, %r1119, %r1120, %r45, %r1122;
	// end inline asm
	setp.ge.s32 	%p455, %r955, %r45;
	@%p455 bra 	$L__BB7_145;
	mov.b64 	%rd946, {%r1113, %r1118};
	mov.b64 	%fd402, %rd946;
	mov.b64 	%rd947, {%r1103, %r1108};
	add.s64 	%rd77, %rd1244, %rd947;
	setp.eq.s64 	%p456, %rd1244, 0;
	setp.gt.f64 	%p457, %fd523, %fd402;
	selp.f64 	%fd403, %fd402, %fd523, %p457;
	selp.f64 	%fd523, %fd403, %fd523, %p456;
	mov.u64 	%rd1244, %rd77;
$L__BB7_145:
	mov.b64 	{%r1130, %r1135}, %rd1244;
	mov.b32 	%r1146, 2;
	mov.b32 	%r1148, -1;
	// begin inline asm
	shfl.sync.down.b32 %r1129, %r1130, %r1146, %r45, %r1148;
	// end inline asm
	// begin inline asm
	shfl.sync.down.b32 %r1134, %r1135, %r1146, %r45, %r1148;
	// end inline asm
	mov.b64 	%rd948, %fd523;
	mov.b64 	{%r1140, %r1145}, %rd948;
	// begin inline asm
	shfl.sync.down.b32 %r1139, %r1140, %r1146, %r45, %r1148;
	// end inline asm
	// begin inline asm
	shfl.sync.down.b32 %r1144, %r1145, %r1146, %r45, %r1148;
	// end inline asm
	add.s32 	%r54, %r955, 2;
	setp.gt.s32 	%p458, %r54, %r45;
	@%p458 bra 	$L__BB7_147;
	mov.b64 	%rd949, {%r1139, %r1144};
	mov.b64 	%fd404, %rd949;
	mov.b64 	%rd950, {%r1129, %r1134};
	add.s64 	%rd79, %rd1244, %rd950;
	setp.eq.s64 	%p459, %rd1244, 0;
	setp.gt.f64 	%p460, %fd523, %fd404;
	selp.f64 	%fd405, %fd404, %fd523, %p460;
	selp.f64 	%fd523, %fd405, %fd523, %p459;
	mov.u64 	%rd1244, %rd79;
$L__BB7_147:
	mov.b64 	{%r1150, %r1155}, %rd1244;
	mov.b32 	%r1166, 4;
	mov.b32 	%r1168, -1;
	// begin inline asm
	shfl.sync.down.b32 %r1149, %r1150, %r1166, %r45, %r1168;
	// end inline asm
	// begin inline asm
	shfl.sync.down.b32 %r1154, %r1155, %r1166, %r45, %r1168;
	// end inline asm
	mov.b64 	%rd951, %fd523;
	mov.b64 	{%r1160, %r1165}, %rd951;
	// begin inline asm
	shfl.sync.down.b32 %r1159, %r1160, %r1166, %r45, %r1168;
	// end inline asm
	// begin inline asm
	shfl.sync.down.b32 %r1164, %r1165, %r1166, %r45, %r1168;
	// end inline asm
	add.s32 	%r59, %r955, 4;
	setp.gt.s32 	%p461, %r59, %r45;
	@%p461 bra 	$L__BB7_149;
	mov.b64 	%rd952, {%r1159, %r1164};
	mov.b64 	%fd406, %rd952;
	mov.b64 	%rd953, {%r1149, %r1154};
	add.s64 	%rd81, %rd1244, %rd953;
	setp.eq.s64 	%p462, %rd1244, 0;
	setp.gt.f64 	%p463, %fd523, %fd406;
	selp.f64 	%fd407, %fd406, %fd523, %p463;
	selp.f64 	%fd523, %fd407, %fd523, %p462;
	mov.u64 	%rd1244, %rd81;
$L__BB7_149:
	mov.b64 	{%r1170, %r1175}, %rd1244;
	mov.b32 	%r1186, 8;
	mov.b32 	%r1188, -1;
	// begin inline asm
	shfl.sync.down.b32 %r1169, %r1170, %r1186, %r45, %r1188;
	// end inline asm
	// begin inline asm
	shfl.sync.down.b32 %r1174, %r1175, %r1186, %r45, %r1188;
	// end inline asm
	mov.b64 	%rd954, %fd523;
	mov.b64 	{%r1180, %r1185}, %rd954;
	// begin inline asm
	shfl.sync.down.b32 %r1179, %r1180, %r1186, %r45, %r1188;
	// end inline asm
	// begin inline asm
	shfl.sync.down.b32 %r1184, %r1185, %r1186, %r45, %r1188;
	// end inline asm
	add.s32 	%r64, %r955, 8;
	setp.gt.s32 	%p464, %r64, %r45;
	@%p464 bra 	$L__BB7_151;
	mov.b64 	%rd955, {%r1179, %r1184};
	mov.b64 	%fd408, %rd955;
	mov.b64 	%rd956, {%r1169, %r1174};
	add.s64 	%rd83, %rd1244, %rd956;
	setp.eq.s64 	%p465, %rd1244, 0;
	setp.gt.f64 	%p466, %fd523, %fd408;
	selp.f64 	%fd409, %fd408, %fd523, %p466;
	selp.f64 	%fd523, %fd409, %fd523, %p465;
	mov.u64 	%rd1244, %rd83;
$L__BB7_151:
	mov.b64 	{%r1190, %r1195}, %rd1244;
	mov.b32 	%r1206, 16;
	mov.b32 	%r1208, -1;
	// begin inline asm
	shfl.sync.down.b32 %r1189, %r1190, %r1206, %r45, %r1208;
	// end inline asm
	// begin inline asm
	shfl.sync.down.b32 %r1194, %r1195, %r1206, %r45, %r1208;
	// end inline asm
	mov.b64 	%rd957, %fd523;
	mov.b64 	{%r1200, %r1205}, %rd957;
	// begin inline asm
	shfl.sync.down.b32 %r1199, %r1200, %r1206, %r45, %r1208;
	// end inline asm
	// begin inline asm
	shfl.sync.down.b32 %r1204, %r1205, %r1206, %r45, %r1208;
	// end inline asm
	add.s32 	%r69, %r955, 16;
	setp.gt.s32 	%p467, %r69, %r45;
	@%p467 bra 	$L__BB7_153;
	mov.b64 	%rd958, {%r1199, %r1204};
	mov.b64 	%fd410, %rd958;
	mov.b64 	%rd959, {%r1189, %r1194};
	add.s64 	%rd85, %rd1244, %rd959;
	setp.eq.s64 	%p468, %rd1244, 0;
	setp.gt.f64 	%p469, %fd523, %fd410;
	selp.f64 	%fd411, %fd410, %fd523, %p469;
	selp.f64 	%fd523, %fd411, %fd523, %p468;
	mov.u64 	%rd1244, %rd85;
$L__BB7_153:
$L__BB7_154:
	setp.ne.s32 	%p470, %r1592, 101;
	mov.b32 	%r1210, -1;
	vote.sync.all.pred 	%p471, %p470, %r1210;
	not.pred 	%p472, %p471;
	@%p472 bra 	$L__BB7_172;
	mul.wide.s32 	%rd1036, %r1593, 4;
	add.s64 	%rd1035, %rd299, %rd1036;
$L__BB7_156:
	// begin inline asm
	ld.relaxed.gpu.u32 %r1592, [%rd1035];
	// end inline asm
	membar.gl;
	setp.eq.s32 	%p522, %r1592, 99;
	mov.b32 	%r1280, -1;
	vote.sync.any.pred 	%p523, %p522, %r1280;
	@%p523 bra 	$L__BB7_156;
	setp.eq.s32 	%p524, %r1592, 101;
	@%p524 bra 	$L__BB7_160;
	setp.ne.s32 	%p525, %r1592, 100;
	@%p525 bra 	$L__BB7_161;
	mul.wide.s32 	%rd1046, %r1593, 16;
	add.s64 	%rd1043, %rd300, %rd1046;
	// begin inline asm
	ld.cg.u64 %rd1252, [%rd1043];
	// end inline asm
	add.s64 	%rd1045, %rd1043, 8;
	// begin inline asm
	ld.cg.u64 %rd1044, [%rd1045];
	// end inline asm
	mov.b64 	%fd531, %rd1044;
	bra.uni 	$L__BB7_161;
$L__BB7_160:
	mul.wide.s32 	%rd1041, %r1593, 16;
	add.s64 	%rd1038, %rd301, %rd1041;
	// begin inline asm
	ld.cg.u64 %rd1252, [%rd1038];
	// end inline asm
	add.s64 	%rd1040, %rd1038, 8;
	// begin inline asm
	ld.cg.u64 %rd1039, [%rd1040];
	// end inline asm
	mov.b64 	%fd531, %rd1039;
$L__BB7_161:
	mov.b32 	%r1301, -1;
	vote.sync.ballot.b32 	%r1302, %p524, %r1301;
	and.b32  	%r1303, %r1302, %r1102;
	or.b32  	%r1304, %r1303, -2147483648;
	add.s32 	%r1305, %r1304, -1;
	not.b32 	%r1306, %r1304;
	and.b32  	%r1307, %r1306, %r1305;
	popc.b32 	%r74, %r1307;
	mov.b64 	{%r1283, %r1288}, %rd1252;
	mov.b32 	%r1299, 1;
	// begin inline asm
	shfl.sync.down.b32 %r1282, %r1283, %r1299, %r74, %r1301;
	// end inline asm
	// begin inline asm
	shfl.sync.down.b32 %r1287, %r1288, %r1299, %r74, %r1301;
	// end inline asm
	mov.b64 	%rd1047, %fd531;
	mov.b64 	{%r1293, %r1298}, %rd1047;
	// begin inline asm
	shfl.sync.down.b32 %r1292, %r1293, %r1299, %r74, %r1301;
	// end inline asm
	// begin inline asm
	shfl.sync.down.b32 %r1297, %r1298, %r1299, %r74, %r1301;
	// end inline asm
	setp.ge.s32 	%p528, %r955, %r74;
	mov.u64 	%rd1254, %rd1252;
	mov.f64 	%fd533, %fd531;
	@%p528 bra 	$L__BB7_163;
	mov.b64 	%rd1048, {%r1292, %r1297};
	mov.b64 	%fd424, %rd1048;
	mov.b64 	%rd1049, {%r1282, %r1287};
	add.s64 	%rd1254, %rd1252, %rd1049;
	setp.eq.s64 	%p529, %rd1252, 0;
	setp.gt.f64 	%p530, %fd531, %fd424;
	selp.f64 	%fd425, %fd424, %fd531, %p530;
	selp.f64 	%fd533, %fd425, %fd531, %p529;
$L__BB7_163:
	mov.b64 	{%r1309, %r1314}, %rd1254;
	mov.b32 	%r1325, 2;
	mov.b32 	%r1327, -1;
	// begin inline asm
	shfl.sync.down.b32 %r1308, %r1309, %r1325, %r74, %r1327;
	// end inline asm
	// begin inline asm
	shfl.sync.down.b32 %r1313, %r1314, %r1325, %r74, %r1327;
	// end inline asm
	mov.b64 	%rd1050, %fd533;
	mov.b64 	{%r1319, %r1324}, %rd1050;
	// begin inline asm
	shfl.sync.down.b32 %r1318, %r1319, %r1325, %r74, %r1327;
	// end inline asm
	// begin inline asm
	shfl.sync.down.b32 %r1323, %r1324, %r1325, %r74, %r1327;
	// end inline asm
	setp.gt.s32 	%p531, %r54, %r74;
	@%p531 bra 	$L__BB7_165;
	mov.b64 	%rd1051, {%r1318, %r1323};
	mov.b64 	%fd426, %rd1051;
	mov.b64 	%rd1052, {%r1308, %r1313};
	add.s64 	%rd94, %rd1254, %rd1052;
	setp.eq.s64 	%p532, %rd1254, 0;
	setp.gt.f64 	%p533, %fd533, %fd426;
	selp.f64 	%fd427, %fd426, %fd533, %p533;
	selp.f64 	%fd533, %fd427, %fd533, %p532;
	mov.u64 	%rd1254, %rd94;
$L__BB7_165:
	mov.b64 	{%r1329, %r1334}, %rd1254;
	mov.b32 	%r1345, 4;
	mov.b32 	%r1347, -1;
	// begin inline asm
	shfl.sync.down.b32 %r1328, %r1329, %r1345, %r74, %r1347;
	// end inline asm
	// begin inline asm
	shfl.sync.down.b32 %r1333, %r1334, %r1345, %r74, %r1347;
	// end inline asm
	mov.b64 	%rd1053, %fd533;
	mov.b64 	{%r1339, %r1344}, %rd1053;
	// begin inline asm
	shfl.sync.down.b32 %r1338, %r1339, %r1345, %r74, %r1347;
	// end inline asm
	// begin inline asm
	shfl.sync.down.b32 %r1343, %r1344, %r1345, %r74, %r1347;
	// end inline asm
	setp.gt.s32 	%p534, %r59, %r74;
	@%p534 bra 	$L__BB7_167;
	mov.b64 	%rd1054, {%r1338, %r1343};
	mov.b64 	%fd428, %rd1054;
	mov.b64 	%rd1055, {%r1328, %r1333};
	add.s64 	%rd96, %rd1254, %rd1055;
	setp.eq.s64 	%p535, %rd1254, 0;
	setp.gt.f64 	%p536, %fd533, %fd428;
	selp.f64 	%fd429, %fd428, %fd533, %p536;
	selp.f64 	%fd533, %fd429, %fd533, %p535;
	mov.u64 	%rd1254, %rd96;
$L__BB7_167:
	mov.b64 	{%r1349, %r1354}, %rd1254;
	mov.b32 	%r1365, 8;
	mov.b32 	%r1367, -1;
	// begin inline asm
	shfl.sync.down.b32 %r1348, %r1349, %r1365, %r74, %r1367;
	// end inline asm
	// begin inline asm
	shfl.sync.down.b32 %r1353, %r1354, %r1365, %r74, %r1367;
	// end inline asm
	mov.b64 	%rd1056, %fd533;
	mov.b64 	{%r1359, %r1364}, %rd1056;
	// begin inline asm
	shfl.sync.down.b32 %r1358, %r1359, %r1365, %r74, %r1367;
	// end inline asm
	// begin inline asm
	shfl.sync.down.b32 %r1363, %r1364, %r1365, %r74, %r1367;
	// end inline asm
	setp.gt.s32 	%p537, %r64, %r74;
	@%p537 bra 	$L__BB7_169;
	mov.b64 	%rd1057, {%r1358, %r1363};
	mov.b64 	%fd430, %rd1057;
	mov.b64 	%rd1058, {%r1348, %r1353};
	add.s64 	%rd98, %rd1254, %rd1058;
	setp.eq.s64 	%p538, %rd1254, 0;
	setp.gt.f64 	%p539, %fd533, %fd430;
	selp.f64 	%fd431, %fd430, %fd533, %p539;
	selp.f64 	%fd533, %fd431, %fd533, %p538;
	mov.u64 	%rd1254, %rd98;
$L__BB7_169:
	mov.b64 	{%r1369, %r1374}, %rd1254;
	mov.b32 	%r1385, 16;
	mov.b32 	%r1387, -1;
	// begin inline asm
	shfl.sync.down.b32 %r1368, %r1369, %r1385, %r74, %r1387;
	// end inline asm
	// begin inline asm
	shfl.sync.down.b32 %r1373, %r1374, %r1385, %r74, %r1387;
	// end inline asm
	mov.b64 	%rd1059, %fd533;
	mov.b64 	{%r1379, %r1384}, %rd1059;
	// begin inline asm
	shfl.sync.down.b32 %r1378, %r1379, %r1385, %r74, %r1387;
	// end inline asm
	// begin inline asm
	shfl.sync.down.b32 %r1383, %r1384, %r1385, %r74, %r1387;
	// end inline asm
	setp.gt.s32 	%p540, %r69, %r74;
	@%p540 bra 	$L__BB7_171;
	mov.b64 	%rd1060, {%r1378, %r1383};
	mov.b64 	%fd432, %rd1060;
	mov.b64 	%rd1061, {%r1368, %r1373};
	add.s64 	%rd100, %rd1254, %rd1061;
	setp.eq.s64 	%p541, %rd1254, 0;
	setp.gt.f64 	%p542, %fd533, %fd432;
	selp.f64 	%fd433, %fd432, %fd533, %p542;
	selp.f64 	%fd533, %fd433, %fd533, %p541;
	mov.u64 	%rd1254, %rd100;
$L__BB7_171:
	add.s64 	%rd102, %rd1254, %rd1244;
	setp.eq.s64 	%p543, %rd1244, 0;
	setp.lt.f64 	%p544, %fd533, %fd523;
	selp.f64 	%fd434, %fd533, %fd523, %p544;
	selp.f64 	%fd523, %fd434, %fd523, %p543;
	add.s32 	%r1593, %r1593, -32;
	mov.u64 	%rd1244, %rd102;
	bra.uni 	$L__BB7_154;
$L__BB7_172:
	setp.ne.s32 	%p473, %r20, 0;
	@%p473 bra 	$L__BB7_174;
	add.s64 	%rd962, %rd1244, %rd70;
	setp.eq.s64 	%p474, %rd70, 0;
	setp.lt.f64 	%p475, %fd523, %fd53;
	selp.f64 	%fd413, %fd523, %fd53, %p475;
	selp.f64 	%fd414, %fd413, %fd53, %p474;
	mul.wide.u32 	%rd966, %r1, 16;
	add.s64 	%rd967, %rd301, %rd966;
	add.s64 	%rd961, %rd967, 512;
	mov.b64 	%rd964, %fd414;
	// begin inline asm
	st.cg.u64 [%rd961], %rd962;
	// end inline asm
	add.s64 	%rd963, %rd967, 520;
	// begin inline asm
	st.cg.u64 [%rd963], %rd964;
	// end inline asm
	mul.wide.u32 	%rd968, %r1, 4;
	add.s64 	%rd969, %rd299, %rd968;
	add.s64 	%rd965, %rd969, 128;
	mov.b32 	%r1212, 101;
	// begin inline asm
	st.release.gpu.u32 [%rd965], %r1212;
	// end inline asm
	st.shared.u64 	[_ZN6thrust24THRUST_300001_SM_1000_NS8cuda_cub4core6detail5shmemE+168], %rd1244;
	mov.b64 	%rd970, %fd523;
	st.shared.v2.u64 	[_ZN6thrust24THRUST_300001_SM_1000_NS8cuda_cub4core6detail5shmemE+176], {%rd970, %rd962};
	st.shared.f64 	[_ZN6thrust24THRUST_300001_SM_1000_NS8cuda_cub4core6detail5shmemE+192], %fd414;
$L__BB7_174:
	setp.ne.s32 	%p476, %r955, 0;
	@%p476 bra 	$L__BB7_176;
	st.shared.u64 	[_ZN6thrust24THRUST_300001_SM_1000_NS8cuda_cub4core6detail5shmemE+136], %rd1244;
	st.shared.f64 	[_ZN6thrust24THRUST_300001_SM_1000_NS8cuda_cub4core6detail5shmemE+144], %fd523;
	mov.u64 	%rd1258, %rd1244;
	mov.f64 	%fd537, %fd523;
$L__BB7_176:
	setp.eq.s32 	%p477, %r20, 0;
	bar.sync 	0;
	@%p477 bra 	$L__BB7_178;
	ld.shared.f64 	%fd415, [_ZN6thrust24THRUST_300001_SM_1000_NS8cuda_cub4core6detail5shmemE+144];
	ld.shared.u64 	%rd971, [_ZN6thrust24THRUST_300001_SM_1000_NS8cuda_cub4core6detail5shmemE+136];
	add.s64 	%rd104, %rd971, %rd1258;
	setp.eq.s64 	%p478, %rd1258, 0;
	setp.lt.f64 	%p479, %fd415, %fd537;
	selp.f64 	%fd417, %fd415, %fd537, %p479;
	selp.f64 	%fd537, %fd417, %fd537, %p478;
	mov.u64 	%rd1258, %rd104;
$L__BB7_178:
	setp.ne.s32 	%p480, %r27, %r28;
	setp.ne.s32 	%p481, %r1591, %r27;
	add.s64 	%rd106, %rd1258, %rd59;
	setp.geu.f64 	%p482, %fd537, %fd33;
	selp.f64 	%fd418, %fd33, %fd537, %p482;
	selp.f64 	%fd87, %fd33, %fd418, %p481;
	selp.u64 	%rd972, 1, 0, %p480;
	add.s64 	%rd973, %rd972, %rd59;
	add.s64 	%rd107, %rd973, %rd1258;
	mov.f64 	%fd539, %fd34;
	@%p480 bra 	$L__BB7_181;
	setp.lt.f64 	%p483, %fd87, %fd34;
	mov.f64 	%fd539, %fd87;
	@%p483 bra 	$L__BB7_181;
	mov.f64 	%fd539, %fd34;
$L__BB7_181:
	setp.ne.s32 	%p484, %r28, %r29;
	setp.ne.s32 	%p486, %r1591, %r27;
	selp.u64 	%rd975, 1, 0, %p486;
	add.s64 	%rd976, %rd972, %rd975;
	selp.u64 	%rd977, 1, 0, %p484;
	add.s64 	%rd978, %rd976, %rd977;
	add.s64 	%rd108, %rd978, %rd1258;
	mov.f64 	%fd540, %fd35;
	@%p484 bra 	$L__BB7_184;
	setp.lt.f64 	%p487, %fd539, %fd35;
	mov.f64 	%fd540, %fd539;
	@%p487 bra 	$L__BB7_184;
	mov.f64 	%fd540, %fd35;
$L__BB7_184:
	setp.ne.s32 	%p488, %r29, %r30;
	add.s64 	%rd109, %rd62, %rd1258;
	mov.f64 	%fd541, %fd36;
	@%p488 bra 	$L__BB7_187;
	setp.lt.f64 	%p489, %fd540, %fd36;
	mov.f64 	%fd541, %fd540;
	@%p489 bra 	$L__BB7_187;
	mov.f64 	%fd541, %fd36;
$L__BB7_187:
	setp.ne.s32 	%p490, %r30, %r31;
	add.s64 	%rd110, %rd63, %rd1258;
	mov.f64 	%fd542, %fd37;
	@%p490 bra 	$L__BB7_190;
	setp.lt.f64 	%p491, %fd541, %fd37;
	mov.f64 	%fd542, %fd541;
	@%p491 bra 	$L__BB7_190;
	mov.f64 	%fd542, %fd37;
$L__BB7_190:
	setp.ne.s32 	%p492, %r31, %r32;
	add.s64 	%rd111, %rd64, %rd1258;
	mov.f64 	%fd543, %fd38;
	@%p492 bra 	$L__BB7_193;
	setp.lt.f64 	%p493, %fd542, %fd38;
	mov.f64 	%fd543, %fd542;
	@%p493 bra 	$L__BB7_193;
	mov.f64 	%fd543, %fd38;
$L__BB7_193:
	setp.ne.s32 	%p494, %r32, %r33;
	add.s64 	%rd112, %rd65, %rd1258;
	mov.f64 	%fd544, %fd39;
	@%p494 bra 	$L__BB7_196;
	setp.lt.f64 	%p495, %fd543, %fd39;
	mov.f64 	%fd544, %fd543;
	@%p495 bra 	$L__BB7_196;
	mov.f64 	%fd544, %fd39;
$L__BB7_196:
	setp.ne.s32 	%p496, %r33, %r34;
	add.s64 	%rd113, %rd66, %rd1258;
	mov.f64 	%fd545, %fd40;
	@%p496 bra 	$L__BB7_199;
	setp.lt.f64 	%p497, %fd544, %fd40;
	mov.f64 	%fd545, %fd544;
	@%p497 bra 	$L__BB7_199;
	mov.f64 	%fd545, %fd40;
$L__BB7_199:
	ld.shared.u64 	%rd114, [_ZN6thrust24THRUST_300001_SM_1000_NS8cuda_cub4core6detail5shmemE+200];
	ld.shared.u64 	%rd115, [_ZN6thrust24THRUST_300001_SM_1000_NS8cuda_cub4core6detail5shmemE+168];
	setp.lt.s64 	%p498, %rd114, 257;
	@%p498 bra 	$L__BB7_225;
	setp.eq.s32 	%p508, %r1591, %r27;
	bar.sync 	0;
	@%p508 bra 	$L__BB7_202;
	cvt.u32.u64 	%r1213, %rd115;
	cvt.u32.u64 	%r1214, %rd1258;
	sub.s32 	%r1215, %r1214, %r1213;
	shl.b32 	%r1216, %r1215, 4;
	mov.u32 	%r1217, _ZN6thrust24THRUST_300001_SM_1000_NS8cuda_cub4core6detail5shmemE;
	add.s32 	%r1218, %r1217, %r1216;
	st.shared.u32 	[%r1218], %r1591;
	st.shared.f64 	[%r1218+8], %fd537;
$L__BB7_202:
	setp.eq.s32 	%p509, %r27, %r28;
	@%p509 bra 	$L__BB7_204;
	cvt.u32.u64 	%r1219, %rd115;
	cvt.u32.u64 	%r1220, %rd106;
	sub.s32 	%r1221, %r1220, %r1219;
	shl.b32 	%r1222, %r1221, 4;
	mov.u32 	%r1223, _ZN6thrust24THRUST_300001_SM_1000_NS8cuda_cub4core6detail5shmemE;
	add.s32 	%r1224, %r1223, %r1222;
	st.shared.u32 	[%r1224], %r27;
	st.shared.f64 	[%r1224+8], %fd87;
$L__BB7_204:
	setp.eq.s32 	%p510, %r28, %r29;
	@%p510 bra 	$L__BB7_206;
	cvt.u32.u64 	%r1225, %rd115;
	cvt.u32.u64 	%r1226, %rd107;
	sub.s32 	%r1227, %r1226, %r1225;
	shl.b32 	%r1228, %r1227, 4;
	mov.u32 	%r1229, _ZN6thrust24THRUST_300001_SM_1000_NS8cuda_cub4core6detail5shmemE;
	add.s32 	%r1230, %r1229, %r1228;
	st.shared.u32 	[%r1230], %r28;
	st.shared.f64 	[%r1230+8], %fd539;
$L__BB7_206:
	setp.eq.s32 	%p511, %r29, %r30;
	@%p511 bra 	$L__BB7_208;
	cvt.u32.u64 	%r1231, %rd115;
	cvt.u32.u64 	%r1232, %rd108;
	sub.s32 	%r1233, %r1232, %r1231;
	shl.b32 	%r1234, %r1233, 4;
	mov.u32 	%r1235, _ZN6thrust24THRUST_300001_SM_1000_NS8cuda_cub4core6detail5shmemE;
	add.s32 	%r1236, %r1235, %r1234;
	st.shared.u32 	[%r1236], %r29;
	st.shared.f64 	[%r1236+8], %fd540;
$L__BB7_208:
	setp.eq.s32 	%p512, %r30, %r31;
	@%p512 bra 	$L__BB7_210;
	cvt.u32.u64 	%r1237, %rd115;
	cvt.u32.u64 	%r1238, %rd109;
	sub.s32 	%r1239, %r1238, %r1237;
	shl.b32 	%r1240, %r1239, 4;
	mov.u32 	%r1241, _ZN6thrust24THRUST_300001_SM_1000_NS8cuda_cub4core6detail5shmemE;
	add.s32 	%r1242, %r1241, %r1240;
	st.shared.u32 	[%r1242], %r30;
	st.shared.f64 	[%r1242+8], %fd541;
$L__BB7_210:
	setp.eq.s32 	%p513, %r31, %r32;
	@%p513 bra 	$L__BB7_212;
	cvt.u32.u64 	%r1243, %rd115;
	cvt.u32.u64 	%r1244, %rd110;
	sub.s32 	%r1245, %r1244, %r1243;
	shl.b32 	%r1246, %r1245, 4;
	mov.u32 	%r1247, _ZN6thrust24THRUST_300001_SM_1000_NS8cuda_cub4core6detail5shmemE;
	add.s32 	%r1248, %r1247, %r1246;
	st.shared.u32 	[%r1248], %r31;
	st.shared.f64 	[%r1248+8], %fd542;
$L__BB7_212:
	setp.eq.s32 	%p514, %r32, %r33;
	@%p514 bra 	$L__BB7_214;
	cvt.u32.u64 	%r1249, %rd115;
	cvt.u32.u64 	%r1250, %rd111;
	sub.s32 	%r1251, %r1250, %r1249;
	shl.b32 	%r1252, %r1251, 4;
	mov.u32 	%r1253, _ZN6thrust24THRUST_300001_SM_1000_NS8cuda_cub4core6detail5shmemE;
	add.s32 	%r1254, %r1253, %r1252;
	st.shared.u32 	[%r1254], %r32;
	st.shared.f64 	[%r1254+8], %fd543;
$L__BB7_214:
	setp.eq.s32 	%p515, %r33, %r34;
	@%p515 bra 	$L__BB7_216;
	cvt.u32.u64 	%r1255, %rd115;
	cvt.u32.u64 	%r1256, %rd112;
	sub.s32 	%r1257, %r1256, %r1255;
	shl.b32 	%r1258, %r1257, 4;
	mov.u32 	%r1259, _ZN6thrust24THRUST_300001_SM_1000_NS8cuda_cub4core6detail5shmemE;
	add.s32 	%r1260, %r1259, %r1258;
	st.shared.u32 	[%r1260], %r33;
	st.shared.f64 	[%r1260+8], %fd544;
$L__BB7_216:
	setp.eq.s32 	%p516, %r34, %r35;
	@%p516 bra 	$L__BB7_218;
	cvt.u32.u64 	%r1261, %rd115;
	cvt.u32.u64 	%r1262, %rd113;
	sub.s32 	%r1263, %r1262, %r1261;
	shl.b32 	%r1264, %r1263, 4;
	mov.u32 	%r1265, _ZN6thrust24THRUST_300001_SM_1000_NS8cuda_cub4core6detail5shmemE;
	add.s32 	%r1266, %r1265, %r1264;
	st.shared.u32 	[%r1266], %r34;
	st.shared.f64 	[%r1266+8], %fd545;
$L__BB7_218:
	bar.sync 	0;
	cvt.u64.u32 	%rd1264, %r20;
	setp.le.u64 	%p517, %rd114, %rd1264;
	@%p517 bra 	$L__BB7_565;
	not.b64 	%rd1015, %rd1264;
	add.s64 	%rd117, %rd114, %rd1015;
	shr.u64 	%rd1016, %rd117, 8;
	add.s64 	%rd1017, %rd1016, 1;
	and.b64  	%rd1260, %rd1017, 3;
	and.b64  	%rd1018, %rd117, 768;
	setp.eq.s64 	%p518, %rd1018, 768;
	@%p518 bra 	$L__BB7_222;
	add.s64 	%rd1019, %rd115, %rd1264;
	shl.b64 	%rd1020, %rd1019, 3;
	add.s64 	%rd1262, %rd7, %rd1020;
	shl.b64 	%rd1021, %rd1019, 2;
	add.s64 	%rd1261, %rd6, %rd1021;
	shl.b32 	%r1267, %r20, 4;
	mov.u32 	%r1268, _ZN6thrust24THRUST_300001_SM_1000_NS8cuda_cub4core6detail5shmemE;
	add.s32 	%r1269, %r1267, %r1268;
	add.s32 	%r1594, %r1269, 8;
	shl.b64 	%rd1022, %rd1260, 8;
	add.s64 	%rd1264, %rd1022, %rd1264;
$L__BB7_221:
	.pragma "nounroll";
	ld.shared.u32 	%r1270, [%r1594+-8];
	ld.shared.f64 	%fd419, [%r1594];
	st.global.u32 	[%rd1261], %r1270;
	st.global.f64 	[%rd1262], %fd419;
	add.s64 	%rd1262, %rd1262, 2048;
	add.s64 	%rd1261, %rd1261, 1024;
	add.s32 	%r1594, %r1594, 4096;
	add.s64 	%rd1260, %rd1260, -1;
	setp.ne.s64 	%p519, %rd1260, 0;
	@%p519 bra 	$L__BB7_221;
$L__BB7_222:
	setp.lt.u64 	%p520, %rd117, 768;
	@%p520 bra 	$L__BB7_565;
	mov.u32 	%r1273, _ZN6thrust24THRUST_300001_SM_1000_NS8cuda_cub4core6detail5shmemE;
$L__BB7_224:
	cvt.u32.u64 	%r1271, %rd1264;
	add.s64 	%rd1023, %rd1264, %rd115;
	shl.b32 	%r1272, %r1271, 4;
	add.s32 	%r1274, %r1273, %r1272;
	ld.shared.u32 	%r1275, [%r1274];
	ld.shared.f64 	%fd420, [%r1274+8];
	shl.b64 	%rd1024, %rd1023, 2;
	add.s64 	%rd1025, %rd6, %rd1024;
	st.global.u32 	[%rd1025], %r1275;
	shl.b64 	%rd1026, %rd1023, 3;
	add.s64 	%rd1027, %rd7, %rd1026;
	st.global.f64 	[%rd1027], %fd420;
	and.b64  	%rd1028, %rd1264, 4294967295;
	add.s64 	%rd1029, %rd115, %rd1028;
	ld.shared.u32 	%r1276, [%r1274+4096];
	ld.shared.f64 	%fd421, [%r1274+4104];
	shl.b64 	%rd1030, %rd1029, 2;
	add.s64 	%rd1031, %rd6, %rd1030;
	st.global.u32 	[%rd1031+1024], %r1276;
	shl.b64 	%rd1032, %rd1029, 3;
	add.s64 	%rd1033, %rd7, %rd1032;
	st.global.f64 	[%rd1033+2048], %fd421;
	ld.shared.u32 	%r1277, [%r1274+8192];
	ld.shared.f64 	%fd422, [%r1274+8200];
	st.global.u32 	[%rd1031+2048], %r1277;
	st.global.f64 	[%rd1033+4096], %fd422;
	ld.shared.u32 	%r1278, [%r1274+12288];
	ld.shared.f64 	%fd423, [%r1274+12296];
	st.global.u32 	[%rd1031+3072], %r1278;
	st.global.f64 	[%rd1033+6144], %fd423;
	add.s64 	%rd1034, %rd1264, 1024;
	and.b64  	%rd1264, %rd1034, 4294967295;
	setp.gt.u64 	%p521, %rd114, %rd1264;
	@%p521 bra 	$L__BB7_224;
	bra.uni 	$L__BB7_565;
$L__BB7_225:
	setp.eq.s32 	%p499, %r1591, %r27;
	@%p499 bra 	$L__BB7_227;
	shl.b64 	%rd979, %rd1258, 2;
	add.s64 	%rd980, %rd6, %rd979;
	st.global.u32 	[%rd980], %r1591;
	shl.b64 	%rd981, %rd1258, 3;
	add.s64 	%rd982, %rd7, %rd981;
	st.global.f64 	[%rd982], %fd537;
$L__BB7_227:
	setp.eq.s32 	%p500, %r27, %r28;
	@%p500 bra 	$L__BB7_229;
	shl.b64 	%rd983, %rd106, 2;
	add.s64 	%rd984, %rd6, %rd983;
	st.global.u32 	[%rd984], %r27;
	shl.b64 	%rd985, %rd106, 3;
	add.s64 	%rd986, %rd7, %rd985;
	st.global.f64 	[%rd986], %fd87;
$L__BB7_229:
	setp.eq.s32 	%p501, %r28, %r29;
	@%p501 bra 	$L__BB7_231;
	shl.b64 	%rd987, %rd107, 2;
	add.s64 	%rd988, %rd6, %rd987;
	st.global.u32 	[%rd988], %r28;
	shl.b64 	%rd989, %rd107, 3;
	add.s64 	%rd990, %rd7, %rd989;
	st.global.f64 	[%rd990], %fd539;
$L__BB7_231:
	setp.eq.s32 	%p502, %r29, %r30;
	@%p502 bra 	$L__BB7_233;
	shl.b64 	%rd991, %rd108, 2;
	add.s64 	%rd992, %rd6, %rd991;
	st.global.u32 	[%rd992], %r29;
	shl.b64 	%rd993, %rd108, 3;
	add.s64 	%rd994, %rd7, %rd993;
	st.global.f64 	[%rd994], %fd540;
$L__BB7_233:
	setp.eq.s32 	%p503, %r30, %r31;
	@%p503 bra 	$L__BB7_235;
	shl.b64 	%rd995, %rd109, 2;
	add.s64 	%rd996, %rd6, %rd995;
	st.global.u32 	[%rd996], %r30;
	shl.b64 	%rd997, %rd109, 3;
	add.s64 	%rd998, %rd7, %rd997;
	st.global.f64 	[%rd998], %fd541;
$L__BB7_235:
	setp.eq.s32 	%p504, %r31, %r32;
	@%p504 bra 	$L__BB7_237;
	shl.b64 	%rd999, %rd110, 2;
	add.s64 	%rd1000, %rd6, %rd999;
	st.global.u32 	[%rd1000], %r31;
	shl.b64 	%rd1001, %rd110, 3;
	add.s64 	%rd1002, %rd7, %rd1001;
	st.global.f64 	[%rd1002], %fd542;
$L__BB7_237:
	setp.eq.s32 	%p505, %r32, %r33;
	@%p505 bra 	$L__BB7_239;
	shl.b64 	%rd1003, %rd111, 2;
	add.s64 	%rd1004, %rd6, %rd1003;
	st.global.u32 	[%rd1004], %r32;
	shl.b64 	%rd1005, %rd111, 3;
	add.s64 	%rd1006, %rd7, %rd1005;
	st.global.f64 	[%rd1006], %fd543;
$L__BB7_239:
	setp.eq.s32 	%p506, %r33, %r34;
	@%p506 bra 	$L__BB7_241;
	shl.b64 	%rd1007, %rd112, 2;
	add.s64 	%rd1008, %rd6, %rd1007;
	st.global.u32 	[%rd1008], %r33;
	shl.b64 	%rd1009, %rd112, 3;
	add.s64 	%rd1010, %rd7, %rd1009;
	st.global.f64 	[%rd1010], %fd544;
$L__BB7_241:
	setp.eq.s32 	%p507, %r34, %r35;
	@%p507 bra 	$L__BB7_565;
	shl.b64 	%rd1011, %rd113, 2;
	add.s64 	%rd1012, %rd6, %rd1011;
	st.global.u32 	[%rd1012], %r34;
	shl.b64 	%rd1013, %rd113, 3;
	add.s64 	%rd1014, %rd7, %rd1013;
	st.global.f64 	[%rd1014], %fd545;
	bra.uni 	$L__BB7_565;
$L__BB7_243:
	setp.lt.s64 	%p17, %rd9, 1;
	@%p17 bra 	$L__BB7_565;
	setp.ne.s32 	%p18, %r1, 0;
	@%p18 bra 	$L__BB7_382;
	cvt.u32.u64 	%r99, %rd302;
	shl.b64 	%rd609, %rd8, 2;
	add.s64 	%rd608, %rd4, %rd609;
	// begin inline asm
	ld.global.nc.u32 %r1603, [%rd608];
	// end inline asm
	mov.u32 	%r101, %tid.x;
	and.b32  	%r727, %r101, 31;
	and.b32  	%r728, %r101, 992;
	mul.lo.s32 	%r729, %r728, 9;
	or.b32  	%r102, %r729, %r727;
	setp.ge.s32 	%p232, %r102, %r99;
	shl.b32 	%r730, %r102, 2;
	cvt.u64.u32 	%rd610, %r730;
	add.s64 	%rd131, %rd608, %rd610;
	mov.u32 	%r1595, %r1603;
	@%p232 bra 	$L__BB7_247;
	// begin inline asm
	ld.global.nc.u32 %r1595, [%rd131];
	// end inline asm
$L__BB7_247:
	add.s32 	%r105, %r102, 32;
	setp.ge.s32 	%p233, %r105, %r99;
	mov.u32 	%r1596, %r1603;
	@%p233 bra 	$L__BB7_249;
	add.s64 	%rd612, %rd131, 128;
	// begin inline asm
	ld.global.nc.u32 %r1596, [%rd612];
	// end inline asm
$L__BB7_249:
	add.s32 	%r108, %r102, 64;
	setp.ge.s32 	%p234, %r108, %r99;
	mov.u32 	%r1597, %r1603;
	@%p234 bra 	$L__BB7_251;
	add.s64 	%rd613, %rd131, 256;
	// begin inline asm
	ld.global.nc.u32 %r1597, [%rd613];
	// end inline asm
$L__BB7_251:
	add.s32 	%r111, %r102, 96;
	setp.ge.s32 	%p235, %r111, %r99;
	mov.u32 	%r1598, %r1603;
	@%p235 bra 	$L__BB7_253;
	add.s64 	%rd614, %rd131, 384;
	// begin inline asm
	ld.global.nc.u32 %r1598, [%rd614];
	// end inline asm
$L__BB7_253:
	add.s32 	%r114, %r102, 128;
	setp.ge.s32 	%p236, %r114, %r99;
	mov.u32 	%r1599, %r1603;
	@%p236 bra 	$L__BB7_255;
	add.s64 	%rd615, %rd131, 512;
	// begin inline asm
	ld.global.nc.u32 %r1599, [%rd615];
	// end inline asm
$L__BB7_255:
	add.s32 	%r117, %r102, 160;
	setp.ge.s32 	%p237, %r117, %r99;
	mov.u32 	%r1600, %r1603;
	@%p237 bra 	$L__BB7_257;
	add.s64 	%rd616, %rd131, 640;
	// begin inline asm
	ld.global.nc.u32 %r1600, [%rd616];
	// end inline asm
$L__BB7_257:
	add.s32 	%r120, %r102, 192;
	setp.ge.s32 	%p238, %r120, %r99;
	mov.u32 	%r1601, %r1603;
	@%p238 bra 	$L__BB7_259;
	add.s64 	%rd617, %rd131, 768;
	// begin inline asm
	ld.global.nc.u32 %r1601, [%rd617];
	// end inline asm
$L__BB7_259:
	add.s32 	%r123, %r102, 224;
	setp.ge.s32 	%p239, %r123, %r99;
	mov.u32 	%r1602, %r1603;
	@%p239 bra 	$L__BB7_261;
	add.s64 	%rd618, %rd131, 896;
	// begin inline asm
	ld.global.nc.u32 %r1602, [%rd618];
	// end inline asm
$L__BB7_261:
	add.s32 	%r126, %r102, 256;
	setp.ge.s32 	%p240, %r126, %r99;
	@%p240 bra 	$L__BB7_263;
	add.s64 	%rd619, %rd131, 1024;
	// begin inline asm
	ld.global.nc.u32 %r1603, [%rd619];
	// end inline asm
$L__BB7_263:
	setp.ge.s32 	%p241, %r102, %r99;
	// begin inline asm
	mov.u32 %r740, %laneid;
	// end inline asm
	shr.u32 	%r130, %r101, 5;
	mad.lo.s32 	%r131, %r130, 288, %r740;
	shl.b32 	%r741, %r131, 2;
	mov.u32 	%r742, _ZN6thrust24THRUST_300001_SM_1000_NS8cuda_cub4core6detail5shmemE;
	add.s32 	%r132, %r742, %r741;
	st.shared.u32 	[%r132], %r1595;
	st.shared.u32 	[%r132+128], %r1596;
	st.shared.u32 	[%r132+256], %r1597;
	st.shared.u32 	[%r132+384], %r1598;
	st.shared.u32 	[%r132+512], %r1599;
	st.shared.u32 	[%r132+640], %r1600;
	st.shared.u32 	[%r132+768], %r1601;
	st.shared.u32 	[%r132+896], %r1602;
	st.shared.u32 	[%r132+1024], %r1603;
	bar.warp.sync 	-1;
	shl.b32 	%r133, %r740, 3;
	shl.b32 	%r743, %r740, 5;
	add.s32 	%r134, %r132, %r743;
	ld.shared.u32 	%r135, [%r134];
	ld.shared.u32 	%r136, [%r134+4];
	ld.shared.u32 	%r137, [%r134+8];
	ld.shared.u32 	%r138, [%r134+12];
	ld.shared.u32 	%r139, [%r134+16];
	ld.shared.u32 	%r140, [%r134+20];
	ld.shared.u32 	%r141, [%r134+24];
	ld.shared.u32 	%r142, [%r134+28];
	ld.shared.u32 	%r143, [%r134+32];
	bar.sync 	0;
	shl.b64 	%rd622, %rd8, 3;
	add.s64 	%rd621, %rd5, %rd622;
	// begin inline asm
	ld.global.nc.u64 %rd1273, [%rd621];
	// end inline asm
	shl.b32 	%r744, %r102, 3;
	cvt.u64.u32 	%rd623, %r744;
	add.s64 	%rd133, %rd621, %rd623;
	mov.u64 	%rd1265, %rd1273;
	@%p241 bra 	$L__BB7_265;
	// begin inline asm
	ld.global.nc.u64 %rd1265, [%rd133];
	// end inline asm
$L__BB7_265:
	setp.ge.s32 	%p242, %r105, %r99;
	mov.u64 	%rd1266, %rd1273;
	@%p242 bra 	$L__BB7_267;
	add.s64 	%rd627, %rd133, 256;
	// begin inline asm
	ld.global.nc.u64 %rd1266, [%rd627];
	// end inline asm
$L__BB7_267:
	setp.ge.s32 	%p243, %r108, %r99;
	mov.u64 	%rd1267, %rd1273;
	@%p243 bra 	$L__BB7_269;
	add.s64 	%rd629, %rd133, 512;
	// begin inline asm
	ld.global.nc.u64 %rd1267, [%rd629];
	// end inline asm
$L__BB7_269:
	setp.ge.s32 	%p244, %r111, %r99;
	mov.u64 	%rd1268, %rd1273;
	@%p244 bra 	$L__BB7_271;
	add.s64 	%rd631, %rd133, 768;
	// begin inline asm
	ld.global.nc.u64 %rd1268, [%rd631];
	// end inline asm
$L__BB7_271:
	setp.ge.s32 	%p245, %r114, %r99;
	mov.u64 	%rd1269, %rd1273;
	@%p245 bra 	$L__BB7_273;
	add.s64 	%rd633, %rd133, 1024;
	// begin inline asm
	ld.global.nc.u64 %rd1269, [%rd633];
	// end inline asm
$L__BB7_273:
	setp.ge.s32 	%p246, %r117, %r99;
	mov.u64 	%rd1270, %rd1273;
	@%p246 bra 	$L__BB7_275;
	add.s64 	%rd635, %rd133, 1280;
	// begin inline asm
	ld.global.nc.u64 %rd1270, [%rd635];
	// end inline asm
$L__BB7_275:
	setp.ge.s32 	%p247, %r120, %r99;
	mov.u64 	%rd1271, %rd1273;
	@%p247 bra 	$L__BB7_277;
	add.s64 	%rd637, %rd133, 1536;
	// begin inline asm
	ld.global.nc.u64 %rd1271, [%rd637];
	// end inline asm
$L__BB7_277:
	setp.ge.s32 	%p248, %r123, %r99;
	mov.u64 	%rd1272, %rd1273;
	@%p248 bra 	$L__BB7_279;
	add.s64 	%rd639, %rd133, 1792;
	// begin inline asm
	ld.global.nc.u64 %rd1272, [%rd639];
	// end inline asm
$L__BB7_279:
	setp.ge.s32 	%p249, %r126, %r99;
	@%p249 bra 	$L__BB7_281;
	add.s64 	%rd641, %rd133, 2048;
	// begin inline asm
	ld.global.nc.u64 %rd1273, [%rd641];
	// end inline asm
$L__BB7_281:
	add.s32 	%r747, %r132, %r741;
	st.shared.u64 	[%r747], %rd1265;
	st.shared.u64 	[%r747+256], %rd1266;
	st.shared.u64 	[%r747+512], %rd1267;
	st.shared.u64 	[%r747+768], %rd1268;
	st.shared.u64 	[%r747+1024], %rd1269;
	st.shared.u64 	[%r747+1280], %rd1270;
	st.shared.u64 	[%r747+1536], %rd1271;
	st.shared.u64 	[%r747+1792], %rd1272;
	st.shared.u64 	[%r747+2048], %rd1273;
	bar.warp.sync 	-1;
	add.s32 	%r748, %r131, %r133;
	shl.b32 	%r749, %r748, 2;
	add.s32 	%r750, %r134, %r749;
	ld.shared.f64 	%fd555, [%r750];
	ld.shared.f64 	%fd96, [%r750+8];
	ld.shared.f64 	%fd97, [%r750+16];
	ld.shared.f64 	%fd98, [%r750+24];
	ld.shared.f64 	%fd99, [%r750+32];
	ld.shared.f64 	%fd100, [%r750+40];
	ld.shared.f64 	%fd101, [%r750+48];
	ld.shared.f64 	%fd102, [%r750+56];
	ld.shared.f64 	%fd103, [%r750+64];
	bar.sync 	0;
	shl.b32 	%r751, %r101, 2;
	add.s32 	%r753, %r742, %r751;
	add.s32 	%r144, %r753, 1240;
	st.shared.u32 	[%r753+1240], %r143;
	bar.sync 	0;
	setp.eq.s32 	%p250, %r101, 0;
	mov.b64 	%rd1274, 1;
	@%p250 bra 	$L__BB7_283;
	ld.shared.u32 	%r1604, [%r144+-4];
	setp.ne.s32 	%p251, %r1604, %r135;
	selp.u64 	%rd1274, 1, 0, %p251;
$L__BB7_283:
	setp.eq.s32 	%p252, %r101, 0;
	setp.ne.s32 	%p253, %r135, %r136;
	setp.ne.s32 	%p254, %r136, %r137;
	setp.ne.s32 	%p255, %r137, %r138;
	setp.ne.s32 	%p256, %r138, %r139;
	setp.ne.s32 	%p257, %r139, %r140;
	setp.ne.s32 	%p258, %r140, %r141;
	setp.ne.s32 	%p259, %r141, %r142;
	mul.lo.s32 	%r754, %r101, 9;
	cvt.u64.u32 	%rd643, %r754;
	setp.eq.s64 	%p260, %rd9, %rd643;
	selp.u64 	%rd644, 1, 0, %p260;
	selp.b64 	%rd645, %rd644, %rd1274, %p260;
	selp.b64 	%rd154, %rd644, %rd645, %p252;
	add.s32 	%r755, %r754, 1;
	cvt.u64.u32 	%rd646, %r755;
	setp.eq.s64 	%p261, %rd9, %rd646;
	or.pred  	%p262, %p261, %p253;
	selp.u64 	%rd155, 1, 0, %p262;
	add.s32 	%r756, %r754, 2;
	cvt.u64.u32 	%rd647, %r756;
	setp.eq.s64 	%p263, %rd9, %rd647;
	or.pred  	%p1, %p263, %p254;
	selp.u64 	%rd156, 1, 0, %p1;
	add.s32 	%r757, %r754, 3;
	cvt.u64.u32 	%rd648, %r757;
	setp.eq.s64 	%p264, %rd9, %rd648;
	or.pred  	%p2, %p264, %p255;
	selp.u64 	%rd157, 1, 0, %p2;
	add.s32 	%r758, %r754, 4;
	cvt.u64.u32 	%rd649, %r758;
	setp.eq.s64 	%p265, %rd9, %rd649;
	or.pred  	%p3, %p265, %p256;
	selp.u64 	%rd158, 1, 0, %p3;
	add.s32 	%r759, %r754, 5;
	cvt.u64.u32 	%rd650, %r759;
	setp.eq.s64 	%p266, %rd9, %rd650;
	or.pred  	%p4, %p266, %p257;
	selp.u64 	%rd159, 1, 0, %p4;
	add.s32 	%r760, %r754, 6;
	cvt.u64.u32 	%rd651, %r760;
	setp.eq.s64 	%p267, %rd9, %rd651;
	or.pred  	%p5, %p267, %p258;
	selp.u64 	%rd160, 1, 0, %p5;
	add.s32 	%r761, %r754, 7;
	cvt.u64.u32 	%rd652, %r761;
	setp.eq.s64 	%p268, %rd9, %rd652;
	or.pred  	%p269, %p268, %p259;
	selp.u64 	%rd161, 1, 0, %p269;
	mov.f64 	%fd546, %fd96;
	@%p262 bra 	$L__BB7_286;
	setp.lt.f64 	%p270, %fd555, %fd96;
	mov.f64 	%fd546, %fd555;
	@%p270 bra 	$L__BB7_286;
	mov.f64 	%fd546, %fd96;
$L__BB7_286:
	mov.f64 	%fd547, %fd97;
	@%p1 bra 	$L__BB7_289;
	setp.lt.f64 	%p271, %fd546, %fd97;
	mov.f64 	%fd547, %fd546;
	@%p271 bra 	$L__BB7_289;
	mov.f64 	%fd547, %fd97;
$L__BB7_289:
	mov.f64 	%fd548, %fd98;
	@%p2 bra 	$L__BB7_292;
	setp.lt.f64 	%p272, %fd547, %fd98;
	mov.f64 	%fd548, %fd547;
	@%p272 bra 	$L__BB7_292;
	mov.f64 	%fd548, %fd98;
$L__BB7_292:
	mov.f64 	%fd549, %fd99;
	@%p3 bra 	$L__BB7_295;
	setp.lt.f64 	%p273, %fd548, %fd99;
	mov.f64 	%fd549, %fd548;
	@%p273 bra 	$L__BB7_295;
	mov.f64 	%fd549, %fd99;
$L__BB7_295:
	mov.f64 	%fd550, %fd100;
	@%p4 bra 	$L__BB7_298;
	setp.lt.f64 	%p274, %fd549, %fd100;
	mov.f64 	%fd550, %fd549;
	@%p274 bra 	$L__BB7_298;
	mov.f64 	%fd550, %fd100;
$L__BB7_298:
	mov.f64 	%fd551, %fd101;
	@%p5 bra 	$L__BB7_301;
	setp.lt.f64 	%p275, %fd550, %fd101;
	mov.f64 	%fd551, %fd550;
	@%p275 bra 	$L__BB7_301;
	mov.f64 	%fd551, %fd101;
$L__BB7_301:
	mad.lo.s32 	%r762, %r101, 9, 7;
	cvt.u64.u32 	%rd653, %r762;
	setp.eq.s64 	%p276, %rd9, %rd653;
	setp.ne.s32 	%p277, %r141, %r142;
	or.pred  	%p278, %p276, %p277;
	mov.f64 	%fd552, %fd102;
	@%p278 bra 	$L__BB7_304;
	setp.lt.f64 	%p279, %fd551, %fd102;
	mov.f64 	%fd552, %fd551;
	@%p279 bra 	$L__BB7_304;
	mov.f64 	%fd552, %fd102;
$L__BB7_304:
	mad.lo.s32 	%r763, %r101, 9, 8;
	cvt.u64.u32 	%rd654, %r763;
	setp.eq.s64 	%p280, %rd9, %rd654;
	setp.ne.s32 	%p281, %r142, %r143;
	or.pred  	%p282, %p280, %p281;
	mov.f64 	%fd553, %fd103;
	@%p282 bra 	$L__BB7_307;
	setp.lt.f64 	%p283, %fd552, %fd103;
	mov.f64 	%fd553, %fd552;
	@%p283 bra 	$L__BB7_307;
	mov.f64 	%fd553, %fd103;
$L__BB7_307:
	add.s64 	%rd655, %rd154, %rd155;
	add.s64 	%rd656, %rd655, %rd156;
	add.s64 	%rd657, %rd656, %rd157;
	add.s64 	%rd658, %rd657, %rd158;
	add.s64 	%rd659, %rd658, %rd159;
	add.s64 	%rd660, %rd659, %rd160;
	add.s64 	%rd661, %rd660, %rd161;
	setp.eq.s64 	%p284, %rd9, %rd654;
	setp.ne.s32 	%p285, %r142, %r143;
	or.pred  	%p286, %p284, %p285;
	selp.u64 	%rd663, 1, 0, %p286;
	add.s64 	%rd664, %rd661, %rd663;
	mov.b64 	{%r765, %r770}, %rd664;
	mov.b32 	%r881, 1;
	mov.b32 	%r882, 0;
	mov.b32 	%r883, -1;
	// begin inline asm
	shfl.sync.up.b32 %r764, %r765, %r881, %r882, %r883;
	// end inline asm
	// begin inline asm
	shfl.sync.up.b32 %r769, %r770, %r881, %r882, %r883;
	// end inline asm
	mov.b64 	%rd665, {%r764, %r769};
	mov.b64 	%rd666, %fd553;
	mov.b64 	{%r775, %r780}, %rd666;
	// begin inline asm
	shfl.sync.up.b32 %r774, %r775, %r881, %r882, %r883;
	// end inline asm
	// begin inline asm
	shfl.sync.up.b32 %r779, %r780, %r881, %r882, %r883;
	// end inline asm
	mov.b64 	%rd667, {%r774, %r779};
	mov.b64 	%fd281, %rd667;
	setp.eq.s64 	%p287, %rd664, 0;
	setp.gt.f64 	%p288, %fd553, %fd281;
	selp.f64 	%fd282, %fd281, %fd553, %p288;
	selp.f64 	%fd283, %fd282, %fd553, %p287;
	setp.lt.s32 	%p289, %r740, 1;
	selp.b64 	%rd668, 0, %rd665, %p289;
	add.s64 	%rd669, %rd668, %rd664;
	mov.b64 	{%r785, %r790}, %rd669;
	selp.f64 	%fd284, %fd553, %fd283, %p289;
	mov.b64 	%rd670, %fd284;
	mov.b64 	{%r795, %r800}, %rd670;
	mov.b32 	%r801, 2;
	// begin inline asm
	shfl.sync.up.b32 %r784, %r785, %r801, %r882, %r883;
	// end inline asm
	// begin inline asm
	shfl.sync.up.b32 %r789, %r790, %r801, %r882, %r883;
	// end inline asm
	mov.b64 	%rd671, {%r784, %r789};
	// begin inline asm
	shfl.sync.up.b32 %r794, %r795, %r801, %r882, %r883;
	// end inline asm
	// begin inline asm
	shfl.sync.up.b32 %r799, %r800, %r801, %r882, %r883;
	// end inline asm
	mov.b64 	%rd672, {%r794, %r799};
	mov.b64 	%fd286, %rd672;
	setp.eq.s64 	%p290, %rd669, 0;
	setp.gt.f64 	%p291, %fd284, %fd286;
	selp.f64 	%fd287, %fd286, %fd284, %p291;
	selp.f64 	%fd288, %fd287, %fd284, %p290;
	setp.lt.s32 	%p292, %r740, 2;
	selp.b64 	%rd673, 0, %rd671, %p292;
	add.s64 	%rd674, %rd673, %rd669;
	mov.b64 	{%r805, %r810}, %rd674;
	selp.f64 	%fd289, %fd284, %fd288, %p292;
	mov.b64 	%rd675, %fd289;
	mov.b64 	{%r815, %r820}, %rd675;
	mov.b32 	%r821, 4;
	// begin inline asm
	shfl.sync.up.b32 %r804, %r805, %r821, %r882, %r883;
	// end inline asm
	// begin inline asm
	shfl.sync.up.b32 %r809, %r810, %r821, %r882, %r883;
	// end inline asm
	mov.b64 	%rd676, {%r804, %r809};
	// begin inline asm
	shfl.sync.up.b32 %r814, %r815, %r821, %r882, %r883;
	// end inline asm
	// begin inline asm
	shfl.sync.up.b32 %r819, %r820, %r821, %r882, %r883;
	// end inline asm
	mov.b64 	%rd677, {%r814, %r819};
	mov.b64 	%fd291, %rd677;
	setp.eq.s64 	%p293, %rd674, 0;
	setp.gt.f64 	%p294, %fd289, %fd291;
	selp.f64 	%fd292, %fd291, %fd289, %p294;
	selp.f64 	%fd293, %fd292, %fd289, %p293;
	setp.lt.s32 	%p295, %r740, 4;
	selp.b64 	%rd678, 0, %rd676, %p295;
	add.s64 	%rd679, %rd678, %rd674;
	mov.b64 	{%r825, %r830}, %rd679;
	selp.f64 	%fd294, %fd289, %fd293, %p295;
	mov.b64 	%rd680, %fd294;
	mov.b64 	{%r835, %r840}, %rd680;
	mov.b32 	%r841, 8;
	// begin inline asm
	shfl.sync.up.b32 %r824, %r825, %r841, %r882, %r883;
	// end inline asm
	// begin inline asm
	shfl.sync.up.b32 %r829, %r830, %r841, %r882, %r883;
	// end inline asm
	mov.b64 	%rd681, {%r824, %r829};
	// begin inline asm
	shfl.sync.up.b32 %r834, %r835, %r841, %r882, %r883;
	// end inline asm
	// begin inline asm
	shfl.sync.up.b32 %r839, %r840, %r841, %r882, %r883;
	// end inline asm
	mov.b64 	%rd682, {%r834, %r839};
	mov.b64 	%fd296, %rd682;
	setp.eq.s64 	%p296, %rd679, 0;
	setp.gt.f64 	%p297, %fd294, %fd296;
	selp.f64 	%fd297, %fd296, %fd294, %p297;
	selp.f64 	%fd298, %fd297, %fd294, %p296;
	setp.lt.s32 	%p298, %r740, 8;
	selp.b64 	%rd683, 0, %rd681, %p298;
	add.s64 	%rd684, %rd683, %rd679;
	mov.b64 	{%r845, %r850}, %rd684;
	selp.f64 	%fd299, %fd294, %fd298, %p298;
	mov.b64 	%rd685, %fd299;
	mov.b64 	{%r855, %r860}, %rd685;
	mov.b32 	%r861, 16;
	// begin inline asm
	shfl.sync.up.b32 %r844, %r845, %r861, %r882, %r883;
	// end inline asm
	// begin inline asm
	shfl.sync.up.b32 %r849, %r850, %r861, %r882, %r883;
	// end inline asm
	mov.b64 	%rd686, {%r844, %r849};
	// begin inline asm
	shfl.sync.up.b32 %r854, %r855, %r861, %r882, %r883;
	// end inline asm
	// begin inline asm
	shfl.sync.up.b32 %r859, %r860, %r861, %r882, %r883;
	// end inline asm
	mov.b64 	%rd687, {%r854, %r859};
	mov.b64 	%fd301, %rd687;
	setp.eq.s64 	%p299, %rd684, 0;
	setp.gt.f64 	%p300, %fd299, %fd301;
	selp.f64 	%fd302, %fd301, %fd299, %p300;
	selp.f64 	%fd112, %fd302, %fd299, %p299;
	setp.lt.s32 	%p301, %r740, 16;
	selp.b64 	%rd688, 0, %rd686, %p301;
	add.s64 	%rd162, %rd688, %rd684;
	mov.b64 	{%r865, %r870}, %rd162;
	selp.f64 	%fd303, %fd299, %fd112, %p301;
	mov.b64 	%rd689, %fd303;
	mov.b64 	{%r875, %r880}, %rd689;
	// begin inline asm
	shfl.sync.up.b32 %r864, %r865, %r881, %r882, %r883;
	// end inline asm
	// begin inline asm
	shfl.sync.up.b32 %r869, %r870, %r881, %r882, %r883;
	// end inline asm
	mov.b64 	%rd1275, {%r864, %r869};
	// begin inline asm
	shfl.sync.up.b32 %r874, %r875, %r881, %r882, %r883;
	// end inline asm
	// begin inline asm
	shfl.sync.up.b32 %r879, %r880, %r881, %r882, %r883;
	// end inline asm
	mov.b64 	%rd690, {%r874, %r879};
	mov.b64 	%fd554, %rd690;
	setp.ne.s32 	%p302, %r740, 31;
	@%p302 bra 	$L__BB7_309;
	shl.b32 	%r885, %r130, 4;
	mov.u32 	%r886, _ZN6thrust24THRUST_300001_SM_1000_NS8cuda_cub4core6detail5shmemE;
	add.s32 	%r887, %r886, %r885;
	mov.b64 	%rd691, %fd112;
	st.shared.v2.u64 	[%r887], {%rd162, %rd691};
$L__BB7_309:
	bar.sync 	0;
	ld.shared.v2.u64 	{%rd692, %rd693}, [_ZN6thrust24THRUST_300001_SM_1000_NS8cuda_cub4core6detail5shmemE];
	mov.b64 	%fd304, %rd693;
	ld.shared.v2.u64 	{%rd695, %rd696}, [_ZN6thrust24THRUST_300001_SM_1000_NS8cuda_cub4core6detail5shmemE+16];
	mov.b64 	%fd305, %rd696;
	add.s64 	%rd698, %rd695, %rd692;
	setp.eq.s64 	%p303, %rd695, 0;
	setp.lt.f64 	%p304, %fd304, %fd305;
	selp.f64 	%fd306, %fd304, %fd305, %p304;
	selp.f64 	%fd307, %fd306, %fd305, %p303;
	setp.eq.s32 	%p305, %r130, 2;
	selp.b64 	%rd699, %rd698, %rd692, %p305;
	selp.f64 	%fd309, %fd307, %fd304, %p305;
	ld.shared.v2.u64 	{%rd700, %rd701}, [_ZN6thrust24THRUST_300001_SM_1000_NS8cuda_cub4core6detail5shmemE+32];
	mov.b64 	%fd310, %rd701;
	add.s64 	%rd703, %rd700, %rd698;
	setp.eq.s64 	%p306, %rd700, 0;
	setp.lt.f64 	%p307, %fd307, %fd310;
	selp.f64 	%fd311, %fd307, %fd310, %p307;
	selp.f64 	%fd312, %fd311, %fd310, %p306;
	setp.eq.s32 	%p308, %r130, 3;
	selp.b64 	%rd704, %rd703, %rd699, %p308;
	selp.f64 	%fd314, %fd312, %fd309, %p308;
	ld.shared.v2.u64 	{%rd705, %rd706}, [_ZN6thrust24THRUST_300001_SM_1000_NS8cuda_cub4core6detail5shmemE+48];
	mov.b64 	%fd315, %rd706;
	add.s64 	%rd708, %rd705, %rd703;
	setp.eq.s64 	%p309, %rd705, 0;
	setp.lt.f64 	%p310, %fd312, %fd315;
	selp.f64 	%fd316, %fd312, %fd315, %p310;
	selp.f64 	%fd317, %fd316, %fd315, %p309;
	setp.eq.s32 	%p311, %r130, 4;
	selp.b64 	%rd709, %rd708, %rd704, %p311;
	selp.f64 	%fd319, %fd317, %fd314, %p311;
	ld.shared.v2.u64 	{%rd710, %rd711}, [_ZN6thrust24THRUST_300001_SM_1000_NS8cuda_cub4core6detail5shmemE+64];
	mov.b64 	%fd320, %rd711;
	add.s64 	%rd713, %rd710, %rd708;
	setp.eq.s64 	%p312, %rd710, 0;
	setp.lt.f64 	%p313, %fd317, %fd320;
	selp.f64 	%fd321, %fd317, %fd320, %p313;
	selp.f64 	%fd322, %fd321, %fd320, %p312;
	setp.eq.s32 	%p314, %r130, 5;
	selp.b64 	%rd714, %rd713, %rd709, %p314;
	selp.f64 	%fd324, %fd322, %fd319, %p314;
	ld.shared.v2.u64 	{%rd715, %rd716}, [_ZN6thrust24THRUST_300001_SM_1000_NS8cuda_cub4core6detail5shmemE+80];
	mov.b64 	%fd325, %rd716;
	add.s64 	%rd718, %rd715, %rd713;
	setp.eq.s64 	%p315, %rd715, 0;
	setp.lt.f64 	%p316, %fd322, %fd325;
	selp.f64 	%fd326, %fd322, %fd325, %p316;
	selp.f64 	%fd327, %fd326, %fd325, %p315;
	setp.eq.s32 	%p317, %r130, 6;
	selp.b64 	%rd719, %rd718, %rd714, %p317;
	selp.f64 	%fd329, %fd327, %fd324, %p317;
	ld.shared.v2.u64 	{%rd720, %rd721}, [_ZN6thrust24THRUST_300001_SM_1000_NS8cuda_cub4core6detail5shmemE+96];
	mov.b64 	%fd330, %rd721;
	add.s64 	%rd723, %rd720, %rd718;
	setp.eq.s64 	%p318, %rd720, 0;
	setp.lt.f64 	%p319, %fd327, %fd330;
	selp.f64 	%fd331, %fd327, %fd330, %p319;
	selp.f64 	%fd332, %fd331, %fd330, %p318;
	setp.eq.s32 	%p320, %r130, 7;
	selp.b64 	%rd171, %rd723, %rd719, %p320;
	selp.f64 	%fd114, %fd332, %fd329, %p320;
	ld.shared.v2.u64 	{%rd724, %rd725}, [_ZN6thrust24THRUST_300001_SM_1000_NS8cuda_cub4core6detail5shmemE+112];
	mov.b64 	%fd334, %rd725;
	add.s64 	%rd1282, %rd724, %rd723;
	setp.eq.s64 	%p321, %rd724, 0;
	setp.lt.f64 	%p322, %fd332, %fd334;
	selp.f64 	%fd335, %fd332, %fd334, %p322;
	selp.f64 	%fd115, %fd335, %fd334, %p321;
	setp.lt.u32 	%p323, %r101, 32;
	@%p323 bra 	$L__BB7_311;
	setp.eq.s64 	%p324, %rd1275, 0;
	setp.lt.f64 	%p325, %fd114, %fd554;
	setp.eq.s32 	%p326, %r740, 0;
	selp.b64 	%rd727, 0, %rd1275, %p326;
	add.s64 	%rd1275, %rd171, %rd727;
	selp.f64 	%fd336, %fd114, %fd554, %p325;
	selp.f64 	%fd337, %fd336, %fd554, %p324;
	selp.f64 	%fd554, %fd114, %fd337, %p326;
$L__BB7_311:
	setp.eq.s32 	%p327, %r101, 0;
	mov.u64 	%rd1276, %rd154;
	@%p327 bra 	$L__BB7_313;
	add.s64 	%rd1276, %rd154, %rd1275;
	setp.eq.s64 	%p328, %rd154, 0;
	setp.lt.f64 	%p329, %fd554, %fd555;
	selp.f64 	%fd338, %fd554, %fd555, %p329;
	selp.f64 	%fd555, %fd338, %fd555, %p328;
$L__BB7_313:
	mad.lo.s32 	%r888, %r101, 9, 1;
	cvt.u64.u32 	%rd728, %r888;
	setp.eq.s64 	%p330, %rd9, %rd728;
	setp.ne.s32 	%p331, %r135, %r136;
	or.pred  	%p332, %p330, %p331;
	selp.u64 	%rd729, 1, 0, %p332;
	add.s64 	%rd178, %rd1276, %rd729;
	mov.f64 	%fd556, %fd96;
	@%p332 bra 	$L__BB7_316;
	setp.lt.f64 	%p333, %fd555, %fd96;
	mov.f64 	%fd556, %fd555;
	@%p333 bra 	$L__BB7_316;
	mov.f64 	%fd556, %fd96;
$L__BB7_316:
	add.s64 	%rd179, %rd178, %rd156;
	mov.f64 	%fd557, %fd97;
	@%p1 bra 	$L__BB7_319;
	setp.lt.f64 	%p334, %fd556, %fd97;
	mov.f64 	%fd557, %fd556;
	@%p334 bra 	$L__BB7_319;
	mov.f64 	%fd557, %fd97;
$L__BB7_319:
	mad.lo.s32 	%r889, %r101, 9, 3;
	cvt.u64.u32 	%rd731, %r889;
	setp.eq.s64 	%p335, %rd9, %rd731;
	setp.ne.s32 	%p336, %r137, %r138;
	or.pred  	%p6, %p335, %p336;
	selp.u64 	%rd732, 1, 0, %p6;
	add.s64 	%rd180, %rd179, %rd732;
	mov.f64 	%fd558, %fd98;
	@%p6 bra 	$L__BB7_322;
	setp.lt.f64 	%p337, %fd557, %fd98;
	mov.f64 	%fd558, %fd557;
	@%p337 bra 	$L__BB7_322;
	mov.f64 	%fd558, %fd98;
$L__BB7_322:
	mad.lo.s32 	%r890, %r101, 9, 4;
	cvt.u64.u32 	%rd733, %r890;
	setp.eq.s64 	%p338, %rd9, %rd733;
	setp.ne.s32 	%p339, %r138, %r139;
	or.pred  	%p7, %p338, %p339;
	selp.u64 	%rd734, 1, 0, %p7;
	add.s64 	%rd181, %rd180, %rd734;
	mov.f64 	%fd559, %fd99;
	@%p7 bra 	$L__BB7_325;
	setp.lt.f64 	%p340, %fd558, %fd99;
	mov.f64 	%fd559, %fd558;
	@%p340 bra 	$L__BB7_325;
	mov.f64 	%fd559, %fd99;
$L__BB7_325:
	add.s64 	%rd182, %rd181, %rd159;
	mov.f64 	%fd560, %fd100;
	@%p4 bra 	$L__BB7_328;
	setp.lt.f64 	%p341, %fd559, %fd100;
	mov.f64 	%fd560, %fd559;
	@%p341 bra 	$L__BB7_328;
	mov.f64 	%fd560, %fd100;
$L__BB7_328:
	add.s64 	%rd183, %rd182, %rd160;
	mov.f64 	%fd561, %fd101;
	@%p5 bra 	$L__BB7_331;
	setp.lt.f64 	%p342, %fd560, %fd101;
	mov.f64 	%fd561, %fd560;
	@%p342 bra 	$L__BB7_331;
	mov.f64 	%fd561, %fd101;
$L__BB7_331:
	mad.lo.s32 	%r891, %r101, 9, 7;
	cvt.u64.u32 	%rd737, %r891;
	setp.eq.s64 	%p343, %rd9, %rd737;
	setp.ne.s32 	%p344, %r141, %r142;
	or.pred  	%p345, %p343, %p344;
	selp.u64 	%rd738, 1, 0, %p345;
	add.s64 	%rd184, %rd183, %rd738;
	mov.f64 	%fd562, %fd102;
	@%p345 bra 	$L__BB7_334;
	setp.lt.f64 	%p346, %fd561, %fd102;
	mov.f64 	%fd562, %fd561;
	@%p346 bra 	$L__BB7_334;
	mov.f64 	%fd562, %fd102;
$L__BB7_334:
	setp.eq.s32 	%p347, %r101, 0;
	selp.b64 	%rd185, 0, %rd1275, %p347;
	setp.lt.s64 	%p348, %rd1282, 257;
	@%p348 bra 	$L__BB7_360;
	bar.sync 	0;
	setp.eq.s64 	%p364, %rd154, 0;
	@%p364 bra 	$L__BB7_337;
	cvt.u32.u64 	%r895, %rd185;
	shl.b32 	%r896, %r895, 4;
	mov.u32 	%r897, _ZN6thrust24THRUST_300001_SM_1000_NS8cuda_cub4core6detail5shmemE;
	add.s32 	%r898, %r897, %r896;
	st.shared.u32 	[%r898], %r1604;
	st.shared.f64 	[%r898+8], %fd554;
$L__BB7_337:
	mad.lo.s32 	%r899, %r101, 9, 1;
	cvt.u64.u32 	%rd778, %r899;
	setp.ne.s64 	%p365, %rd9, %rd778;
	setp.eq.s32 	%p366, %r135, %r136;
	and.pred  	%p367, %p365, %p366;
	@%p367 bra 	$L__BB7_339;
	cvt.u32.u64 	%r900, %rd1276;
	shl.b32 	%r901, %r900, 4;
	mov.u32 	%r902, _ZN6thrust24THRUST_300001_SM_1000_NS8cuda_cub4core6detail5shmemE;
	add.s32 	%r903, %r902, %r901;
	st.shared.u32 	[%r903], %r135;
	st.shared.f64 	[%r903+8], %fd555;
$L__BB7_339:
	not.pred 	%p368, %p1;
	@%p368 bra 	$L__BB7_341;
	cvt.u32.u64 	%r904, %rd178;
	shl.b32 	%r905, %r904, 4;
	mov.u32 	%r906, _ZN6thrust24THRUST_300001_SM_1000_NS8cuda_cub4core6detail5shmemE;
	add.s32 	%r907, %r906, %r905;
	st.shared.u32 	[%r907], %r136;
	st.shared.f64 	[%r907+8], %fd556;
$L__BB7_341:
	not.pred 	%p369, %p6;
	@%p369 bra 	$L__BB7_343;
	cvt.u32.u64 	%r908, %rd179;
	shl.b32 	%r909, %r908, 4;
	mov.u32 	%r910, _ZN6thrust24THRUST_300001_SM_1000_NS8cuda_cub4core6detail5shmemE;
	add.s32 	%r911, %r910, %r909;
	st.shared.u32 	[%r911], %r137;
	st.shared.f64 	[%r911+8], %fd557;
$L__BB7_343:
	not.pred 	%p370, %p7;
	@%p370 bra 	$L__BB7_345;
	cvt.u32.u64 	%r912, %rd180;
	shl.b32 	%r913, %r912, 4;
	mov.u32 	%r914, _ZN6thrust24THRUST_300001_SM_1000_NS8cuda_cub4core6detail5shmemE;
	add.s32 	%r915, %r914, %r913;
	st.shared.u32 	[%r915], %r138;
	st.shared.f64 	[%r915+8], %fd558;
$L__BB7_345:
	not.pred 	%p371, %p4;
	@%p371 bra 	$L__BB7_347;
	cvt.u32.u64 	%r916, %rd181;
	shl.b32 	%r917, %r916, 4;
	mov.u32 	%r918, _ZN6thrust24THRUST_300001_SM_1000_NS8cuda_cub4core6detail5shmemE;
	add.s32 	%r919, %r918, %r917;
	st.shared.u32 	[%r919], %r139;
	st.shared.f64 	[%r919+8], %fd559;
$L__BB7_347:
	not.pred 	%p372, %p5;
	@%p372 bra 	$L__BB7_349;
	cvt.u32.u64 	%r920, %rd182;
	shl.b32 	%r921, %r920, 4;
	mov.u32 	%r922, _ZN6thrust24THRUST_300001_SM_1000_NS8cuda_cub4core6detail5shmemE;
	add.s32 	%r923, %r922, %r921;
	st.shared.u32 	[%r923], %r140;
	st.shared.f64 	[%r923+8], %fd560;
$L__BB7_349:
	mad.lo.s32 	%r924, %r101, 9, 7;
	cvt.u64.u32 	%rd779, %r924;
	setp.ne.s64 	%p373, %rd9, %rd779;
	setp.eq.s32 	%p374, %r141, %r142;
	and.pred  	%p375, %p373, %p374;
	@%p375 bra 	$L__BB7_351;
	cvt.u32.u64 	%r925, %rd183;
	shl.b32 	%r926, %r925, 4;
	mov.u32 	%r927, _ZN6thrust24THRUST_300001_SM_1000_NS8cuda_cub4core6detail5shmemE;
	add.s32 	%r928, %r927, %r926;
	st.shared.u32 	[%r928], %r141;
	st.shared.f64 	[%r928+8], %fd561;
$L__BB7_351:
	mad.lo.s32 	%r929, %r101, 9, 8;
	cvt.u64.u32 	%rd780, %r929;
	setp.ne.s64 	%p376, %rd9, %rd780;
	setp.eq.s32 	%p377, %r142, %r143;
	and.pred  	%p378, %p376, %p377;
	@%p378 bra 	$L__BB7_353;
	cvt.u32.u64 	%r930, %rd184;
	shl.b32 	%r931, %r930, 4;
	mov.u32 	%r932, _ZN6thrust24THRUST_300001_SM_1000_NS8cuda_cub4core6detail5shmemE;
	add.s32 	%r933, %r932, %r931;
	st.shared.u32 	[%r933], %r142;
	st.shared.f64 	[%r933+8], %fd562;
$L__BB7_353:
	bar.sync 	0;
	cvt.u64.u32 	%rd1281, %r101;
	setp.le.u64 	%p379, %rd1282, %rd1281;
	@%p379 bra 	$L__BB7_378;
	add.s64 	%rd781, %rd695, %rd700;
	add.s64 	%rd782, %rd781, %rd705;
	add.s64 	%rd783, %rd782, %rd710;
	add.s64 	%rd784, %rd783, %rd715;
	add.s64 	%rd785, %rd784, %rd720;
	add.s64 	%rd786, %rd785, %rd724;
	add.s64 	%rd787, %rd786, %rd692;
	not.b64 	%rd788, %rd1281;
	add.s64 	%rd187, %rd787, %rd788;
	shr.u64 	%rd789, %rd187, 8;
	add.s64 	%rd790, %rd789, 1;
	and.b64  	%rd1277, %rd790, 3;
	and.b64  	%rd791, %rd187, 768;
	setp.eq.s64 	%p380, %rd791, 768;
	@%p380 bra 	$L__BB7_357;
	shl.b64 	%rd792, %rd1281, 3;
	add.s64 	%rd1279, %rd7, %rd792;
	shl.b64 	%rd793, %rd1281, 2;
	add.s64 	%rd1278, %rd6, %rd793;
	shl.b32 	%r934, %r101, 4;
	mov.u32 	%r935, _ZN6thrust24THRUST_300001_SM_1000_NS8cuda_cub4core6detail5shmemE;
	add.s32 	%r936, %r934, %r935;
	add.s32 	%r1605, %r936, 8;
	shl.b64 	%rd794, %rd1277, 8;
	add.s64 	%rd1281, %rd794, %rd1281;
$L__BB7_356:
	.pragma "nounroll";
	ld.shared.u32 	%r937, [%r1605+-8];
	ld.shared.f64 	%fd339, [%r1605];
	st.global.u32 	[%rd1278], %r937;
	st.global.f64 	[%rd1279], %fd339;
	add.s64 	%rd1279, %rd1279, 2048;
	add.s64 	%rd1278, %rd1278, 1024;
	add.s32 	%r1605, %r1605, 4096;
	add.s64 	%rd1277, %rd1277, -1;
	setp.ne.s64 	%p381, %rd1277, 0;
	@%p381 bra 	$L__BB7_356;
$L__BB7_357:
	setp.lt.u64 	%p382, %rd187, 768;
	@%p382 bra 	$L__BB7_378;
	mov.u32 	%r940, _ZN6thrust24THRUST_300001_SM_1000_NS8cuda_cub4core6detail5shmemE;
$L__BB7_359:
	cvt.u32.u64 	%r938, %rd1281;
	shl.b32 	%r939, %r938, 4;
	add.s32 	%r941, %r940, %r939;
	ld.shared.u32 	%r942, [%r941];
	ld.shared.f64 	%fd340, [%r941+8];
	shl.b64 	%rd795, %rd1281, 2;
	add.s64 	%rd796, %rd6, %rd795;
	st.global.u32 	[%rd796], %r942;
	shl.b64 	%rd797, %rd1281, 3;
	add.s64 	%rd798, %rd7, %rd797;
	st.global.f64 	[%rd798], %fd340;
	ld.shared.u32 	%r943, [%r941+4096];
	ld.shared.f64 	%fd341, [%r941+4104];
	and.b64  	%rd799, %rd795, 17179869180;
	add.s64 	%rd800, %rd6, %rd799;
	st.global.u32 	[%rd800+1024], %r943;
	and.b64  	%rd801, %rd797, 34359738360;
	add.s64 	%rd802, %rd7, %rd801;
	st.global.f64 	[%rd802+2048], %fd341;
	ld.shared.u32 	%r944, [%r941+8192];
	ld.shared.f64 	%fd342, [%r941+8200];
	st.global.u32 	[%rd800+2048], %r944;
	st.global.f64 	[%rd802+4096], %fd342;
	ld.shared.u32 	%r945, [%r941+12288];
	ld.shared.f64 	%fd343, [%r941+12296];
	st.global.u32 	[%rd800+3072], %r945;
	st.global.f64 	[%rd802+6144], %fd343;
	add.s64 	%rd803, %rd1281, 1024;
	and.b64  	%rd1281, %rd803, 4294967295;
	setp.gt.u64 	%p383, %rd1282, %rd1281;
	@%p383 bra 	$L__BB7_359;
	bra.uni 	$L__BB7_378;
$L__BB7_360:
	setp.eq.s64 	%p349, %rd154, 0;
	@%p349 bra 	$L__BB7_362;
	shl.b64 	%rd739, %rd185, 2;
	add.s64 	%rd740, %rd6, %rd739;
	st.global.u32 	[%rd740], %r1604;
	shl.b64 	%rd741, %rd185, 3;
	add.s64 	%rd742, %rd7, %rd741;
	st.global.f64 	[%rd742], %fd554;
$L__BB7_362:
	mad.lo.s32 	%r892, %r101, 9, 1;
	cvt.u64.u32 	%rd743, %r892;
	setp.ne.s64 	%p350, %rd9, %rd743;
	setp.eq.s32 	%p351, %r135, %r136;
	and.pred  	%p352, %p350, %p351;
	@%p352 bra 	$L__BB7_364;
	shl.b64 	%rd744, %rd1276, 2;
	add.s64 	%rd745, %rd6, %rd744;
	st.global.u32 	[%rd745], %r135;
	shl.b64 	%rd746, %rd1276, 3;
	add.s64 	%rd747, %rd7, %rd746;
	st.global.f64 	[%rd747], %fd555;
$L__BB7_364:
	not.pred 	%p353, %p1;
	@%p353 bra 	$L__BB7_366;
	shl.b64 	%rd748, %rd178, 2;
	add.s64 	%rd749, %rd6, %rd748;
	st.global.u32 	[%rd749], %r136;
	shl.b64 	%rd750, %rd178, 3;
	add.s64 	%rd751, %rd7, %rd750;
	st.global.f64 	[%rd751], %fd556;
$L__BB7_366:
	not.pred 	%p354, %p6;
	@%p354 bra 	$L__BB7_368;
	shl.b64 	%rd752, %rd179, 2;
	add.s64 	%rd753, %rd6, %rd752;
	st.global.u32 	[%rd753], %r137;
	shl.b64 	%rd754, %rd179, 3;
	add.s64 	%rd755, %rd7, %rd754;
	st.global.f64 	[%rd755], %fd557;
$L__BB7_368:
	not.pred 	%p355, %p7;
	@%p355 bra 	$L__BB7_370;
	shl.b64 	%rd756, %rd180, 2;
	add.s64 	%rd757, %rd6, %rd756;
	st.global.u32 	[%rd757], %r138;
	shl.b64 	%rd758, %rd180, 3;
	add.s64 	%rd759, %rd7, %rd758;
	st.global.f64 	[%rd759], %fd558;
$L__BB7_370:
	not.pred 	%p356, %p4;
	@%p356 bra 	$L__BB7_372;
	shl.b64 	%rd760, %rd181, 2;
	add.s64 	%rd761, %rd6, %rd760;
	st.global.u32 	[%rd761], %r139;
	shl.b64 	%rd762, %rd181, 3;
	add.s64 	%rd763, %rd7, %rd762;
	st.global.f64 	[%rd763], %fd559;
$L__BB7_372:
	not.pred 	%p357, %p5;
	@%p357 bra 	$L__BB7_374;
	shl.b64 	%rd764, %rd182, 2;
	add.s64 	%rd765, %rd6, %rd764;
	st.global.u32 	[%rd765], %r140;
	shl.b64 	%rd766, %rd182, 3;
	add.s64 	%rd767, %rd7, %rd766;
	st.global.f64 	[%rd767], %fd560;
$L__BB7_374:
	mad.lo.s32 	%r893, %r101, 9, 7;
	cvt.u64.u32 	%rd768, %r893;
	setp.ne.s64 	%p358, %rd9, %rd768;
	setp.eq.s32 	%p359, %r141, %r142;
	and.pred  	%p360, %p358, %p359;
	@%p360 bra 	$L__BB7_376;
	shl.b64 	%rd769, %rd183, 2;
	add.s64 	%rd770, %rd6, %rd769;
	st.global.u32 	[%rd770], %r141;
	shl.b64 	%rd771, %rd183, 3;
	add.s64 	%rd772, %rd7, %rd771;
	st.global.f64 	[%rd772], %fd561;
$L__BB7_376:
	mad.lo.s32 	%r894, %r101, 9, 8;
	cvt.u64.u32 	%rd773, %r894;
	setp.ne.s64 	%p361, %rd9, %rd773;
	setp.eq.s32 	%p362, %r142, %r143;
	and.pred  	%p363, %p361, %p362;
	@%p363 bra 	$L__BB7_378;
	shl.b64 	%rd774, %rd184, 2;
	add.s64 	%rd775, %rd6, %rd774;
	st.global.u32 	[%rd775], %r142;
	shl.b64 	%rd776, %rd184, 3;
	add.s64 	%rd777, %rd7, %rd776;
	st.global.f64 	[%rd777], %fd562;
$L__BB7_378:
	setp.ne.s32 	%p384, %r101, 255;
	@%p384 bra 	$L__BB7_565;
	setp.ne.s64 	%p385, %rd9, 2304;
	@%p385 bra 	$L__BB7_381;
	shl.b64 	%rd804, %rd1282, 2;
	add.s64 	%rd805, %rd6, %rd804;
	st.global.u32 	[%rd805], %r143;
	shl.b64 	%rd806, %rd1282, 3;
	add.s64 	%rd807, %rd7, %rd806;
	st.global.f64 	[%rd807], %fd115;
	add.s64 	%rd1282, %rd1282, 1;
$L__BB7_381:
	st.global.u64 	[%rd1], %rd1282;
	bra.uni 	$L__BB7_565;
$L__BB7_382:
	cvt.u32.u64 	%r150, %rd9;
	shl.b64 	%rd307, %rd8, 2;
	add.s64 	%rd306, %rd4, %rd307;
	// begin inline asm
	ld.global.nc.u32 %r1614, [%rd306];
	// end inline asm
	mov.u32 	%r152, %tid.x;
	and.b32  	%r259, %r152, 31;
	and.b32  	%r260, %r152, 992;
	mul.lo.s32 	%r261, %r260, 9;
	or.b32  	%r153, %r261, %r259;
	setp.ge.u32 	%p19, %r153, %r150;
	shl.b32 	%r262, %r153, 2;
	cvt.u64.u32 	%rd308, %r262;
	add.s64 	%rd204, %rd306, %rd308;
	mov.u32 	%r1606, %r1614;
	@%p19 bra 	$L__BB7_384;
	// begin inline asm
	ld.global.nc.u32 %r1606, [%rd204];
	// end inline asm
$L__BB7_384:
	add.s32 	%r156, %r153, 32;
	setp.ge.u32 	%p20, %r156, %r150;
	mov.u32 	%r1607, %r1614;
	@%p20 bra 	$L__BB7_386;
	add.s64 	%rd310, %rd204, 128;
	// begin inline asm
	ld.global.nc.u32 %r1607, [%rd310];
	// end inline asm
$L__BB7_386:
	add.s32 	%r159, %r153, 64;
	setp.ge.u32 	%p21, %r159, %r150;
	mov.u32 	%r1608, %r1614;
	@%p21 bra 	$L__BB7_388;
	add.s64 	%rd311, %rd204, 256;
	// begin inline asm
	ld.global.nc.u32 %r1608, [%rd311];
	// end inline asm
$L__BB7_388:
	add.s32 	%r162, %r153, 96;
	setp.ge.u32 	%p22, %r162, %r150;
	mov.u32 	%r1609, %r1614;
	@%p22 bra 	$L__BB7_390;
	add.s64 	%rd312, %rd204, 384;
	// begin inline asm
	ld.global.nc.u32 %r1609, [%rd312];
	// end inline asm
$L__BB7_390:
	add.s32 	%r165, %r153, 128;
	setp.ge.u32 	%p23, %r165, %r150;
	mov.u32 	%r1610, %r1614;
	@%p23 bra 	$L__BB7_392;
	add.s64 	%rd313, %rd204, 512;
	// begin inline asm
	ld.global.nc.u32 %r1610, [%rd313];
	// end inline asm
$L__BB7_392:
	add.s32 	%r168, %r153, 160;
	setp.ge.u32 	%p24, %r168, %r150;
	mov.u32 	%r1611, %r1614;
	@%p24 bra 	$L__BB7_394;
	add.s64 	%rd314, %rd204, 640;
	// begin inline asm
	ld.global.nc.u32 %r1611, [%rd314];
	// end inline asm
$L__BB7_394:
	add.s32 	%r171, %r153, 192;
	setp.ge.u32 	%p25, %r171, %r150;
	mov.u32 	%r1612, %r1614;
	@%p25 bra 	$L__BB7_396;
	add.s64 	%rd315, %rd204, 768;
	// begin inline asm
	ld.global.nc.u32 %r1612, [%rd315];
	// end inline asm
$L__BB7_396:
	add.s32 	%r174, %r153, 224;
	setp.ge.u32 	%p26, %r174, %r150;
	mov.u32 	%r1613, %r1614;
	@%p26 bra 	$L__BB7_398;
	add.s64 	%rd316, %rd204, 896;
	// begin inline asm
	ld.global.nc.u32 %r1613, [%rd316];
	// end inline asm
$L__BB7_398:
	add.s32 	%r177, %r153, 256;
	setp.ge.u32 	%p27, %r177, %r150;
	@%p27 bra 	$L__BB7_400;
	add.s64 	%rd317, %rd204, 1024;
	// begin inline asm
	ld.global.nc.u32 %r1614, [%rd317];
	// end inline asm
$L__BB7_400:
	// begin inline asm
	mov.u32 %r272, %laneid;
	// end inline asm
	shr.u32 	%r181, %r152, 5;
	mad.lo.s32 	%r182, %r181, 288, %r272;
	shl.b32 	%r274, %r182, 2;
	mov.u32 	%r275, _ZN6thrust24THRUST_300001_SM_1000_NS8cuda_cub4core6detail5shmemE;
	add.s32 	%r183, %r275, %r274;
	st.shared.u32 	[%r183], %r1606;
	st.shared.u32 	[%r183+128], %r1607;
	st.shared.u32 	[%r183+256], %r1608;
	st.shared.u32 	[%r183+384], %r1609;
	st.shared.u32 	[%r183+512], %r1610;
	st.shared.u32 	[%r183+640], %r1611;
	st.shared.u32 	[%r183+768], %r1612;
	st.shared.u32 	[%r183+896], %r1613;
	st.shared.u32 	[%r183+1024], %r1614;
	bar.warp.sync 	-1;
	shl.b32 	%r184, %r272, 3;
	shl.b32 	%r276, %r272, 5;
	add.s32 	%r185, %r183, %r276;
	ld.shared.u32 	%r186, [%r185];
	ld.shared.u32 	%r187, [%r185+4];
	ld.shared.u32 	%r188, [%r185+8];
	ld.shared.u32 	%r189, [%r185+12];
	ld.shared.u32 	%r190, [%r185+16];
	ld.shared.u32 	%r191, [%r185+20];
	ld.shared.u32 	%r192, [%r185+24];
	ld.shared.u32 	%r193, [%r185+28];
	ld.shared.u32 	%r194, [%r185+32];
	setp.ne.s32 	%p28, %r152, 0;
	mov.b32 	%r1616, 0;
	@%p28 bra 	$L__BB7_402;
	add.s64 	%rd318, %rd306, -4;
	// begin inline asm
	ld.global.nc.u32 %r1616, [%rd318];
	// end inline asm
$L__BB7_402:
	setp.ge.u32 	%p29, %r153, %r150;
	bar.sync 	0;
	shl.b64 	%rd321, %rd8, 3;
	add.s64 	%rd320, %rd5, %rd321;
	// begin inline asm
	ld.global.nc.u64 %rd1291, [%rd320];
	// end inline asm
	shl.b32 	%r278, %r153, 3;
	cvt.u64.u32 	%rd322, %r278;
	add.s64 	%rd206, %rd320, %rd322;
	mov.u64 	%rd1283, %rd1291;
	@%p29 bra 	$L__BB7_404;
	// begin inline asm
	ld.global.nc.u64 %rd1283, [%rd206];
	// end inline asm
$L__BB7_404:
	setp.ge.u32 	%p30, %r156, %r150;
	mov.u64 	%rd1284, %rd1291;
	@%p30 bra 	$L__BB7_406;
	add.s64 	%rd326, %rd206, 256;
	// begin inline asm
	ld.global.nc.u64 %rd1284, [%rd326];
	// end inline asm
$L__BB7_406:
	setp.ge.u32 	%p31, %r159, %r150;
	mov.u64 	%rd1285, %rd1291;
	@%p31 bra 	$L__BB7_408;
	add.s64 	%rd328, %rd206, 512;
	// begin inline asm
	ld.global.nc.u64 %rd1285, [%rd328];
	// end inline asm
$L__BB7_408:
	setp.ge.u32 	%p32, %r162, %r150;
	mov.u64 	%rd1286, %rd1291;
	@%p32 bra 	$L__BB7_410;
	add.s64 	%rd330, %rd206, 768;
	// begin inline asm
	ld.global.nc.u64 %rd1286, [%rd330];
	// end inline asm
$L__BB7_410:
	setp.ge.u32 	%p33, %r165, %r150;
	mov.u64 	%rd1287, %rd1291;
	@%p33 bra 	$L__BB7_412;
	add.s64 	%rd332, %rd206, 1024;
	// begin inline asm
	ld.global.nc.u64 %rd1287, [%rd332];
	// end inline asm
$L__BB7_412:
	setp.ge.u32 	%p34, %r168, %r150;
	mov.u64 	%rd1288, %rd1291;
	@%p34 bra 	$L__BB7_414;
	add.s64 	%rd334, %rd206, 1280;
	// begin inline asm
	ld.global.nc.u64 %rd1288, [%rd334];
	// end inline asm
$L__BB7_414:
	setp.ge.u32 	%p35, %r171, %r150;
	mov.u64 	%rd1289, %rd1291;
	@%p35 bra 	$L__BB7_416;
	add.s64 	%rd336, %rd206, 1536;
	// begin inline asm
	ld.global.nc.u64 %rd1289, [%rd336];
	// end inline asm
$L__BB7_416:
	setp.ge.u32 	%p36, %r174, %r150;
	mov.u64 	%rd1290, %rd1291;
	@%p36 bra 	$L__BB7_418;
	add.s64 	%rd338, %rd206, 1792;
	// begin inline asm
	ld.global.nc.u64 %rd1290, [%rd338];
	// end inline asm
$L__BB7_418:
	setp.ge.u32 	%p37, %r177, %r150;
	@%p37 bra 	$L__BB7_420;
	add.s64 	%rd340, %rd206, 2048;
	// begin inline asm
	ld.global.nc.u64 %rd1291, [%rd340];
	// end inline asm
$L__BB7_420:
	setp.eq.s32 	%p38, %r152, 0;
	add.s32 	%r280, %r183, %r274;
	st.shared.u64 	[%r280], %rd1283;
	st.shared.u64 	[%r280+256], %rd1284;
	st.shared.u64 	[%r280+512], %rd1285;
	st.shared.u64 	[%r280+768], %rd1286;
	st.shared.u64 	[%r280+1024], %rd1287;
	st.shared.u64 	[%r280+1280], %rd1288;
	st.shared.u64 	[%r280+1536], %rd1289;
	st.shared.u64 	[%r280+1792], %rd1290;
	st.shared.u64 	[%r280+2048], %rd1291;
	bar.warp.sync 	-1;
	add.s32 	%r281, %r182, %r184;
	shl.b32 	%r282, %r281, 2;
	add.s32 	%r283, %r185, %r282;
	ld.shared.f64 	%fd127, [%r283];
	ld.shared.f64 	%fd128, [%r283+8];
	ld.shared.f64 	%fd129, [%r283+16];
	ld.shared.f64 	%fd130, [%r283+24];
	ld.shared.f64 	%fd131, [%r283+32];
	ld.shared.f64 	%fd132, [%r283+40];
	ld.shared.f64 	%fd133, [%r283+48];
	ld.shared.f64 	%fd134, [%r283+56];
	ld.shared.f64 	%fd135, [%r283+64];
	bar.sync 	0;
	shl.b32 	%r284, %r152, 2;
	add.s32 	%r286, %r275, %r284;
	add.s32 	%r197, %r286, 1240;
	st.shared.u32 	[%r286+1240], %r194;
	bar.sync 	0;
	@%p38 bra 	$L__BB7_422;
	ld.shared.u32 	%r1616, [%r197+-4];
$L__BB7_422:
	setp.ne.s32 	%p39, %r1616, %r186;
	setp.ne.s32 	%p40, %r186, %r187;
	setp.ne.s32 	%p41, %r187, %r188;
	setp.ne.s32 	%p42, %r189, %r190;
	setp.ne.s32 	%p43, %r191, %r192;
	mul.lo.s32 	%r287, %r152, 9;
	cvt.u64.u32 	%rd341, %r287;
	setp.eq.s64 	%p44, %rd9, %rd341;
	or.pred  	%p8, %p44, %p39;
	selp.u64 	%rd342, 1, 0, %p8;
	add.s32 	%r288, %r287, 1;
	cvt.u64.u32 	%rd343, %r288;
	setp.eq.s64 	%p45, %rd9, %rd343;
	or.pred  	%p9, %p45, %p40;
	selp.u64 	%rd344, 1, 0, %p9;
	add.s32 	%r289, %r287, 2;
	cvt.u64.u32 	%rd345, %r289;
	setp.eq.s64 	%p46, %rd9, %rd345;
	or.pred  	%p10, %p46, %p41;
	add.s32 	%r290, %r287, 4;
	cvt.u64.u32 	%rd346, %r290;
	setp.eq.s64 	%p47, %rd9, %rd346;
	or.pred  	%p11, %p47, %p42;
	add.s32 	%r291, %r287, 6;
	cvt.u64.u32 	%rd347, %r291;
	setp.eq.s64 	%p48, %rd9, %rd347;
	or.pred  	%p12, %p48, %p43;
	add.s64 	%rd225, %rd344, %rd342;
	mov.f64 	%fd563, %fd128;
	@%p9 bra 	$L__BB7_425;
	setp.lt.f64 	%p49, %fd127, %fd128;
	mov.f64 	%fd563, %fd127;
	@%p49 bra 	$L__BB7_425;
	mov.f64 	%fd563, %fd128;
$L__BB7_425:
	selp.u64 	%rd348, 1, 0, %p10;
	add.s64 	%rd226, %rd225, %rd348;
	mov.f64 	%fd564, %fd129;
	@%p10 bra 	$L__BB7_428;
	setp.lt.f64 	%p50, %fd563, %fd129;
	mov.f64 	%fd564, %fd563;
	@%p50 bra 	$L__BB7_428;
	mov.f64 	%fd564, %fd129;
$L__BB7_428:
	mad.lo.s32 	%r292, %r152, 9, 3;
	cvt.u64.u32 	%rd349, %r292;
	setp.eq.s64 	%p51, %rd9, %rd349;
	setp.ne.s32 	%p52, %r188, %r189;
	or.pred  	%p53, %p51, %p52;
	selp.u64 	%rd350, 1, 0, %p53;
	add.s64 	%rd227, %rd226, %rd350;
	mov.f64 	%fd565, %fd130;
	@%p53 bra 	$L__BB7_431;
	setp.lt.f64 	%p54, %fd564, %fd130;
	mov.f64 	%fd565, %fd564;
	@%p54 bra 	$L__BB7_431;
	mov.f64 	%fd565, %fd130;
$L__BB7_431:
	selp.u64 	%rd351, 1, 0, %p11;
	add.s64 	%rd228, %rd227, %rd351;
	mov.f64 	%fd566, %fd131;
	@%p11 bra 	$L__BB7_434;
	setp.lt.f64 	%p55, %fd565, %fd131;
	mov.f64 	%fd566, %fd565;
	@%p55 bra 	$L__BB7_434;
	mov.f64 	%fd566, %fd131;
$L__BB7_434:
	mad.lo.s32 	%r293, %r152, 9, 5;
	cvt.u64.u32 	%rd352, %r293;
	setp.eq.s64 	%p56, %rd9, %rd352;
	setp.ne.s32 	%p57, %r190, %r191;
	or.pred  	%p58, %p56, %p57;
	selp.u64 	%rd353, 1, 0, %p58;
	add.s64 	%rd229, %rd228, %rd353;
	mov.f64 	%fd567, %fd132;
	@%p58 bra 	$L__BB7_437;
	setp.lt.f64 	%p59, %fd566, %fd132;
	mov.f64 	%fd567, %fd566;
	@%p59 bra 	$L__BB7_437;
	mov.f64 	%fd567, %fd132;
$L__BB7_437:
	selp.u64 	%rd354, 1, 0, %p12;
	add.s64 	%rd230, %rd229, %rd354;
	mov.f64 	%fd568, %fd133;
	@%p12 bra 	$L__BB7_440;
	setp.lt.f64 	%p60, %fd567, %fd133;
	mov.f64 	%fd568, %fd567;
	@%p60 bra 	$L__BB7_440;
	mov.f64 	%fd568, %fd133;
$L__BB7_440:
	mad.lo.s32 	%r294, %r152, 9, 7;
	cvt.u64.u32 	%rd355, %r294;
	setp.eq.s64 	%p61, %rd9, %rd355;
	setp.ne.s32 	%p62, %r192, %r193;
	or.pred  	%p63, %p61, %p62;
	selp.u64 	%rd356, 1, 0, %p63;
	add.s64 	%rd231, %rd230, %rd356;
	mov.f64 	%fd569, %fd134;
	@%p63 bra 	$L__BB7_443;
	setp.lt.f64 	%p64, %fd568, %fd134;
	mov.f64 	%fd569, %fd568;
	@%p64 bra 	$L__BB7_443;
	mov.f64 	%fd569, %fd134;
$L__BB7_443:
	mad.lo.s32 	%r295, %r152, 9, 8;
	cvt.u64.u32 	%rd357, %r295;
	setp.eq.s64 	%p65, %rd9, %rd357;
	setp.ne.s32 	%p66, %r193, %r194;
	or.pred  	%p67, %p65, %p66;
	mov.f64 	%fd570, %fd135;
	@%p67 bra 	$L__BB7_446;
	setp.lt.f64 	%p68, %fd569, %fd135;
	mov.f64 	%fd570, %fd569;
	@%p68 bra 	$L__BB7_446;
	mov.f64 	%fd570, %fd135;
$L__BB7_446:
	setp.eq.s64 	%p69, %rd9, %rd357;
	setp.ne.s32 	%p70, %r193, %r194;
	or.pred  	%p71, %p69, %p70;
	selp.u64 	%rd359, 1, 0, %p71;
	add.s64 	%rd360, %rd231, %rd359;
	mov.b64 	{%r297, %r302}, %rd360;
	mov.b32 	%r413, 1;
	mov.b32 	%r414, 0;
	mov.b32 	%r415, -1;
	// begin inline asm
	shfl.sync.up.b32 %r296, %r297, %r413, %r414, %r415;
	// end inline asm
	// begin inline asm
	shfl.sync.up.b32 %r301, %r302, %r413, %r414, %r415;
	// end inline asm
	mov.b64 	%rd361, {%r296, %r301};
	mov.b64 	%rd362, %fd570;
	mov.b64 	{%r307, %r312}, %rd362;
	// begin inline asm
	shfl.sync.up.b32 %r306, %r307, %r413, %r414, %r415;
	// end inline asm
	// begin inline asm
	shfl.sync.up.b32 %r311, %r312, %r413, %r414, %r415;
	// end inline asm
	mov.b64 	%rd363, {%r306, %r311};
	mov.b64 	%fd190, %rd363;
	setp.eq.s64 	%p72, %rd360, 0;
	setp.gt.f64 	%p73, %fd570, %fd190;
	selp.f64 	%fd191, %fd190, %fd570, %p73;
	selp.f64 	%fd192, %fd191, %fd570, %p72;
	setp.lt.s32 	%p74, %r272, 1;
	selp.b64 	%rd364, 0, %rd361, %p74;
	add.s64 	%rd365, %rd364, %rd360;
	mov.b64 	{%r317, %r322}, %rd365;
	selp.f64 	%fd193, %fd570, %fd192, %p74;
	mov.b64 	%rd366, %fd193;
	mov.b64 	{%r327, %r332}, %rd366;
	mov.b32 	%r333, 2;
	// begin inline asm
	shfl.sync.up.b32 %r316, %r317, %r333, %r414, %r415;
	// end inline asm
	// begin inline asm
	shfl.sync.up.b32 %r321, %r322, %r333, %r414, %r415;
	// end inline asm
	mov.b64 	%rd367, {%r316, %r321};
	// begin inline asm
	shfl.sync.up.b32 %r326, %r327, %r333, %r414, %r415;
	// end inline asm
	// begin inline asm
	shfl.sync.up.b32 %r331, %r332, %r333, %r414, %r415;
	// end inline asm
	mov.b64 	%rd368, {%r326, %r331};
	mov.b64 	%fd195, %rd368;
	setp.eq.s64 	%p75, %rd365, 0;
	setp.gt.f64 	%p76, %fd193, %fd195;
	selp.f64 	%fd196, %fd195, %fd193, %p76;
	selp.f64 	%fd197, %fd196, %fd193, %p75;
	setp.lt.s32 	%p77, %r272, 2;
	selp.b64 	%rd369, 0, %rd367, %p77;
	add.s64 	%rd370, %rd369, %rd365;
	mov.b64 	{%r337, %r342}, %rd370;
	selp.f64 	%fd198, %fd193, %fd197, %p77;
	mov.b64 	%rd371, %fd198;
	mov.b64 	{%r347, %r352}, %rd371;
	mov.b32 	%r353, 4;
	// begin inline asm
	shfl.sync.up.b32 %r336, %r337, %r353, %r414, %r415;
	// end inline asm
	// begin inline asm
	shfl.sync.up.b32 %r341, %r342, %r353, %r414, %r415;
	// end inline asm
	mov.b64 	%rd372, {%r336, %r341};
	// begin inline asm
	shfl.sync.up.b32 %r346, %r347, %r353, %r414, %r415;
	// end inline asm
	// begin inline asm
	shfl.sync.up.b32 %r351, %r352, %r353, %r414, %r415;
	// end inline asm
	mov.b64 	%rd373, {%r346, %r351};
	mov.b64 	%fd200, %rd373;
	setp.eq.s64 	%p78, %rd370, 0;
	setp.gt.f64 	%p79, %fd198, %fd200;
	selp.f64 	%fd201, %fd200, %fd198, %p79;
	selp.f64 	%fd202, %fd201, %fd198, %p78;
	setp.lt.s32 	%p80, %r272, 4;
	selp.b64 	%rd374, 0, %rd372, %p80;
	add.s64 	%rd375, %rd374, %rd370;
	mov.b64 	{%r357, %r362}, %rd375;
	selp.f64 	%fd203, %fd198, %fd202, %p80;
	mov.b64 	%rd376, %fd203;
	mov.b64 	{%r367, %r372}, %rd376;
	mov.b32 	%r373, 8;
	// begin inline asm
	shfl.sync.up.b32 %r356, %r357, %r373, %r414, %r415;
	// end inline asm
	// begin inline asm
	shfl.sync.up.b32 %r361, %r362, %r373, %r414, %r415;
	// end inline asm
	mov.b64 	%rd377, {%r356, %r361};
	// begin inline asm
	shfl.sync.up.b32 %r366, %r367, %r373, %r414, %r415;
	// end inline asm
	// begin inline asm
	shfl.sync.up.b32 %r371, %r372, %r373, %r414, %r415;
	// end inline asm
	mov.b64 	%rd378, {%r366, %r371};
	mov.b64 	%fd205, %rd378;
	setp.eq.s64 	%p81, %rd375, 0;
	setp.gt.f64 	%p82, %fd203, %fd205;
	selp.f64 	%fd206, %fd205, %fd203, %p82;
	selp.f64 	%fd207, %fd206, %fd203, %p81;
	setp.lt.s32 	%p83, %r272, 8;
	selp.b64 	%rd379, 0, %rd377, %p83;
	add.s64 	%rd380, %rd379, %rd375;
	mov.b64 	{%r377, %r382}, %rd380;
	selp.f64 	%fd208, %fd203, %fd207, %p83;
	mov.b64 	%rd381, %fd208;
	mov.b64 	{%r387, %r392}, %rd381;
	mov.b32 	%r393, 16;
	// begin inline asm
	shfl.sync.up.b32 %r376, %r377, %r393, %r414, %r415;
	// end inline asm
	// begin inline asm
	shfl.sync.up.b32 %r381, %r382, %r393, %r414, %r415;
	// end inline asm
	mov.b64 	%rd382, {%r376, %r381};
	// begin inline asm
	shfl.sync.up.b32 %r386, %r387, %r393, %r414, %r415;
	// end inline asm
	// begin inline asm
	shfl.sync.up.b32 %r391, %r392, %r393, %r414, %r415;
	// end inline asm
	mov.b64 	%rd383, {%r386, %r391};
	mov.b64 	%fd210, %rd383;
	setp.eq.s64 	%p84, %rd380, 0;
	setp.gt.f64 	%p85, %fd208, %fd210;
	selp.f64 	%fd211, %fd210, %fd208, %p85;
	selp.f64 	%fd144, %fd211, %fd208, %p84;
	setp.lt.s32 	%p86, %r272, 16;
	selp.b64 	%rd384, 0, %rd382, %p86;
	add.s64 	%rd232, %rd384, %rd380;
	mov.b64 	{%r397, %r402}, %rd232;
	selp.f64 	%fd212, %fd208, %fd144, %p86;
	mov.b64 	%rd385, %fd212;
	mov.b64 	{%r407, %r412}, %rd385;
	// begin inline asm
	shfl.sync.up.b32 %r396, %r397, %r413, %r414, %r415;
	// end inline asm
	// begin inline asm
	shfl.sync.up.b32 %r401, %r402, %r413, %r414, %r415;
	// end inline asm
	mov.b64 	%rd1306, {%r396, %r401};
	// begin inline asm
	shfl.sync.up.b32 %r406, %r407, %r413, %r414, %r415;
	// end inline asm
	// begin inline asm
	shfl.sync.up.b32 %r411, %r412, %r413, %r414, %r415;
	// end inline asm
	mov.b64 	%rd386, {%r406, %r411};
	mov.b64 	%fd585, %rd386;
	setp.ne.s32 	%p87, %r272, 31;
	@%p87 bra 	$L__BB7_448;
	shl.b32 	%r417, %r181, 4;
	add.s32 	%r419, %r275, %r417;
	mov.b64 	%rd387, %fd144;
	st.shared.v2.u64 	[%r419], {%rd232, %rd387};
$L__BB7_448:
	bar.sync 	0;
	ld.shared.v2.u64 	{%rd388, %rd389}, [_ZN6thrust24THRUST_300001_SM_1000_NS8cuda_cub4core6detail5shmemE];
	mov.b64 	%fd213, %rd389;
	ld.shared.v2.u64 	{%rd392, %rd393}, [_ZN6thrust24THRUST_300001_SM_1000_NS8cuda_cub4core6detail5shmemE+16];
	mov.b64 	%fd214, %rd393;
	add.s64 	%rd396, %rd392, %rd388;
	setp.eq.s64 	%p88, %rd392, 0;
	setp.lt.f64 	%p89, %fd213, %fd214;
	selp.f64 	%fd215, %fd213, %fd214, %p89;
	selp.f64 	%fd216, %fd215, %fd214, %p88;
	setp.eq.s32 	%p90, %r181, 2;
	selp.b64 	%rd397, %rd396, %rd388, %p90;
	selp.f64 	%fd218, %fd216, %fd213, %p90;
	ld.shared.v2.u64 	{%rd398, %rd399}, [_ZN6thrust24THRUST_300001_SM_1000_NS8cuda_cub4core6detail5shmemE+32];
	mov.b64 	%fd219, %rd399;
	add.s64 	%rd402, %rd398, %rd396;
	setp.eq.s64 	%p91, %rd398, 0;
	setp.lt.f64 	%p92, %fd216, %fd219;
	selp.f64 	%fd220, %fd216, %fd219, %p92;
	selp.f64 	%fd221, %fd220, %fd219, %p91;
	setp.eq.s32 	%p93, %r181, 3;
	selp.b64 	%rd403, %rd402, %rd397, %p93;
	selp.f64 	%fd223, %fd221, %fd218, %p93;
	ld.shared.v2.u64 	{%rd404, %rd405}, [_ZN6thrust24THRUST_300001_SM_1000_NS8cuda_cub4core6detail5shmemE+48];
	mov.b64 	%fd224, %rd405;
	add.s64 	%rd408, %rd404, %rd402;
	setp.eq.s64 	%p94, %rd404, 0;
	setp.lt.f64 	%p95, %fd221, %fd224;
	selp.f64 	%fd225, %fd221, %fd224, %p95;
	selp.f64 	%fd226, %fd225, %fd224, %p94;
	setp.eq.s32 	%p96, %r181, 4;
	selp.b64 	%rd409, %rd408, %rd403, %p96;
	selp.f64 	%fd228, %fd226, %fd223, %p96;
	ld.shared.v2.u64 	{%rd410, %rd411}, [_ZN6thrust24THRUST_300001_SM_1000_NS8cuda_cub4core6detail5shmemE+64];
	mov.b64 	%fd229, %rd411;
	add.s64 	%rd414, %rd410, %rd408;
	setp.eq.s64 	%p97, %rd410, 0;
	setp.lt.f64 	%p98, %fd226, %fd229;
	selp.f64 	%fd230, %fd226, %fd229, %p98;
	selp.f64 	%fd231, %fd230, %fd229, %p97;
	setp.eq.s32 	%p99, %r181, 5;
	selp.b64 	%rd415, %rd414, %rd409, %p99;
	selp.f64 	%fd233, %fd231, %fd228, %p99;
	ld.shared.v2.u64 	{%rd416, %rd417}, [_ZN6thrust24THRUST_300001_SM_1000_NS8cuda_cub4core6detail5shmemE+80];
	mov.b64 	%fd234, %rd417;
	add.s64 	%rd420, %rd416, %rd414;
	setp.eq.s64 	%p100, %rd416, 0;
	setp.lt.f64 	%p101, %fd231, %fd234;
	selp.f64 	%fd235, %fd231, %fd234, %p101;
	selp.f64 	%fd236, %fd235, %fd234, %p100;
	setp.eq.s32 	%p102, %r181, 6;
	selp.b64 	%rd421, %rd420, %rd415, %p102;
	selp.f64 	%fd238, %fd236, %fd233, %p102;
	ld.shared.v2.u64 	{%rd422, %rd423}, [_ZN6thrust24THRUST_300001_SM_1000_NS8cuda_cub4core6detail5shmemE+96];
	mov.b64 	%fd239, %rd423;
	add.s64 	%rd426, %rd422, %rd420;
	setp.eq.s64 	%p103, %rd422, 0;
	setp.lt.f64 	%p104, %fd236, %fd239;
	selp.f64 	%fd240, %fd236, %fd239, %p104;
	selp.f64 	%fd241, %fd240, %fd239, %p103;
	setp.eq.s32 	%p105, %r181, 7;
	selp.b64 	%rd234, %rd426, %rd421, %p105;
	selp.f64 	%fd146, %fd241, %fd238, %p105;
	ld.shared.v2.u64 	{%rd427, %rd428}, [_ZN6thrust24THRUST_300001_SM_1000_NS8cuda_cub4core6detail5shmemE+112];
	mov.b64 	%fd243, %rd428;
	add.s64 	%rd235, %rd427, %rd426;
	setp.eq.s64 	%p106, %rd427, 0;
	setp.lt.f64 	%p107, %fd241, %fd243;
	selp.f64 	%fd244, %fd241, %fd243, %p107;
	selp.f64 	%fd147, %fd244, %fd243, %p106;
	setp.lt.u32 	%p108, %r152, 32;
	@%p108 bra 	$L__BB7_450;
	setp.eq.s64 	%p109, %rd1306, 0;
	setp.lt.f64 	%p110, %fd146, %fd585;
	setp.eq.s32 	%p111, %r272, 0;
	selp.b64 	%rd431, 0, %rd1306, %p111;
	add.s64 	%rd1306, %rd234, %rd431;
	selp.f64 	%fd245, %fd146, %fd585, %p110;
	selp.f64 	%fd246, %fd245, %fd585, %p109;
	selp.f64 	%fd585, %fd146, %fd246, %p111;
	bra.uni 	$L__BB7_494;
$L__BB7_450:
	setp.ne.s32 	%p112, %r152, 0;
	mul.wide.u32 	%rd432, %r1, 4;
	add.s64 	%rd237, %rd299, %rd432;
	@%p112 bra 	$L__BB7_452;
	st.shared.u64 	[_ZN6thrust24THRUST_300001_SM_1000_NS8cuda_cub4core6detail5shmemE+200], %rd235;
	st.shared.f64 	[_ZN6thrust24THRUST_300001_SM_1000_NS8cuda_cub4core6detail5shmemE+208], %fd147;
	mul.wide.u32 	%rd438, %r1, 16;
	add.s64 	%rd439, %rd300, %rd438;
	add.s64 	%rd433, %rd439, 512;
	mov.b64 	%rd436, %fd147;
	// begin inline asm
	st.cg.u64 [%rd433], %rd235;
	// end inline asm
	add.s64 	%rd435, %rd439, 520;
	// begin inline asm
	st.cg.u64 [%rd435], %rd436;
	// end inline asm
	add.s64 	%rd437, %rd237, 128;
	mov.b32 	%r420, 100;
	// begin inline asm
	st.release.gpu.u32 [%rd437], %r420;
	// end inline asm
$L__BB7_452:
	not.b32 	%r200, %r152;
	add.s32 	%r1618, %r1, %r200;
	mov.u32 	%r421, %nctaid.x;
	setp.gt.u32 	%p113, %r421, 499;
	@%p113 bra 	$L__BB7_454;
	membar.cta;
	bra.uni 	$L__BB7_455;
$L__BB7_454:
	mov.b32 	%r422, 450;
	// begin inline asm
	nanosleep.u32 %r422;
	// end inline asm
$L__BB7_455:
	mul.wide.s32 	%rd440, %r200, 4;
	add.s64 	%rd441, %rd237, %rd440;
	add.s64 	%rd238, %rd441, 128;
$L__BB7_456:
	// begin inline asm
	ld.relaxed.gpu.u32 %r1617, [%rd238];
	// end inline asm
	membar.gl;
	setp.eq.s32 	%p114, %r1617, 99;
	mov.b32 	%r424, -1;
	vote.sync.any.pred 	%p115, %p114, %r424;
	@%p115 bra 	$L__BB7_456;
	setp.eq.s32 	%p116, %r1617, 101;
	@%p116 bra 	$L__BB7_460;
	setp.ne.s32 	%p117, %r1617, 100;
	@%p117 bra 	$L__BB7_461;
	mul.wide.s32 	%rd454, %r1618, 16;
	add.s64 	%rd455, %rd300, %rd454;
	add.s64 	%rd451, %rd455, 512;
	// begin inline asm
	ld.cg.u64 %rd1292, [%rd451];
	// end inline asm
	add.s64 	%rd453, %rd455, 520;
	// begin inline asm
	ld.cg.u64 %rd452, [%rd453];
	// end inline asm
	mov.b64 	%fd571, %rd452;
	bra.uni 	$L__BB7_461;
$L__BB7_460:
	mul.wide.s32 	%rd448, %r1618, 16;
	add.s64 	%rd449, %rd301, %rd448;
	add.s64 	%rd445, %rd449, 512;
	// begin inline asm
	ld.cg.u64 %rd1292, [%rd445];
	// end inline asm
	add.s64 	%rd447, %rd449, 520;
	// begin inline asm
	ld.cg.u64 %rd446, [%rd447];
	// end inline asm
	mov.b64 	%fd571, %rd446;
$L__BB7_461:
	setp.eq.s32 	%p118, %r1617, 101;
	mov.b32 	%r446, -1;
	vote.sync.ballot.b32 	%r447, %p118, %r446;
	// begin inline asm
	mov.u32 %r426, %lanemask_ge;
	// end inline asm
	and.b32  	%r448, %r447, %r426;
	or.b32  	%r449, %r448, -2147483648;
	add.s32 	%r450, %r449, -1;
	not.b32 	%r451, %r449;
	and.b32  	%r452, %r451, %r450;
	popc.b32 	%r204, %r452;
	mov.b64 	{%r428, %r433}, %rd1292;
	mov.b32 	%r444, 1;
	// begin inline asm
	shfl.sync.down.b32 %r427, %r428, %r444, %r204, %r446;
	// end inline asm
	// begin inline asm
	shfl.sync.down.b32 %r432, %r433, %r444, %r204, %r446;
	// end inline asm
	mov.b64 	%rd456, %fd571;
	mov.b64 	{%r438, %r443}, %rd456;
	// begin inline asm
	shfl.sync.down.b32 %r437, %r438, %r444, %r204, %r446;
	// end inline asm
	// begin inline asm
	shfl.sync.down.b32 %r442, %r443, %r444, %r204, %r446;
	// end inline asm
	setp.ge.s32 	%p120, %r272, %r204;
	@%p120 bra 	$L__BB7_463;
	mov.b64 	%rd457, {%r437, %r442};
	mov.b64 	%fd248, %rd457;
	mov.b64 	%rd458, {%r427, %r432};
	add.s64 	%rd242, %rd1292, %rd458;
	setp.eq.s64 	%p121, %rd1292, 0;
	setp.gt.f64 	%p122, %fd571, %fd248;
	selp.f64 	%fd249, %fd248, %fd571, %p122;
	selp.f64 	%fd571, %fd249, %fd571, %p121;
	mov.u64 	%rd1292, %rd242;
$L__BB7_463:
	mov.b64 	{%r454, %r459}, %rd1292;
	mov.b32 	%r470, 2;
	mov.b32 	%r472, -1;
	// begin inline asm
	shfl.sync.down.b32 %r453, %r454, %r470, %r204, %r472;
	// end inline asm
	// begin inline asm
	shfl.sync.down.b32 %r458, %r459, %r470, %r204, %r472;
	// end inline asm
	mov.b64 	%rd459, %fd571;
	mov.b64 	{%r464, %r469}, %rd459;
	// begin inline asm
	shfl.sync.down.b32 %r463, %r464, %r470, %r204, %r472;
	// end inline asm
	// begin inline asm
	shfl.sync.down.b32 %r468, %r469, %r470, %r204, %r472;
	// end inline asm
	add.s32 	%r213, %r272, 2;
	setp.gt.s32 	%p123, %r213, %r204;
	@%p123 bra 	$L__BB7_465;
	mov.b64 	%rd460, {%r463, %r468};
	mov.b64 	%fd250, %rd460;
	mov.b64 	%rd461, {%r453, %r458};
	add.s64 	%rd244, %rd1292, %rd461;
	setp.eq.s64 	%p124, %rd1292, 0;
	setp.gt.f64 	%p125, %fd571, %fd250;
	selp.f64 	%fd251, %fd250, %fd571, %p125;
	selp.f64 	%fd571, %fd251, %fd571, %p124;
	mov.u64 	%rd1292, %rd244;
$L__BB7_465:
	mov.b64 	{%r474, %r479}, %rd1292;
	mov.b32 	%r490, 4;
	mov.b32 	%r492, -1;
	// begin inline asm
	shfl.sync.down.b32 %r473, %r474, %r490, %r204, %r492;
	// end inline asm
	// begin inline asm
	shfl.sync.down.b32 %r478, %r479, %r490, %r204, %r492;
	// end inline asm
	mov.b64 	%rd462, %fd571;
	mov.b64 	{%r484, %r489}, %rd462;
	// begin inline asm
	shfl.sync.down.b32 %r483, %r484, %r490, %r204, %r492;
	// end inline asm
	// begin inline asm
	shfl.sync.down.b32 %r488, %r489, %r490, %r204, %r492;
	// end inline asm
	add.s32 	%r218, %r272, 4;
	setp.gt.s32 	%p126, %r218, %r204;
	@%p126 bra 	$L__BB7_467;
	mov.b64 	%rd463, {%r483, %r488};
	mov.b64 	%fd252, %rd463;
	mov.b64 	%rd464, {%r473, %r478};
	add.s64 	%rd246, %rd1292, %rd464;
	setp.eq.s64 	%p127, %rd1292, 0;
	setp.gt.f64 	%p128, %fd571, %fd252;
	selp.f64 	%fd253, %fd252, %fd571, %p128;
	selp.f64 	%fd571, %fd253, %fd571, %p127;
	mov.u64 	%rd1292, %rd246;
$L__BB7_467:
	mov.b64 	{%r494, %r499}, %rd1292;
	mov.b32 	%r510, 8;
	mov.b32 	%r512, -1;
	// begin inline asm
	shfl.sync.down.b32 %r493, %r494, %r510, %r204, %r512;
	// end inline asm
	// begin inline asm
	shfl.sync.down.b32 %r498, %r499, %r510, %r204, %r512;
	// end inline asm
	mov.b64 	%rd465, %fd571;
	mov.b64 	{%r504, %r509}, %rd465;
	// begin inline asm
	shfl.sync.down.b32 %r503, %r504, %r510, %r204, %r512;
	// end inline asm
	// begin inline asm
	shfl.sync.down.b32 %r508, %r509, %r510, %r204, %r512;
	// end inline asm
	add.s32 	%r223, %r272, 8;
	setp.gt.s32 	%p129, %r223, %r204;
	@%p129 bra 	$L__BB7_469;
	mov.b64 	%rd466, {%r503, %r508};
	mov.b64 	%fd254, %rd466;
	mov.b64 	%rd467, {%r493, %r498};
	add.s64 	%rd248, %rd1292, %rd467;
	setp.eq.s64 	%p130, %rd1292, 0;
	setp.gt.f64 	%p131, %fd571, %fd254;
	selp.f64 	%fd255, %fd254, %fd571, %p131;
	selp.f64 	%fd571, %fd255, %fd571, %p130;
	mov.u64 	%rd1292, %rd248;
$L__BB7_469:
	mov.b64 	{%r514, %r519}, %rd1292;
	mov.b32 	%r530, 16;
	mov.b32 	%r532, -1;
	// begin inline asm
	shfl.sync.down.b32 %r513, %r514, %r530, %r204, %r532;
	// end inline asm
	// begin inline asm
	shfl.sync.down.b32 %r518, %r519, %r530, %r204, %r532;
	// end inline asm
	mov.b64 	%rd468, %fd571;
	mov.b64 	{%r524, %r529}, %rd468;
	// begin inline asm
	shfl.sync.down.b32 %r523, %r524, %r530, %r204, %r532;
	// end inline asm
	// begin inline asm
	shfl.sync.down.b32 %r528, %r529, %r530, %r204, %r532;
	// end inline asm
	add.s32 	%r228, %r272, 16;
	setp.gt.s32 	%p132, %r228, %r204;
	@%p132 bra 	$L__BB7_471;
	mov.b64 	%rd469, {%r523, %r528};
	mov.b64 	%fd256, %rd469;
	mov.b64 	%rd470, {%r513, %r518};
	add.s64 	%rd250, %rd1292, %rd470;
	setp.eq.s64 	%p133, %rd1292, 0;
	setp.gt.f64 	%p134, %fd571, %fd256;
	selp.f64 	%fd257, %fd256, %fd571, %p134;
	selp.f64 	%fd571, %fd257, %fd571, %p133;
	mov.u64 	%rd1292, %rd250;
$L__BB7_471:
$L__BB7_472:
	setp.ne.s32 	%p135, %r1617, 101;
	mov.b32 	%r534, -1;
	vote.sync.all.pred 	%p136, %p135, %r534;
	not.pred 	%p137, %p136;
	@%p137 bra 	$L__BB7_490;
	mul.wide.s32 	%rd582, %r1618, 4;
	add.s64 	%rd581, %rd299, %rd582;
$L__BB7_474:
	// begin inline asm
	ld.relaxed.gpu.u32 %r1617, [%rd581];
	// end inline asm
	membar.gl;
	setp.eq.s32 	%p209, %r1617, 99;
	mov.b32 	%r618, -1;
	vote.sync.any.pred 	%p210, %p209, %r618;
	@%p210 bra 	$L__BB7_474;
	setp.eq.s32 	%p211, %r1617, 101;
	@%p211 bra 	$L__BB7_478;
	setp.ne.s32 	%p212, %r1617, 100;
	@%p212 bra 	$L__BB7_479;
	mul.wide.s32 	%rd592, %r1618, 16;
	add.s64 	%rd589, %rd300, %rd592;
	// begin inline asm
	ld.cg.u64 %rd1300, [%rd589];
	// end inline asm
	add.s64 	%rd591, %rd589, 8;
	// begin inline asm
	ld.cg.u64 %rd590, [%rd591];
	// end inline asm
	mov.b64 	%fd579, %rd590;
	bra.uni 	$L__BB7_479;
$L__BB7_478:
	mul.wide.s32 	%rd587, %r1618, 16;
	add.s64 	%rd584, %rd301, %rd587;
	// begin inline asm
	ld.cg.u64 %rd1300, [%rd584];
	// end inline asm
	add.s64 	%rd586, %rd584, 8;
	// begin inline asm
	ld.cg.u64 %rd585, [%rd586];
	// end inline asm
	mov.b64 	%fd579, %rd585;
$L__BB7_479:
	mov.b32 	%r639, -1;
	vote.sync.ballot.b32 	%r640, %p211, %r639;
	and.b32  	%r641, %r640, %r426;
	or.b32  	%r642, %r641, -2147483648;
	add.s32 	%r643, %r642, -1;
	not.b32 	%r644, %r642;
	and.b32  	%r645, %r644, %r643;
	popc.b32 	%r233, %r645;
	mov.b64 	{%r621, %r626}, %rd1300;
	mov.b32 	%r637, 1;
	// begin inline asm
	shfl.sync.down.b32 %r620, %r621, %r637, %r233, %r639;
	// end inline asm
	// begin inline asm
	shfl.sync.down.b32 %r625, %r626, %r637, %r233, %r639;
	// end inline asm
	mov.b64 	%rd593, %fd579;
	mov.b64 	{%r631, %r636}, %rd593;
	// begin inline asm
	shfl.sync.down.b32 %r630, %r631, %r637, %r233, %r639;
	// end inline asm
	// begin inline asm
	shfl.sync.down.b32 %r635, %r636, %r637, %r233, %r639;
	// end inline asm
	setp.ge.s32 	%p215, %r272, %r233;
	mov.u64 	%rd1302, %rd1300;
	mov.f64 	%fd581, %fd579;
	@%p215 bra 	$L__BB7_481;
	mov.b64 	%rd594, {%r630, %r635};
	mov.b64 	%fd270, %rd594;
	mov.b64 	%rd595, {%r620, %r625};
	add.s64 	%rd1302, %rd1300, %rd595;
	setp.eq.s64 	%p216, %rd1300, 0;
	setp.gt.f64 	%p217, %fd579, %fd270;
	selp.f64 	%fd271, %fd270, %fd579, %p217;
	selp.f64 	%fd581, %fd271, %fd579, %p216;
$L__BB7_481:
	mov.b64 	{%r647, %r652}, %rd1302;
	mov.b32 	%r663, 2;
	mov.b32 	%r665, -1;
	// begin inline asm
	shfl.sync.down.b32 %r646, %r647, %r663, %r233, %r665;
	// end inline asm
	// begin inline asm
	shfl.sync.down.b32 %r651, %r652, %r663, %r233, %r665;
	// end inline asm
	mov.b64 	%rd596, %fd581;
	mov.b64 	{%r657, %r662}, %rd596;
	// begin inline asm
	shfl.sync.down.b32 %r656, %r657, %r663, %r233, %r665;
	// end inline asm
	// begin inline asm
	shfl.sync.down.b32 %r661, %r662, %r663, %r233, %r665;
	// end inline asm
	setp.gt.s32 	%p218, %r213, %r233;
	@%p218 bra 	$L__BB7_483;
	mov.b64 	%rd597, {%r656, %r661};
	mov.b64 	%fd272, %rd597;
	mov.b64 	%rd598, {%r646, %r651};
	add.s64 	%rd259, %rd1302, %rd598;
	setp.eq.s64 	%p219, %rd1302, 0;
	setp.gt.f64 	%p220, %fd581, %fd272;
	selp.f64 	%fd273, %fd272, %fd581, %p220;
	selp.f64 	%fd581, %fd273, %fd581, %p219;
	mov.u64 	%rd1302, %rd259;
$L__BB7_483:
	mov.b64 	{%r667, %r672}, %rd1302;
	mov.b32 	%r683, 4;
	mov.b32 	%r685, -1;
	// begin inline asm
	shfl.sync.down.b32 %r666, %r667, %r683, %r233, %r685;
	// end inline asm
	// begin inline asm
	shfl.sync.down.b32 %r671, %r672, %r683, %r233, %r685;
	// end inline asm
	mov.b64 	%rd599, %fd581;
	mov.b64 	{%r677, %r682}, %rd599;
	// begin inline asm
	shfl.sync.down.b32 %r676, %r677, %r683, %r233, %r685;
	// end inline asm
	// begin inline asm
	shfl.sync.down.b32 %r681, %r682, %r683, %r233, %r685;
	// end inline asm
	setp.gt.s32 	%p221, %r218, %r233;
	@%p221 bra 	$L__BB7_485;
	mov.b64 	%rd600, {%r676, %r681};
	mov.b64 	%fd274, %rd600;
	mov.b64 	%rd601, {%r666, %r671};
	add.s64 	%rd261, %rd1302, %rd601;
	setp.eq.s64 	%p222, %rd1302, 0;
	setp.gt.f64 	%p223, %fd581, %fd274;
	selp.f64 	%fd275, %fd274, %fd581, %p223;
	selp.f64 	%fd581, %fd275, %fd581, %p222;
	mov.u64 	%rd1302, %rd261;
$L__BB7_485:
	mov.b64 	{%r687, %r692}, %rd1302;
	mov.b32 	%r703, 8;
	mov.b32 	%r705, -1;
	// begin inline asm
	shfl.sync.down.b32 %r686, %r687, %r703, %r233, %r705;
	// end inline asm
	// begin inline asm
	shfl.sync.down.b32 %r691, %r692, %r703, %r233, %r705;
	// end inline asm
	mov.b64 	%rd602, %fd581;
	mov.b64 	{%r697, %r702}, %rd602;
	// begin inline asm
	shfl.sync.down.b32 %r696, %r697, %r703, %r233, %r705;
	// end inline asm
	// begin inline asm
	shfl.sync.down.b32 %r701, %r702, %r703, %r233, %r705;
	// end inline asm
	setp.gt.s32 	%p224, %r223, %r233;
	@%p224 bra 	$L__BB7_487;
	mov.b64 	%rd603, {%r696, %r701};
	mov.b64 	%fd276, %rd603;
	mov.b64 	%rd604, {%r686, %r691};
	add.s64 	%rd263, %rd1302, %rd604;
	setp.eq.s64 	%p225, %rd1302, 0;
	setp.gt.f64 	%p226, %fd581, %fd276;
	selp.f64 	%fd277, %fd276, %fd581, %p226;
	selp.f64 	%fd581, %fd277, %fd581, %p225;
	mov.u64 	%rd1302, %rd263;
$L__BB7_487:
	mov.b64 	{%r707, %r712}, %rd1302;
	mov.b32 	%r723, 16;
	mov.b32 	%r725, -1;
	// begin inline asm
	shfl.sync.down.b32 %r706, %r707, %r723, %r233, %r725;
	// end inline asm
	// begin inline asm
	shfl.sync.down.b32 %r711, %r712, %r723, %r233, %r725;
	// end inline asm
	mov.b64 	%rd605, %fd581;
	mov.b64 	{%r717, %r722}, %rd605;
	// begin inline asm
	shfl.sync.down.b32 %r716, %r717, %r723, %r233, %r725;
	// end inline asm
	// begin inline asm
	shfl.sync.down.b32 %r721, %r722, %r723, %r233, %r725;
	// end inline asm
	setp.gt.s32 	%p227, %r228, %r233;
	@%p227 bra 	$L__BB7_489;
	mov.b64 	%rd606, {%r716, %r721};
	mov.b64 	%fd278, %rd606;
	mov.b64 	%rd607, {%r706, %r711};
	add.s64 	%rd265, %rd1302, %rd607;
	setp.eq.s64 	%p228, %rd1302, 0;
	setp.gt.f64 	%p229, %fd581, %fd278;
	selp.f64 	%fd279, %fd278, %fd581, %p229;
	selp.f64 	%fd581, %fd279, %fd581, %p228;
	mov.u64 	%rd1302, %rd265;
$L__BB7_489:
	add.s64 	%rd267, %rd1302, %rd1292;
	setp.eq.s64 	%p230, %rd1292, 0;
	setp.lt.f64 	%p231, %fd581, %fd571;
	selp.f64 	%fd280, %fd581, %fd571, %p231;
	selp.f64 	%fd571, %fd280, %fd571, %p230;
	add.s32 	%r1618, %r1618, -32;
	mov.u64 	%rd1292, %rd267;
	bra.uni 	$L__BB7_472;
$L__BB7_490:
	setp.ne.s32 	%p138, %r152, 0;
	@%p138 bra 	$L__BB7_492;
	add.s64 	%rd473, %rd1292, %rd235;
	setp.eq.s64 	%p139, %rd235, 0;
	setp.lt.f64 	%p140, %fd571, %fd147;
	selp.f64 	%fd259, %fd571, %fd147, %p140;
	selp.f64 	%fd260, %fd259, %fd147, %p139;
	mul.wide.u32 	%rd477, %r1, 16;
	add.s64 	%rd478, %rd301, %rd477;
	add.s64 	%rd472, %rd478, 512;
	mov.b64 	%rd475, %fd260;
	// begin inline asm
	st.cg.u64 [%rd472], %rd473;
	// end inline asm
	add.s64 	%rd474, %rd478, 520;
	// begin inline asm
	st.cg.u64 [%rd474], %rd475;
	// end inline asm
	mul.wide.u32 	%rd479, %r1, 4;
	add.s64 	%rd480, %rd299, %rd479;
	add.s64 	%rd476, %rd480, 128;
	mov.b32 	%r536, 101;
	// begin inline asm
	st.release.gpu.u32 [%rd476], %r536;
	// end inline asm
	st.shared.u64 	[_ZN6thrust24THRUST_300001_SM_1000_NS8cuda_cub4core6detail5shmemE+168], %rd1292;
	mov.b64 	%rd481, %fd571;
	st.shared.v2.u64 	[_ZN6thrust24THRUST_300001_SM_1000_NS8cuda_cub4core6detail5shmemE+176], {%rd481, %rd473};
	st.shared.f64 	[_ZN6thrust24THRUST_300001_SM_1000_NS8cuda_cub4core6detail5shmemE+192], %fd260;
$L__BB7_492:
	setp.ne.s32 	%p141, %r272, 0;
	@%p141 bra 	$L__BB7_494;
	st.shared.u64 	[_ZN6thrust24THRUST_300001_SM_1000_NS8cuda_cub4core6detail5shmemE+136], %rd1292;
	st.shared.f64 	[_ZN6thrust24THRUST_300001_SM_1000_NS8cuda_cub4core6detail5shmemE+144], %fd571;
	mov.u64 	%rd1306, %rd1292;
	mov.f64 	%fd585, %fd571;
$L__BB7_494:
	setp.eq.s32 	%p142, %r152, 0;
	bar.sync 	0;
	@%p142 bra 	$L__BB7_496;
	ld.shared.f64 	%fd261, [_ZN6thrust24THRUST_300001_SM_1000_NS8cuda_cub4core6detail5shmemE+144];
	ld.shared.u64 	%rd482, [_ZN6thrust24THRUST_300001_SM_1000_NS8cuda_cub4core6detail5shmemE+136];
	add.s64 	%rd269, %rd482, %rd1306;
	setp.eq.s64 	%p143, %rd1306, 0;
	setp.lt.f64 	%p144, %fd261, %fd585;
	selp.f64 	%fd263, %fd261, %fd585, %p144;
	selp.f64 	%fd585, %fd263, %fd585, %p143;
	mov.u64 	%rd1306, %rd269;
$L__BB7_496:
	selp.u64 	%rd483, 1, 0, %p8;
	add.s64 	%rd271, %rd1306, %rd483;
	setp.geu.f64 	%p145, %fd585, %fd127;
	selp.f64 	%fd264, %fd127, %fd585, %p145;
	selp.f64 	%fd181, %fd127, %fd264, %p8;
	selp.u64 	%rd484, 1, 0, %p9;
	add.s64 	%rd485, %rd484, %rd483;
	add.s64 	%rd272, %rd485, %rd1306;
	mov.f64 	%fd587, %fd128;
	@%p9 bra 	$L__BB7_499;
	setp.lt.f64 	%p146, %fd181, %fd128;
	mov.f64 	%fd587, %fd181;
	@%p146 bra 	$L__BB7_499;
	mov.f64 	%fd587, %fd128;
$L__BB7_499:
	mad.lo.s32 	%r537, %r152, 9, 2;
	cvt.u64.u32 	%rd489, %r537;
	setp.eq.s64 	%p147, %rd9, %rd489;
	setp.ne.s32 	%p148, %r187, %r188;
	or.pred  	%p13, %p147, %p148;
	selp.u64 	%rd490, 1, 0, %p13;
	add.s64 	%rd491, %rd485, %rd490;
	add.s64 	%rd273, %rd491, %rd1306;
	mov.f64 	%fd588, %fd129;
	@%p13 bra 	$L__BB7_502;
	setp.lt.f64 	%p149, %fd587, %fd129;
	mov.f64 	%fd588, %fd587;
	@%p149 bra 	$L__BB7_502;
	mov.f64 	%fd588, %fd129;
$L__BB7_502:
	mad.lo.s32 	%r538, %r152, 9, 3;
	cvt.u64.u32 	%rd497, %r538;
	setp.eq.s64 	%p150, %rd9, %rd497;
	setp.ne.s32 	%p151, %r188, %r189;
	or.pred  	%p152, %p150, %p151;
	selp.u64 	%rd498, 1, 0, %p152;
	add.s64 	%rd499, %rd491, %rd498;
	add.s64 	%rd274, %rd499, %rd1306;
	mov.f64 	%fd589, %fd130;
	@%p152 bra 	$L__BB7_505;
	setp.lt.f64 	%p153, %fd588, %fd130;
	mov.f64 	%fd589, %fd588;
	@%p153 bra 	$L__BB7_505;
	mov.f64 	%fd589, %fd130;
$L__BB7_505:
	mul.lo.s32 	%r539, %r152, 9;
	add.s32 	%r540, %r539, 3;
	cvt.u64.u32 	%rd505, %r540;
	setp.eq.s64 	%p154, %rd9, %rd505;
	setp.ne.s32 	%p155, %r188, %r189;
	or.pred  	%p156, %p154, %p155;
	selp.u64 	%rd506, 1, 0, %p156;
	add.s64 	%rd507, %rd491, %rd506;
	add.s32 	%r541, %r539, 4;
	cvt.u64.u32 	%rd508, %r541;
	setp.eq.s64 	%p157, %rd9, %rd508;
	setp.ne.s32 	%p158, %r189, %r190;
	or.pred  	%p14, %p157, %p158;
	selp.u64 	%rd509, 1, 0, %p14;
	add.s64 	%rd510, %rd507, %rd509;
	add.s64 	%rd275, %rd510, %rd1306;
	mov.f64 	%fd590, %fd131;
	@%p14 bra 	$L__BB7_508;
	setp.lt.f64 	%p159, %fd589, %fd131;
	mov.f64 	%fd590, %fd589;
	@%p159 bra 	$L__BB7_508;
	mov.f64 	%fd590, %fd131;
$L__BB7_508:
	add.s64 	%rd276, %rd229, %rd1306;
	mad.lo.s32 	%r542, %r152, 9, 5;
	cvt.u64.u32 	%rd511, %r542;
	setp.eq.s64 	%p160, %rd9, %rd511;
	setp.ne.s32 	%p161, %r190, %r191;
	or.pred  	%p162, %p160, %p161;
	mov.f64 	%fd591, %fd132;
	@%p162 bra 	$L__BB7_511;
	setp.lt.f64 	%p163, %fd590, %fd132;
	mov.f64 	%fd591, %fd590;
	@%p163 bra 	$L__BB7_511;
	mov.f64 	%fd591, %fd132;
$L__BB7_511:
	add.s64 	%rd277, %rd230, %rd1306;
	mov.f64 	%fd592, %fd133;
	@%p12 bra 	$L__BB7_514;
	setp.lt.f64 	%p164, %fd591, %fd133;
	mov.f64 	%fd592, %fd591;
	@%p164 bra 	$L__BB7_514;
	mov.f64 	%fd592, %fd133;
$L__BB7_514:
	add.s64 	%rd278, %rd231, %rd1306;
	mad.lo.s32 	%r543, %r152, 9, 7;
	cvt.u64.u32 	%rd512, %r543;
	setp.eq.s64 	%p165, %rd9, %rd512;
	setp.ne.s32 	%p166, %r192, %r193;
	or.pred  	%p167, %p165, %p166;
	mov.f64 	%fd593, %fd134;
	@%p167 bra 	$L__BB7_517;
	setp.lt.f64 	%p168, %fd592, %fd134;
	mov.f64 	%fd593, %fd592;
	@%p168 bra 	$L__BB7_517;
	mov.f64 	%fd593, %fd134;
$L__BB7_517:
	mad.lo.s32 	%r544, %r152, 9, 5;
	cvt.u64.u32 	%rd513, %r544;
	setp.eq.s64 	%p169, %rd9, %rd513;
	setp.ne.s32 	%p170, %r190, %r191;
	or.pred  	%p15, %p169, %p170;
	ld.shared.v2.u64 	{%rd514, %rd279}, [_ZN6thrust24THRUST_300001_SM_1000_NS8cuda_cub4core6detail5shmemE+192];
	mov.b64 	%fd189, %rd514;
	ld.shared.u64 	%rd1313, [_ZN6thrust24THRUST_300001_SM_1000_NS8cuda_cub4core6detail5shmemE+184];
	ld.shared.u64 	%rd281, [_ZN6thrust24THRUST_300001_SM_1000_NS8cuda_cub4core6detail5shmemE+168];
	setp.lt.s64 	%p171, %rd279, 257;
	@%p171 bra 	$L__BB7_543;
	bar.sync 	0;
	not.pred 	%p187, %p8;
	@%p187 bra 	$L__BB7_520;
	cvt.u32.u64 	%r548, %rd281;
	cvt.u32.u64 	%r549, %rd1306;
	sub.s32 	%r550, %r549, %r548;
	shl.b32 	%r551, %r550, 4;
	mov.u32 	%r552, _ZN6thrust24THRUST_300001_SM_1000_NS8cuda_cub4core6detail5shmemE;
	add.s32 	%r553, %r552, %r551;
	st.shared.u32 	[%r553], %r1616;
	st.shared.f64 	[%r553+8], %fd585;
$L__BB7_520:
	not.pred 	%p188, %p9;
	@%p188 bra 	$L__BB7_522;
	cvt.u32.u64 	%r554, %rd281;
	cvt.u32.u64 	%r555, %rd271;
	sub.s32 	%r556, %r555, %r554;
	shl.b32 	%r557, %r556, 4;
	mov.u32 	%r558, _ZN6thrust24THRUST_300001_SM_1000_NS8cuda_cub4core6detail5shmemE;
	add.s32 	%r559, %r558, %r557;
	st.shared.u32 	[%r559], %r186;
	st.shared.f64 	[%r559+8], %fd181;
$L__BB7_522:
	not.pred 	%p189, %p13;
	@%p189 bra 	$L__BB7_524;
	cvt.u32.u64 	%r560, %rd281;
	cvt.u32.u64 	%r561, %rd272;
	sub.s32 	%r562, %r561, %r560;
	shl.b32 	%r563, %r562, 4;
	mov.u32 	%r564, _ZN6thrust24THRUST_300001_SM_1000_NS8cuda_cub4core6detail5shmemE;
	add.s32 	%r565, %r564, %r563;
	st.shared.u32 	[%r565], %r187;
	st.shared.f64 	[%r565+8], %fd587;
$L__BB7_524:
	mad.lo.s32 	%r566, %r152, 9, 3;
	cvt.u64.u32 	%rd554, %r566;
	setp.ne.s64 	%p190, %rd9, %rd554;
	setp.eq.s32 	%p191, %r188, %r189;
	and.pred  	%p192, %p190, %p191;
	@%p192 bra 	$L__BB7_526;
	cvt.u32.u64 	%r567, %rd281;
	cvt.u32.u64 	%r568, %rd273;
	sub.s32 	%r569, %r568, %r567;
	shl.b32 	%r570, %r569, 4;
	mov.u32 	%r571, _ZN6thrust24THRUST_300001_SM_1000_NS8cuda_cub4core6detail5shmemE;
	add.s32 	%r572, %r571, %r570;
	st.shared.u32 	[%r572], %r188;
	st.shared.f64 	[%r572+8], %fd588;
$L__BB7_526:
	not.pred 	%p193, %p14;
	@%p193 bra 	$L__BB7_528;
	cvt.u32.u64 	%r573, %rd281;
	cvt.u32.u64 	%r574, %rd274;
	sub.s32 	%r575, %r574, %r573;
	shl.b32 	%r576, %r575, 4;
	mov.u32 	%r577, _ZN6thrust24THRUST_300001_SM_1000_NS8cuda_cub4core6detail5shmemE;
	add.s32 	%r578, %r577, %r576;
	st.shared.u32 	[%r578], %r189;
	st.shared.f64 	[%r578+8], %fd589;
$L__BB7_528:
	not.pred 	%p194, %p15;
	@%p194 bra 	$L__BB7_530;
	cvt.u32.u64 	%r579, %rd281;
	cvt.u32.u64 	%r580, %rd275;
	sub.s32 	%r581, %r580, %r579;
	shl.b32 	%r582, %r581, 4;
	mov.u32 	%r583, _ZN6thrust24THRUST_300001_SM_1000_NS8cuda_cub4core6detail5shmemE;
	add.s32 	%r584, %r583, %r582;
	st.shared.u32 	[%r584], %r190;
	st.shared.f64 	[%r584+8], %fd590;
$L__BB7_530:
	not.pred 	%p195, %p12;
	@%p195 bra 	$L__BB7_532;
	cvt.u32.u64 	%r585, %rd281;
	cvt.u32.u64 	%r586, %rd276;
	sub.s32 	%r587, %r586, %r585;
	shl.b32 	%r588, %r587, 4;
	mov.u32 	%r589, _ZN6thrust24THRUST_300001_SM_1000_NS8cuda_cub4core6detail5shmemE;
	add.s32 	%r590, %r589, %r588;
	st.shared.u32 	[%r590], %r191;
	st.shared.f64 	[%r590+8], %fd591;
$L__BB7_532:
	mad.lo.s32 	%r591, %r152, 9, 7;
	cvt.u64.u32 	%rd555, %r591;
	setp.ne.s64 	%p196, %rd9, %rd555;
	setp.eq.s32 	%p197, %r192, %r193;
	and.pred  	%p198, %p196, %p197;
	@%p198 bra 	$L__BB7_534;
	cvt.u32.u64 	%r592, %rd281;
	cvt.u32.u64 	%r593, %rd277;
	sub.s32 	%r594, %r593, %r592;
	shl.b32 	%r595, %r594, 4;
	mov.u32 	%r596, _ZN6thrust24THRUST_300001_SM_1000_NS8cuda_cub4core6detail5shmemE;
	add.s32 	%r597, %r596, %r595;
	st.shared.u32 	[%r597], %r192;
	st.shared.f64 	[%r597+8], %fd592;
$L__BB7_534:
	mad.lo.s32 	%r598, %r152, 9, 8;
	cvt.u64.u32 	%rd556, %r598;
	setp.ne.s64 	%p199, %rd9, %rd556;
	setp.eq.s32 	%p200, %r193, %r194;
	and.pred  	%p201, %p199, %p200;
	@%p201 bra 	$L__BB7_536;
	cvt.u32.u64 	%r599, %rd281;
	cvt.u32.u64 	%r600, %rd278;
	sub.s32 	%r601, %r600, %r599;
	shl.b32 	%r602, %r601, 4;
	mov.u32 	%r603, _ZN6thrust24THRUST_300001_SM_1000_NS8cuda_cub4core6detail5shmemE;
	add.s32 	%r604, %r603, %r602;
	st.shared.u32 	[%r604], %r193;
	st.shared.f64 	[%r604+8], %fd593;
$L__BB7_536:
	bar.sync 	0;
	cvt.u64.u32 	%rd1312, %r152;
	setp.le.u64 	%p202, %rd279, %rd1312;
	@%p202 bra 	$L__BB7_561;
	not.b64 	%rd557, %rd1312;
	add.s64 	%rd283, %rd279, %rd557;
	shr.u64 	%rd558, %rd283, 8;
	add.s64 	%rd559, %rd558, 1;
	and.b64  	%rd1308, %rd559, 3;
	and.b64  	%rd560, %rd283, 768;
	setp.eq.s64 	%p203, %rd560, 768;
	@%p203 bra 	$L__BB7_540;
	add.s64 	%rd561, %rd281, %rd1312;
	shl.b64 	%rd562, %rd561, 3;
	add.s64 	%rd1310, %rd7, %rd562;
	shl.b64 	%rd563, %rd561, 2;
	add.s64 	%rd1309, %rd6, %rd563;
	shl.b32 	%r605, %r152, 4;
	mov.u32 	%r606, _ZN6thrust24THRUST_300001_SM_1000_NS8cuda_cub4core6detail5shmemE;
	add.s32 	%r607, %r605, %r606;
	add.s32 	%r1619, %r607, 8;
	shl.b64 	%rd564, %rd1308, 8;
	add.s64 	%rd1312, %rd564, %rd1312;
$L__BB7_539:
	.pragma "nounroll";
	ld.shared.u32 	%r608, [%r1619+-8];
	ld.shared.f64 	%fd265, [%r1619];
	st.global.u32 	[%rd1309], %r608;
	st.global.f64 	[%rd1310], %fd265;
	add.s64 	%rd1310, %rd1310, 2048;
	add.s64 	%rd1309, %rd1309, 1024;
	add.s32 	%r1619, %r1619, 4096;
	add.s64 	%rd1308, %rd1308, -1;
	setp.ne.s64 	%p204, %rd1308, 0;
	@%p204 bra 	$L__BB7_539;
$L__BB7_540:
	setp.lt.u64 	%p205, %rd283, 768;
	@%p205 bra 	$L__BB7_561;
	mov.u32 	%r611, _ZN6thrust24THRUST_300001_SM_1000_NS8cuda_cub4core6detail5shmemE;
$L__BB7_542:
	cvt.u32.u64 	%r609, %rd1312;
	add.s64 	%rd565, %rd1312, %rd281;
	shl.b32 	%r610, %r609, 4;
	add.s32 	%r612, %r611, %r610;
	ld.shared.u32 	%r613, [%r612];
	ld.shared.f64 	%fd266, [%r612+8];
	shl.b64 	%rd566, %rd565, 2;
	add.s64 	%rd567, %rd6, %rd566;
	st.global.u32 	[%rd567], %r613;
	shl.b64 	%rd568, %rd565, 3;
	add.s64 	%rd569, %rd7, %rd568;
	st.global.f64 	[%rd569], %fd266;
	and.b64  	%rd570, %rd1312, 4294967295;
	add.s64 	%rd571, %rd281, %rd570;
	ld.shared.u32 	%r614, [%r612+4096];
	ld.shared.f64 	%fd267, [%r612+4104];
	shl.b64 	%rd572, %rd571, 2;
	add.s64 	%rd573, %rd6, %rd572;
	st.global.u32 	[%rd573+1024], %r614;
	shl.b64 	%rd574, %rd571, 3;
	add.s64 	%rd575, %rd7, %rd574;
	st.global.f64 	[%rd575+2048], %fd267;
	ld.shared.u32 	%r615, [%r612+8192];
	ld.shared.f64 	%fd268, [%r612+8200];
	st.global.u32 	[%rd573+2048], %r615;
	st.global.f64 	[%rd575+4096], %fd268;
	ld.shared.u32 	%r616, [%r612+12288];
	ld.shared.f64 	%fd269, [%r612+12296];
	st.global.u32 	[%rd573+3072], %r616;
	st.global.f64 	[%rd575+6144], %fd269;
	add.s64 	%rd576, %rd1312, 1024;
	and.b64  	%rd1312, %rd576, 4294967295;
	setp.gt.u64 	%p206, %rd279, %rd1312;
	@%p206 bra 	$L__BB7_542;
	bra.uni 	$L__BB7_561;
$L__BB7_543:
	not.pred 	%p172, %p8;
	@%p172 bra 	$L__BB7_545;
	shl.b64 	%rd515, %rd1306, 2;
	add.s64 	%rd516, %rd6, %rd515;
	st.global.u32 	[%rd516], %r1616;
	shl.b64 	%rd517, %rd1306, 3;
	add.s64 	%rd518, %rd7, %rd517;
	st.global.f64 	[%rd518], %fd585;
$L__BB7_545:
	not.pred 	%p173, %p9;
	@%p173 bra 	$L__BB7_547;
	shl.b64 	%rd519, %rd271, 2;
	add.s64 	%rd520, %rd6, %rd519;
	st.global.u32 	[%rd520], %r186;
	shl.b64 	%rd521, %rd271, 3;
	add.s64 	%rd522, %rd7, %rd521;
	st.global.f64 	[%rd522], %fd181;
$L__BB7_547:
	not.pred 	%p174, %p13;
	@%p174 bra 	$L__BB7_549;
	shl.b64 	%rd523, %rd272, 2;
	add.s64 	%rd524, %rd6, %rd523;
	st.global.u32 	[%rd524], %r187;
	shl.b64 	%rd525, %rd272, 3;
	add.s64 	%rd526, %rd7, %rd525;
	st.global.f64 	[%rd526], %fd587;
$L__BB7_549:
	mad.lo.s32 	%r545, %r152, 9, 3;
	cvt.u64.u32 	%rd527, %r545;
	setp.ne.s64 	%p175, %rd9, %rd527;
	setp.eq.s32 	%p176, %r188, %r189;
	and.pred  	%p177, %p175, %p176;
	@%p177 bra 	$L__BB7_551;
	shl.b64 	%rd528, %rd273, 2;
	add.s64 	%rd529, %rd6, %rd528;
	st.global.u32 	[%rd529], %r188;
	shl.b64 	%rd530, %rd273, 3;
	add.s64 	%rd531, %rd7, %rd530;
	st.global.f64 	[%rd531], %fd588;
$L__BB7_551:
	not.pred 	%p178, %p14;
	@%p178 bra 	$L__BB7_553;
	shl.b64 	%rd532, %rd274, 2;
	add.s64 	%rd533, %rd6, %rd532;
	st.global.u32 	[%rd533], %r189;
	shl.b64 	%rd534, %rd274, 3;
	add.s64 	%rd535, %rd7, %rd534;
	st.global.f64 	[%rd535], %fd589;
$L__BB7_553:
	not.pred 	%p179, %p15;
	@%p179 bra 	$L__BB7_555;
	shl.b64 	%rd536, %rd275, 2;
	add.s64 	%rd537, %rd6, %rd536;
	st.global.u32 	[%rd537], %r190;
	shl.b64 	%rd538, %rd275, 3;
	add.s64 	%rd539, %rd7, %rd538;
	st.global.f64 	[%rd539], %fd590;
$L__BB7_555:
	not.pred 	%p180, %p12;
	@%p180 bra 	$L__BB7_557;
	shl.b64 	%rd540, %rd276, 2;
	add.s64 	%rd541, %rd6, %rd540;
	st.global.u32 	[%rd541], %r191;
	shl.b64 	%rd542, %rd276, 3;
	add.s64 	%rd543, %rd7, %rd542;
	st.global.f64 	[%rd543], %fd591;
$L__BB7_557:
	mad.lo.s32 	%r546, %r152, 9, 7;
	cvt.u64.u32 	%rd544, %r546;
	setp.ne.s64 	%p181, %rd9, %rd544;
	setp.eq.s32 	%p182, %r192, %r193;
	and.pred  	%p183, %p181, %p182;
	@%p183 bra 	$L__BB7_559;
	shl.b64 	%rd545, %rd277, 2;
	add.s64 	%rd546, %rd6, %rd545;
	st.global.u32 	[%rd546], %r192;
	shl.b64 	%rd547, %rd277, 3;
	add.s64 	%rd548, %rd7, %rd547;
	st.global.f64 	[%rd548], %fd592;
$L__BB7_559:
	mad.lo.s32 	%r547, %r152, 9, 8;
	cvt.u64.u32 	%rd549, %r547;
	setp.ne.s64 	%p184, %rd9, %rd549;
	setp.eq.s32 	%p185, %r193, %r194;
	and.pred  	%p186, %p184, %p185;
	@%p186 bra 	$L__BB7_561;
	shl.b64 	%rd550, %rd278, 2;
	add.s64 	%rd551, %rd6, %rd550;
	st.global.u32 	[%rd551], %r193;
	shl.b64 	%rd552, %rd278, 3;
	add.s64 	%rd553, %rd7, %rd552;
	st.global.f64 	[%rd553], %fd593;
$L__BB7_561:
	setp.ne.s32 	%p207, %r152, 255;
	@%p207 bra 	$L__BB7_565;
	setp.ne.s64 	%p208, %rd9, 2304;
	@%p208 bra 	$L__BB7_564;
	shl.b64 	%rd577, %rd1313, 2;
	add.s64 	%rd578, %rd6, %rd577;
	st.global.u32 	[%rd578], %r194;
	shl.b64 	%rd579, %rd1313, 3;
	add.s64 	%rd580, %rd7, %rd579;
	st.global.f64 	[%rd580], %fd189;
	add.s64 	%rd1313, %rd1313, 1;
$L__BB7_564:
	st.global.u64 	[%rd1], %rd1313;
$L__BB7_565:
	ret;

}
	// .globl	_ZN3cub18CUB_300001_SM_10006detail11EmptyKernelIvEEvv
.visible .entry _ZN3cub18CUB_300001_SM_10006detail11EmptyKernelIvEEvv()
{


	ret;

}
	// .globl	_ZN3cub18CUB_300001_SM_10006detail8for_each13static_kernelINS2_12policy_hub_t12policy_500_tEmN6thrust24THRUST_300001_SM_1000_NS8cuda_cub20__uninitialized_fill7functorINS7_10device_ptrIiEEiEEEEvT0_T1_
.visible .entry _ZN3cub18CUB_300001_SM_10006detail8for_each13static_kernelINS2_12policy_hub_t12policy_500_tEmN6thrust24THRUST_300001_SM_1000_NS8cuda_cub20__uninitialized_fill7functorINS7_10device_ptrIiEEiEEEEvT0_T1_(
	.param .u64 _ZN3cub18CUB_300001_SM_10006detail8for_each13static_kernelINS2_12policy_hub_t12policy_500_tEmN6thrust24THRUST_300001_SM_1000_NS8cuda_cub20__uninitialized_fill7functorINS7_10device_ptrIiEEiEEEEvT0_T1__param_0,
	.param .align 8 .b8 _ZN3cub18CUB_300001_SM_10006detail8for_each13static_kernelINS2_12policy_hub_t12policy_500_tEmN6thrust24THRUST_300001_SM_1000_NS8cuda_cub20__uninitialized_fill7functorINS7_10device_ptrIiEEiEEEEvT0_T1__param_1[16]
)
.maxntid 256
{
	.reg .pred 	%p<4>;
	.reg .b16 	%rs<5>;
	.reg .b32 	%r<12>;
	.reg .b64 	%rd<16>;

	ld.param.u32 	%r3, [_ZN3cub18CUB_300001_SM_10006detail8for_each13static_kernelINS2_12policy_hub_t12policy_500_tEmN6thrust24THRUST_300001_SM_1000_NS8cuda_cub20__uninitialized_fill7functorINS7_10device_ptrIiEEiEEEEvT0_T1__param_1+8];
	ld.param.u64 	%rd4, [_ZN3cub18CUB_300001_SM_10006detail8for_each13static_kernelINS2_12policy_hub_t12policy_500_tEmN6thrust24THRUST_300001_SM_1000_NS8cuda_cub20__uninitialized_fill7functorINS7_10device_ptrIiEEiEEEEvT0_T1__param_1];
	ld.param.u64 	%rd5, [_ZN3cub18CUB_300001_SM_10006detail8for_each13static_kernelINS2_12policy_hub_t12policy_500_tEmN6thrust24THRUST_300001_SM_1000_NS8cuda_cub20__uninitialized_fill7functorINS7_10device_ptrIiEEiEEEEvT0_T1__param_0];
	mov.u32 	%r9, %ctaid.x;
	mul.wide.u32 	%rd1, %r9, 512;
	sub.s64 	%rd2, %rd5, %rd1;
	setp.lt.u64 	%p1, %rd2, 512;
	@%p1 bra 	$L__BB9_2;
	mov.u32 	%r11, %tid.x;
	cvta.to.global.u64 	%rd11, %rd4;
	cvt.u64.u32 	%rd12, %r11;
	add.s64 	%rd13, %rd1, %rd12;
	shl.b64 	%rd14, %rd13, 2;
	add.s64 	%rd15, %rd11, %rd14;
	st.global.u32 	[%rd15], %r3;
	st.global.u32 	[%rd15+1024], %r3;
	bra.uni 	$L__BB9_6;
$L__BB9_2:
	cvta.to.global.u64 	%rd6, %rd4;
	mov.u32 	%r2, %tid.x;
	cvt.u64.u32 	%rd7, %r2;
	setp.le.u64 	%p2, %rd2, %rd7;
	add.s64 	%rd8, %rd1, %rd7;
	shl.b64 	%rd9, %rd8, 2;
	add.s64 	%rd3, %rd6, %rd9;
	@%p2 bra 	$L__BB9_4;
	st.global.u32 	[%rd3], %r3;
$L__BB9_4:
	add.s32 	%r10, %r2, 256;
	cvt.u64.u32 	%rd10, %r10;
	setp.le.u64 	%p3, %rd2, %rd10;
	@%p3 bra 	$L__BB9_6;
	st.global.u32 	[%rd3+1024], %r3;
$L__BB9_6:
	ret;

}
	// .globl	_ZN3cub18CUB_300001_SM_10006detail8for_each13static_kernelINS2_12policy_hub_t12policy_500_tEmN6thrust24THRUST_300001_SM_1000_NS8cuda_cub20__uninitialized_fill7functorINS7_10device_ptrIdEEdEEEEvT0_T1_
.visible .entry _ZN3cub18CUB_300001_SM_10006detail8for_each13static_kernelINS2_12policy_hub_t12policy_500_tEmN6thrust24THRUST_300001_SM_1000_NS8cuda_cub20__uninitialized_fill7functorINS7_10device_ptrIdEEdEEEEvT0_T1_(
	.param .u64 _ZN3cub18CUB_300001_SM_10006detail8for_each13static_kernelINS2_12policy_hub_t12policy_500_tEmN6thrust24THRUST_300001_SM_1000_NS8cuda_cub20__uninitialized_fill7functorINS7_10device_ptrIdEEdEEEEvT0_T1__param_0,
	.param .align 8 .b8 _ZN3cub18CUB_300001_SM_10006detail8for_each13static_kernelINS2_12policy_hub_t12policy_500_tEmN6thrust24THRUST_300001_SM_1000_NS8cuda_cub20__uninitialized_fill7functorINS7_10device_ptrIdEEdEEEEvT0_T1__param_1[16]
)
.maxntid 256
{
	.reg .pred 	%p<4>;
	.reg .b32 	%r<5>;
	.reg .b64 	%rd<16>;
	.reg .b64 	%fd<3>;

	ld.param.f64 	%fd2, [_ZN3cub18CUB_300001_SM_10006detail8for_each13static_kernelINS2_12policy_hub_t12policy_500_tEmN6thrust24THRUST_300001_SM_1000_NS8cuda_cub20__uninitialized_fill7functorINS7_10device_ptrIdEEdEEEEvT0_T1__param_1+8];
	ld.param.u64 	%rd4, [_ZN3cub18CUB_300001_SM_10006detail8for_each13static_kernelINS2_12policy_hub_t12policy_500_tEmN6thrust24THRUST_300001_SM_1000_NS8cuda_cub20__uninitialized_fill7functorINS7_10device_ptrIdEEdEEEEvT0_T1__param_1];
	ld.param.u64 	%rd5, [_ZN3cub18CUB_300001_SM_10006detail8for_each13static_kernelINS2_12policy_hub_t12policy_500_tEmN6thrust24THRUST_300001_SM_1000_NS8cuda_cub20__uninitialized_fill7functorINS7_10device_ptrIdEEdEEEEvT0_T1__param_0];
	mov.u32 	%r2, %ctaid.x;
	mul.wide.u32 	%rd1, %r2, 512;
	sub.s64 	%rd2, %rd5, %rd1;
	setp.lt.u64 	%p1, %rd2, 512;
	@%p1 bra 	$L__BB10_2;
	mov.u32 	%r4, %tid.x;
	cvta.to.global.u64 	%rd11, %rd4;
	cvt.u64.u32 	%rd12, %r4;
	add.s64 	%rd13, %rd1, %rd12;
	shl.b64 	%rd14, %rd13, 3;
	add.s64 	%rd15, %rd11, %rd14;
	st.global.f64 	[%rd15], %fd2;
	st.global.f64 	[%rd15+2048], %fd2;
	bra.uni 	$L__BB10_6;
$L__BB10_2:
	cvta.to.global.u64 	%rd6, %rd4;
	mov.u32 	%r1, %tid.x;
	cvt.u64.u32 	%rd7, %r1;
	setp.le.u64 	%p2, %rd2, %rd7;
	add.s64 	%rd8, %rd1, %rd7;
	shl.b64 	%rd9, %rd8, 3;
	add.s64 	%rd3, %rd6, %rd9;
	@%p2 bra 	$L__BB10_4;
	st.global.f64 	[%rd3], %fd2;
$L__BB10_4:
	add.s32 	%r3, %r1, 256;
	cvt.u64.u32 	%rd10, %r3;
	setp.le.u64 	%p3, %rd2, %rd10;
	@%p3 bra 	$L__BB10_6;
	st.global.f64 	[%rd3+2048], %fd2;
$L__BB10_6:
	ret;

}
	// .globl	_ZN3cub18CUB_300001_SM_10006detail8for_each13static_kernelINS2_12policy_hub_t12policy_500_tEmN6thrust24THRUST_300001_SM_1000_NS8cuda_cub20__uninitialized_fill7functorINS7_10device_ptrI8SumCountEESC_EEEEvT0_T1_
.visible .entry _ZN3cub18CUB_300001_SM_10006detail8for_each13static_kernelINS2_12policy_hub_t12policy_500_tEmN6thrust24THRUST_300001_SM_1000_NS8cuda_cub20__uninitialized_fill7functorINS7_10device_ptrI8SumCountEESC_EEEEvT0_T1_(
	.param .u64 _ZN3cub18CUB_300001_SM_10006detail8for_each13static_kernelINS2_12policy_hub_t12policy_500_tEmN6thrust24THRUST_300001_SM_1000_NS8cuda_cub20__uninitialized_fill7functorINS7_10device_ptrI8SumCountEESC_EEEEvT0_T1__param_0,
	.param .align 8 .b8 _ZN3cub18CUB_300001_SM_10006detail8for_each13static_kernelINS2_12policy_hub_t12policy_500_tEmN6thrust24THRUST_300001_SM_1000_NS8cuda_cub20__uninitialized_fill7functorINS7_10device_ptrI8SumCountEESC_EEEEvT0_T1__param_1[24]
)
.maxntid 256
{
	.reg .pred 	%p<4>;
	.reg .b16 	%rs<9>;
	.reg .b32 	%r<33>;
	.reg .b64 	%rd<16>;
	.reg .b64 	%fd<3>;

	ld.param.u32 	%r4, [_ZN3cub18CUB_300001_SM_10006detail8for_each13static_kernelINS2_12policy_hub_t12policy_500_tEmN6thrust24THRUST_300001_SM_1000_NS8cuda_cub20__uninitialized_fill7functorINS7_10device_ptrI8SumCountEESC_EEEEvT0_T1__param_1+20];
	bfe.u32 	%r5, %r4, 24, 8;
	cvt.u16.u32 	%rs8, %r5;
	bfe.u32 	%r6, %r4, 16, 8;
	cvt.u16.u32 	%rs7, %r6;
	bfe.u32 	%r7, %r4, 8, 8;
	cvt.u16.u32 	%rs6, %r7;
	bfe.u32 	%r8, %r4, 0, 8;
	cvt.u16.u32 	%rs5, %r8;
	ld.param.u32 	%r3, [_ZN3cub18CUB_300001_SM_10006detail8for_each13static_kernelINS2_12policy_hub_t12policy_500_tEmN6thrust24THRUST_300001_SM_1000_NS8cuda_cub20__uninitialized_fill7functorINS7_10device_ptrI8SumCountEESC_EEEEvT0_T1__param_1+16];
	ld.param.f64 	%fd2, [_ZN3cub18CUB_300001_SM_10006detail8for_each13static_kernelINS2_12policy_hub_t12policy_500_tEmN6thrust24THRUST_300001_SM_1000_NS8cuda_cub20__uninitialized_fill7functorINS7_10device_ptrI8SumCountEESC_EEEEvT0_T1__param_1+8];
	ld.param.u64 	%rd4, [_ZN3cub18CUB_300001_SM_10006detail8for_each13static_kernelINS2_12policy_hub_t12policy_500_tEmN6thrust24THRUST_300001_SM_1000_NS8cuda_cub20__uninitialized_fill7functorINS7_10device_ptrI8SumCountEESC_EEEEvT0_T1__param_1];
	ld.param.u64 	%rd5, [_ZN3cub18CUB_300001_SM_10006detail8for_each13static_kernelINS2_12policy_hub_t12policy_500_tEmN6thrust24THRUST_300001_SM_1000_NS8cuda_cub20__uninitialized_fill7functorINS7_10device_ptrI8SumCountEESC_EEEEvT0_T1__param_0];
	mov.u32 	%r9, %ctaid.x;
	mul.wide.u32 	%rd1, %r9, 512;
	sub.s64 	%rd2, %rd5, %rd1;
	setp.lt.u64 	%p1, %rd2, 512;
	@%p1 bra 	$L__BB11_2;
	mov.u32 	%r25, %tid.x;
	cvta.to.global.u64 	%rd11, %rd4;
	cvt.u64.u32 	%rd12, %r25;
	add.s64 	%rd13, %rd1, %rd12;
	shl.b64 	%rd14, %rd13, 4;
	add.s64 	%rd15, %rd11, %rd14;
	st.global.f64 	[%rd15], %fd2;
	st.global.u32 	[%rd15+8], %r3;
	cvt.u32.u16 	%r26, %rs5;
	cvt.u32.u16 	%r27, %rs6;
	prmt.b32 	%r28, %r26, %r27, 0x3340U;
	cvt.u32.u16 	%r29, %rs7;
	cvt.u32.u16 	%r30, %rs8;
	prmt.b32 	%r31, %r29, %r30, 0x3340U;
	prmt.b32 	%r32, %r28, %r31, 0x5410U;
	st.global.u32 	[%rd15+12], %r32;
	st.global.f64 	[%rd15+4096], %fd2;
	st.global.u32 	[%rd15+4104], %r3;
	st.global.u32 	[%rd15+4108], %r32;
	bra.uni 	$L__BB11_6;
$L__BB11_2:
	cvta.to.global.u64 	%rd6, %rd4;
	mov.u32 	%r2, %tid.x;
	cvt.u64.u32 	%rd7, %r2;
	setp.le.u64 	%p2, %rd2, %rd7;
	add.s64 	%rd8, %rd1, %rd7;
	shl.b64 	%rd9, %rd8, 4;
	add.s64 	%rd3, %rd6, %rd9;
	@%p2 bra 	$L__BB11_4;
	st.global.f64 	[%rd3], %fd2;
	st.global.u32 	[%rd3+8], %r3;
	cvt.u32.u16 	%r10, %rs8;
	cvt.u32.u16 	%r11, %rs7;
	prmt.b32 	%r12, %r11, %r10, 0x3340U;
	cvt.u32.u16 	%r13, %rs6;
	cvt.u32.u16 	%r14, %rs5;
	prmt.b32 	%r15, %r14, %r13, 0x3340U;
	prmt.b32 	%r16, %r15, %r12, 0x5410U;
	st.global.u32 	[%rd3+12], %r16;
$L__BB11_4:
	add.s32 	%r17, %r2, 256;
	cvt.u64.u32 	%rd10, %r17;
	setp.le.u64 	%p3, %rd2, %rd10;
	@%p3 bra 	$L__BB11_6;
	st.global.f64 	[%rd3+4096], %fd2;
	st.global.u32 	[%rd3+4104], %r3;
	cvt.u32.u16 	%r18, %rs8;
	cvt.u32.u16 	%r19, %rs7;
	prmt.b32 	%r20, %r19, %r18, 0x3340U;
	cvt.u32.u16 	%r21, %rs6;
	cvt.u32.u16 	%r22, %rs5;
	prmt.b32 	%r23, %r22, %r21, 0x3340U;
	prmt.b32 	%r24, %r23, %r20, 0x5410U;
	st.global.u32 	[%rd3+4108], %r24;
$L__BB11_6:
	ret;

}
	// .globl	_ZN3cub18CUB_300001_SM_10006detail9transform16transform_kernelINS2_10policy_hubILb1EN4cuda3std3__45tupleIJN6thrust24THRUST_300001_SM_1000_NS6detail15normal_iteratorINSA_10device_ptrIdEEEEEEEE10policy1000Ei12MakeSumCountNSC_INSD_I8SumCountEEEEJPdEEEvT0_iT1_T2_DpNS2_10kernel_argIT3_EE
.visible .entry _ZN3cub18CUB_300001_SM_10006detail9transform16transform_kernelINS2_10policy_hubILb1EN4cuda3std3__45tupleIJN6thrust24THRUST_300001_SM_1000_NS6detail15normal_iteratorINSA_10device_ptrIdEEEEEEEE10policy1000Ei12MakeSumCountNSC_INSD_I8SumCountEEEEJPdEEEvT0_iT1_T2_DpNS2_10kernel_argIT3_EE(
	.param .u32 _ZN3cub18CUB_300001_SM_10006detail9transform16transform_kernelINS2_10policy_hubILb1EN4cuda3std3__45tupleIJN6thrust24THRUST_300001_SM_1000_NS6detail15normal_iteratorINSA_10device_ptrIdEEEEEEEE10policy1000Ei12MakeSumCountNSC_INSD_I8SumCountEEEEJPdEEEvT0_iT1_T2_DpNS2_10kernel_argIT3_EE_param_0,
	.param .u32 _ZN3cub18CUB_300001_SM_10006detail9transform16transform_kernelINS2_10policy_hubILb1EN4cuda3std3__45tupleIJN6thrust24THRUST_300001_SM_1000_NS6detail15normal_iteratorINSA_10device_ptrIdEEEEEEEE10policy1000Ei12MakeSumCountNSC_INSD_I8SumCountEEEEJPdEEEvT0_iT1_T2_DpNS2_10kernel_argIT3_EE_param_1,
	.param .align 1 .b8 _ZN3cub18CUB_300001_SM_10006detail9transform16transform_kernelINS2_10policy_hubILb1EN4cuda3std3__45tupleIJN6thrust24THRUST_300001_SM_1000_NS6detail15normal_iteratorINSA_10device_ptrIdEEEEEEEE10policy1000Ei12MakeSumCountNSC_INSD_I8SumCountEEEEJPdEEEvT0_iT1_T2_DpNS2_10kernel_argIT3_EE_param_2[1],
	.param .align 8 .b8 _ZN3cub18CUB_300001_SM_10006detail9transform16transform_kernelINS2_10policy_hubILb1EN4cuda3std3__45tupleIJN6thrust24THRUST_300001_SM_1000_NS6detail15normal_iteratorINSA_10device_ptrIdEEEEEEEE10policy1000Ei12MakeSumCountNSC_INSD_I8SumCountEEEEJPdEEEvT0_iT1_T2_DpNS2_10kernel_argIT3_EE_param_3[8],
	.param .align 8 .b8 _ZN3cub18CUB_300001_SM_10006detail9transform16transform_kernelINS2_10policy_hubILb1EN4cuda3std3__45tupleIJN6thrust24THRUST_300001_SM_1000_NS6detail15normal_iteratorINSA_10device_ptrIdEEEEEEEE10policy1000Ei12MakeSumCountNSC_INSD_I8SumCountEEEEJPdEEEvT0_iT1_T2_DpNS2_10kernel_argIT3_EE_param_4[16]
)
.maxntid 128
{
	.reg .pred 	%p<37>;
	.reg .b32 	%r<77>;
	.reg .b64 	%rd<105>;
	.reg .b64 	%fd<31>;

	ld.param.u32 	%r43, [_ZN3cub18CUB_300001_SM_10006detail9transform16transform_kernelINS2_10policy_hubILb1EN4cuda3std3__45tupleIJN6thrust24THRUST_300001_SM_1000_NS6detail15normal_iteratorINSA_10device_ptrIdEEEEEEEE10policy1000Ei12MakeSumCountNSC_INSD_I8SumCountEEEEJPdEEEvT0_iT1_T2_DpNS2_10kernel_argIT3_EE_param_0];
	ld.param.u64 	%rd18, [_ZN3cub18CUB_300001_SM_10006detail9transform16transform_kernelINS2_10policy_hubILb1EN4cuda3std3__45tupleIJN6thrust24THRUST_300001_SM_1000_NS6detail15normal_iteratorINSA_10device_ptrIdEEEEEEEE10policy1000Ei12MakeSumCountNSC_INSD_I8SumCountEEEEJPdEEEvT0_iT1_T2_DpNS2_10kernel_argIT3_EE_param_4];
	ld.param.u64 	%rd19, [_ZN3cub18CUB_300001_SM_10006detail9transform16transform_kernelINS2_10policy_hubILb1EN4cuda3std3__45tupleIJN6thrust24THRUST_300001_SM_1000_NS6detail15normal_iteratorINSA_10device_ptrIdEEEEEEEE10policy1000Ei12MakeSumCountNSC_INSD_I8SumCountEEEEJPdEEEvT0_iT1_T2_DpNS2_10kernel_argIT3_EE_param_3];
	ld.param.u32 	%r42, [_ZN3cub18CUB_300001_SM_10006detail9transform16transform_kernelINS2_10policy_hubILb1EN4cuda3std3__45tupleIJN6thrust24THRUST_300001_SM_1000_NS6detail15normal_iteratorINSA_10device_ptrIdEEEEEEEE10policy1000Ei12MakeSumCountNSC_INSD_I8SumCountEEEEJPdEEEvT0_iT1_T2_DpNS2_10kernel_argIT3_EE_param_1];
	cvta.to.global.u64 	%rd1, %rd19;
	cvta.to.global.u64 	%rd2, %rd18;
	shl.b32 	%r1, %r42, 7;
	mov.u32 	%r44, %ctaid.x;
	mul.lo.s32 	%r2, %r1, %r44;
	sub.s32 	%r3, %r43, %r2;
	min.s32 	%r4, %r1, %r3;
	shl.b32 	%r5, %r4, 3;
	mov.u32 	%r6, %tid.x;
	shl.b32 	%r67, %r6, 7;
	setp.ge.s32 	%p1, %r67, %r5;
	@%p1 bra 	$L__BB12_3;
	mul.wide.u32 	%rd20, %r6, 128;
	add.s64 	%rd21, %rd2, %rd20;
	mul.wide.s32 	%rd22, %r2, 8;
	add.s64 	%rd102, %rd21, %rd22;
$L__BB12_2:
	.pragma "nounroll";
	// begin inline asm
	prefetch.global.L2 [%rd102];
	// end inline asm
	add.s32 	%r67, %r67, 16384;
	add.s64 	%rd102, %rd102, 16384;
	setp.lt.s32 	%p2, %r67, %r5;
	@%p2 bra 	$L__BB12_2;
$L__BB12_3:
	mul.wide.s32 	%rd24, %r2, 8;
	add.s64 	%rd6, %rd2, %rd24;
	mul.wide.s32 	%rd25, %r2, 16;
	add.s64 	%rd7, %rd1, %rd25;
	setp.gt.s32 	%p3, %r1, %r3;
	@%p3 bra 	$L__BB12_16;
	setp.lt.s32 	%p4, %r42, 1;
	@%p4 bra 	$L__BB12_57;
	and.b32  	%r10, %r42, 7;
	setp.lt.u32 	%p5, %r42, 8;
	mov.b32 	%r74, 0;
	@%p5 bra 	$L__BB12_8;
	and.b32  	%r74, %r42, 2147483640;
	neg.s32 	%r69, %r74;
	add.s64 	%rd27, %rd25, %rd1;
	add.s64 	%rd8, %rd27, 6152;
	add.s32 	%r68, %r6, 128;
	mul.wide.u32 	%rd28, %r6, 16;
	add.s64 	%rd29, %rd27, %rd28;
	add.s64 	%rd104, %rd29, 12;
	mul.wide.u32 	%rd31, %r6, 8;
	add.s64 	%rd32, %rd24, %rd2;
	add.s64 	%rd103, %rd32, %rd31;
	add.s64 	%rd11, %rd32, 3072;
$L__BB12_7:
	.pragma "nounroll";
	mul.wide.s32 	%rd33, %r68, 16;
	add.s64 	%rd34, %rd8, %rd33;
	mul.wide.s32 	%rd35, %r68, 8;
	add.s64 	%rd36, %rd11, %rd35;
	ld.global.f64 	%fd1, [%rd103];
	st.global.f64 	[%rd104+-12], %fd1;
	mov.b64 	%rd37, 1;
	st.global.u64 	[%rd104+-4], %rd37;
	ld.global.f64 	%fd2, [%rd36+-3072];
	st.global.f64 	[%rd34+-6152], %fd2;
	st.global.u64 	[%rd34+-6144], %rd37;
	ld.global.f64 	%fd3, [%rd36+-2048];
	st.global.f64 	[%rd34+-4104], %fd3;
	st.global.u64 	[%rd34+-4096], %rd37;
	ld.global.f64 	%fd4, [%rd36+-1024];
	st.global.f64 	[%rd34+-2056], %fd4;
	st.global.u64 	[%rd34+-2048], %rd37;
	ld.global.f64 	%fd5, [%rd36];
	st.global.f64 	[%rd34+-8], %fd5;
	st.global.u64 	[%rd34], %rd37;
	ld.global.f64 	%fd6, [%rd36+1024];
	st.global.f64 	[%rd34+2040], %fd6;
	st.global.u64 	[%rd34+2048], %rd37;
	ld.global.f64 	%fd7, [%rd36+2048];
	st.global.f64 	[%rd34+4088], %fd7;
	st.global.u64 	[%rd34+4096], %rd37;
	ld.global.f64 	%fd8, [%rd36+3072];
	st.global.f64 	[%rd34+6136], %fd8;
	st.global.u64 	[%rd34+6144], %rd37;
	add.s32 	%r69, %r69, 8;
	add.s32 	%r68, %r68, 1024;
	add.s64 	%rd104, %rd104, 16384;
	add.s64 	%rd103, %rd103, 8192;
	setp.eq.s32 	%p6, %r69, 0;
	@%p6 bra 	$L__BB12_8;
	bra.uni 	$L__BB12_7;
$L__BB12_8:
	setp.eq.s32 	%p7, %r10, 0;
	@%p7 bra 	$L__BB12_57;
	and.b32  	%r37, %r42, 3;
	setp.lt.u32 	%p8, %r10, 4;
	@%p8 bra 	$L__BB12_11;
	shl.b32 	%r46, %r74, 7;
	add.s32 	%r47, %r46, %r6;
	mul.wide.s32 	%rd38, %r47, 8;
	add.s64 	%rd39, %rd6, %rd38;
	ld.global.f64 	%fd9, [%rd39];
	mul.wide.s32 	%rd40, %r47, 16;
	add.s64 	%rd41, %rd7, %rd40;
	st.global.f64 	[%rd41], %fd9;
	mov.b64 	%rd42, 1;
	st.global.u64 	[%rd41+8], %rd42;
	ld.global.f64 	%fd10, [%rd39+1024];
	st.global.f64 	[%rd41+2048], %fd10;
	st.global.u64 	[%rd41+2056], %rd42;
	ld.global.f64 	%fd11, [%rd39+2048];
	st.global.f64 	[%rd41+4096], %fd11;
	st.global.u64 	[%rd41+4104], %rd42;
	ld.global.f64 	%fd12, [%rd39+3072];
	st.global.f64 	[%rd41+6144], %fd12;
	st.global.u64 	[%rd41+6152], %rd42;
	add.s32 	%r74, %r74, 4;
$L__BB12_11:
	setp.eq.s32 	%p9, %r37, 0;
	@%p9 bra 	$L__BB12_57;
	setp.eq.s32 	%p10, %r37, 1;
	@%p10 bra 	$L__BB12_14;
	shl.b32 	%r48, %r74, 7;
	add.s32 	%r49, %r48, %r6;
	mul.wide.s32 	%rd43, %r49, 8;
	add.s64 	%rd44, %rd6, %rd43;
	ld.global.f64 	%fd13, [%rd44];
	mul.wide.s32 	%rd45, %r49, 16;
	add.s64 	%rd46, %rd7, %rd45;
	st.global.f64 	[%rd46], %fd13;
	mov.b64 	%rd47, 1;
	st.global.u64 	[%rd46+8], %rd47;
	ld.global.f64 	%fd14, [%rd44+1024];
	st.global.f64 	[%rd46+2048], %fd14;
	st.global.u64 	[%rd46+2056], %rd47;
	add.s32 	%r74, %r74, 2;
$L__BB12_14:
	and.b32  	%r50, %r42, 1;
	setp.eq.b32 	%p11, %r50, 1;
	not.pred 	%p12, %p11;
	@%p12 bra 	$L__BB12_57;
	shl.b32 	%r51, %r74, 7;
	add.s32 	%r52, %r51, %r6;
	mul.wide.s32 	%rd48, %r52, 8;
	add.s64 	%rd49, %rd6, %rd48;
	ld.global.f64 	%fd15, [%rd49];
	mul.wide.s32 	%rd50, %r52, 16;
	add.s64 	%rd51, %rd7, %rd50;
	st.global.f64 	[%rd51], %fd15;
	mov.b64 	%rd52, 1;
	st.global.u64 	[%rd51+8], %rd52;
	bra.uni 	$L__BB12_57;
$L__BB12_16:
	setp.lt.s32 	%p13, %r42, 1;
	@%p13 bra 	$L__BB12_57;
	and.b32  	%r14, %r42, 7;
	setp.lt.u32 	%p14, %r42, 8;
	mov.b32 	%r71, 0;
	@%p14 bra 	$L__BB12_36;
	and.b32  	%r71, %r42, 2147483640;
	mov.b32 	%r70, 0;
$L__BB12_19:
	.pragma "nounroll";
	shl.b32 	%r55, %r70, 7;
	add.s32 	%r21, %r55, %r6;
	setp.ge.s32 	%p15, %r21, %r4;
	@%p15 bra 	$L__BB12_21;
	mul.wide.u32 	%rd53, %r21, 8;
	add.s64 	%rd54, %rd6, %rd53;
	ld.global.f64 	%fd16, [%rd54];
	mul.wide.u32 	%rd55, %r21, 16;
	add.s64 	%rd56, %rd7, %rd55;
	st.global.f64 	[%rd56], %fd16;
	mov.b64 	%rd57, 1;
	st.global.u64 	[%rd56+8], %rd57;
$L__BB12_21:
	add.s32 	%r56, %r21, 128;
	setp.ge.s32 	%p16, %r56, %r4;
	mul.wide.s32 	%rd58, %r56, 8;
	add.s64 	%rd16, %rd6, %rd58;
	mul.wide.s32 	%rd59, %r56, 16;
	add.s64 	%rd17, %rd7, %rd59;
	@%p16 bra 	$L__BB12_23;
	ld.global.f64 	%fd17, [%rd16];
	st.global.f64 	[%rd17], %fd17;
	mov.b64 	%rd60, 1;
	st.global.u64 	[%rd17+8], %rd60;
$L__BB12_23:
	add.s32 	%r57, %r21, 256;
	setp.ge.s32 	%p17, %r57, %r4;
	@%p17 bra 	$L__BB12_25;
	ld.global.f64 	%fd18, [%rd16+1024];
	st.global.f64 	[%rd17+2048], %fd18;
	mov.b64 	%rd61, 1;
	st.global.u64 	[%rd17+2056], %rd61;
$L__BB12_25:
	add.s32 	%r58, %r21, 384;
	setp.ge.s32 	%p18, %r58, %r4;
	@%p18 bra 	$L__BB12_27;
	ld.global.f64 	%fd19, [%rd16+2048];
	st.global.f64 	[%rd17+4096], %fd19;
	mov.b64 	%rd62, 1;
	st.global.u64 	[%rd17+4104], %rd62;
$L__BB12_27:
	add.s32 	%r59, %r21, 512;
	setp.ge.s32 	%p19, %r59, %r4;
	@%p19 bra 	$L__BB12_29;
	ld.global.f64 	%fd20, [%rd16+3072];
	st.global.f64 	[%rd17+6144], %fd20;
	mov.b64 	%rd63, 1;
	st.global.u64 	[%rd17+6152], %rd63;
$L__BB12_29:
	add.s32 	%r60, %r21, 640;
	setp.ge.s32 	%p20, %r60, %r4;
	@%p20 bra 	$L__BB12_31;
	ld.global.f64 	%fd21, [%rd16+4096];
	st.global.f64 	[%rd17+8192], %fd21;
	mov.b64 	%rd64, 1;
	st.global.u64 	[%rd17+8200], %rd64;
$L__BB12_31:
	add.s32 	%r61, %r21, 768;
	setp.ge.s32 	%p21, %r61, %r4;
	@%p21 bra 	$L__BB12_33;
	ld.global.f64 	%fd22, [%rd16+5120];
	st.global.f64 	[%rd17+10240], %fd22;
	mov.b64 	%rd65, 1;
	st.global.u64 	[%rd17+10248], %rd65;
$L__BB12_33:
	add.s32 	%r62, %r21, 896;
	setp.ge.s32 	%p22, %r62, %r4;
	@%p22 bra 	$L__BB12_35;
	ld.global.f64 	%fd23, [%rd16+6144];
	st.global.f64 	[%rd17+12288], %fd23;
	mov.b64 	%rd66, 1;
	st.global.u64 	[%rd17+12296], %rd66;
$L__BB12_35:
	add.s32 	%r70, %r70, 8;
	setp.ne.s32 	%p23, %r70, %r71;
	@%p23 bra 	$L__BB12_19;
$L__BB12_36:
	setp.eq.s32 	%p24, %r14, 0;
	@%p24 bra 	$L__BB12_57;
	and.b32  	%r24, %r42, 3;
	setp.lt.u32 	%p25, %r14, 4;
	@%p25 bra 	$L__BB12_47;
	shl.b32 	%r63, %r71, 7;
	add.s32 	%r25, %r63, %r6;
	setp.ge.s32 	%p26, %r25, %r4;
	@%p26 bra 	$L__BB12_40;
	mul.wide.s32 	%rd67, %r25, 8;
	add.s64 	%rd68, %rd6, %rd67;
	ld.global.f64 	%fd24, [%rd68];
	mul.wide.s32 	%rd69, %r25, 16;
	add.s64 	%rd70, %rd7, %rd69;
	st.global.f64 	[%rd70], %fd24;
	mov.b64 	%rd71, 1;
	st.global.u64 	[%rd70+8], %rd71;
$L__BB12_40:
	add.s32 	%r26, %r25, 128;
	setp.ge.s32 	%p27, %r26, %r4;
	@%p27 bra 	$L__BB12_42;
	mul.wide.s32 	%rd72, %r26, 8;
	add.s64 	%rd73, %rd6, %rd72;
	ld.global.f64 	%fd25, [%rd73];
	mul.wide.s32 	%rd74, %r26, 16;
	add.s64 	%rd75, %rd7, %rd74;
	st.global.f64 	[%rd75], %fd25;
	mov.b64 	%rd76, 1;
	st.global.u64 	[%rd75+8], %rd76;
$L__BB12_42:
	add.s32 	%r27, %r25, 256;
	setp.ge.s32 	%p28, %r27, %r4;
	@%p28 bra 	$L__BB12_44;
	mul.wide.s32 	%rd77, %r27, 8;
	add.s64 	%rd78, %rd6, %rd77;
	ld.global.f64 	%fd26, [%rd78];
	mul.wide.s32 	%rd79, %r27, 16;
	add.s64 	%rd80, %rd7, %rd79;
	st.global.f64 	[%rd80], %fd26;
	mov.b64 	%rd81, 1;
	st.global.u64 	[%rd80+8], %rd81;
$L__BB12_44:
	add.s32 	%r28, %r25, 384;
	setp.ge.s32 	%p29, %r28, %r4;
	@%p29 bra 	$L__BB12_46;
	mul.wide.s32 	%rd82, %r28, 8;
	add.s64 	%rd83, %rd6, %rd82;
	ld.global.f64 	%fd27, [%rd83];
	mul.wide.s32 	%rd84, %r28, 16;
	add.s64 	%rd85, %rd7, %rd84;
	st.global.f64 	[%rd85], %fd27;
	mov.b64 	%rd86, 1;
	st.global.u64 	[%rd85+8], %rd86;
$L__BB12_46:
	add.s32 	%r71, %r71, 4;
$L__BB12_47:
	setp.eq.s32 	%p30, %r24, 0;
	@%p30 bra 	$L__BB12_57;
	setp.eq.s32 	%p31, %r24, 1;
	@%p31 bra 	$L__BB12_54;
	shl.b32 	%r64, %r71, 7;
	add.s32 	%r31, %r64, %r6;
	setp.ge.s32 	%p32, %r31, %r4;
	@%p32 bra 	$L__BB12_51;
	mul.wide.s32 	%rd87, %r31, 8;
	add.s64 	%rd88, %rd6, %rd87;
	ld.global.f64 	%fd28, [%rd88];
	mul.wide.s32 	%rd89, %r31, 16;
	add.s64 	%rd90, %rd7, %rd89;
	st.global.f64 	[%rd90], %fd28;
	mov.b64 	%rd91, 1;
	st.global.u64 	[%rd90+8], %rd91;
$L__BB12_51:
	add.s32 	%r32, %r31, 128;
	setp.ge.s32 	%p33, %r32, %r4;
	@%p33 bra 	$L__BB12_53;
	mul.wide.s32 	%rd92, %r32, 8;
	add.s64 	%rd93, %rd6, %rd92;
	ld.global.f64 	%fd29, [%rd93];
	mul.wide.s32 	%rd94, %r32, 16;
	add.s64 	%rd95, %rd7, %rd94;
	st.global.f64 	[%rd95], %fd29;
	mov.b64 	%rd96, 1;
	st.global.u64 	[%rd95+8], %rd96;
$L__BB12_53:
	add.s32 	%r71, %r71, 2;
$L__BB12_54:
	and.b32  	%r65, %r42, 1;
	setp.eq.b32 	%p34, %r65, 1;
	not.pred 	%p35, %p34;
	@%p35 bra 	$L__BB12_57;
	shl.b32 	%r66, %r71, 7;
	add.s32 	%r35, %r66, %r6;
	setp.ge.s32 	%p36, %r35, %r4;
	@%p36 bra 	$L__BB12_57;
	mul.wide.s32 	%rd97, %r35, 8;
	add.s64 	%rd98, %rd6, %rd97;
	ld.global.f64 	%fd30, [%rd98];
	mul.wide.s32 	%rd99, %r35, 16;
	add.s64 	%rd100, %rd7, %rd99;
	st.global.f64 	[%rd100], %fd30;
	mov.b64 	%rd101, 1;
	st.global.u64 	[%rd100+8], %rd101;
$L__BB12_57:
	ret;

}
	// .globl	_ZN3cub18CUB_300001_SM_10006detail9transform16transform_kernelINS2_10policy_hubILb1EN4cuda3std3__45tupleIJN6thrust24THRUST_300001_SM_1000_NS6detail15normal_iteratorINSA_10device_ptrIdEEEEEEEE10policy1000El12MakeSumCountNSC_INSD_I8SumCountEEEEJPdEEEvT0_iT1_T2_DpNS2_10kernel_argIT3_EE
.visible .entry _ZN3cub18CUB_300001_SM_10006detail9transform16transform_kernelINS2_10policy_hubILb1EN4cuda3std3__45tupleIJN6thrust24THRUST_300001_SM_1000_NS6detail15normal_iteratorINSA_10device_ptrIdEEEEEEEE10policy1000El12MakeSumCountNSC_INSD_I8SumCountEEEEJPdEEEvT0_iT1_T2_DpNS2_10kernel_argIT3_EE(
	.param .u64 _ZN3cub18CUB_300001_SM_10006detail9transform16transform_kernelINS2_10policy_hubILb1EN4cuda3std3__45tupleIJN6thrust24THRUST_300001_SM_1000_NS6detail15normal_iteratorINSA_10device_ptrIdEEEEEEEE10policy1000El12MakeSumCountNSC_INSD_I8SumCountEEEEJPdEEEvT0_iT1_T2_DpNS2_10kernel_argIT3_EE_param_0,
	.param .u32 _ZN3cub18CUB_300001_SM_10006detail9transform16transform_kernelINS2_10policy_hubILb1EN4cuda3std3__45tupleIJN6thrust24THRUST_300001_SM_1000_NS6detail15normal_iteratorINSA_10device_ptrIdEEEEEEEE10policy1000El12MakeSumCountNSC_INSD_I8SumCountEEEEJPdEEEvT0_iT1_T2_DpNS2_10kernel_argIT3_EE_param_1,
	.param .align 1 .b8 _ZN3cub18CUB_300001_SM_10006detail9transform16transform_kernelINS2_10policy_hubILb1EN4cuda3std3__45tupleIJN6thrust24THRUST_300001_SM_1000_NS6detail15normal_iteratorINSA_10device_ptrIdEEEEEEEE10policy1000El12MakeSumCountNSC_INSD_I8SumCountEEEEJPdEEEvT0_iT1_T2_DpNS2_10kernel_argIT3_EE_param_2[1],
	.param .align 8 .b8 _ZN3cub18CUB_300001_SM_10006detail9transform16transform_kernelINS2_10policy_hubILb1EN4cuda3std3__45tupleIJN6thrust24THRUST_300001_SM_1000_NS6detail15normal_iteratorINSA_10device_ptrIdEEEEEEEE10policy1000El12MakeSumCountNSC_INSD_I8SumCountEEEEJPdEEEvT0_iT1_T2_DpNS2_10kernel_argIT3_EE_param_3[8],
	.param .align 8 .b8 _ZN3cub18CUB_300001_SM_10006detail9transform16transform_kernelINS2_10policy_hubILb1EN4cuda3std3__45tupleIJN6thrust24THRUST_300001_SM_1000_NS6detail15normal_iteratorINSA_10device_ptrIdEEEEEEEE10policy1000El12MakeSumCountNSC_INSD_I8SumCountEEEEJPdEEEvT0_iT1_T2_DpNS2_10kernel_argIT3_EE_param_4[16]
)
.maxntid 128
{
	.reg .pred 	%p<37>;
	.reg .b32 	%r<74>;
	.reg .b64 	%rd<111>;
	.reg .b64 	%fd<31>;

	ld.param.u64 	%rd19, [_ZN3cub18CUB_300001_SM_10006detail9transform16transform_kernelINS2_10policy_hubILb1EN4cuda3std3__45tupleIJN6thrust24THRUST_300001_SM_1000_NS6detail15normal_iteratorINSA_10device_ptrIdEEEEEEEE10policy1000El12MakeSumCountNSC_INSD_I8SumCountEEEEJPdEEEvT0_iT1_T2_DpNS2_10kernel_argIT3_EE_param_0];
	ld.param.u64 	%rd20, [_ZN3cub18CUB_300001_SM_10006detail9transform16transform_kernelINS2_10policy_hubILb1EN4cuda3std3__45tupleIJN6thrust24THRUST_300001_SM_1000_NS6detail15normal_iteratorINSA_10device_ptrIdEEEEEEEE10policy1000El12MakeSumCountNSC_INSD_I8SumCountEEEEJPdEEEvT0_iT1_T2_DpNS2_10kernel_argIT3_EE_param_4];
	ld.param.u64 	%rd21, [_ZN3cub18CUB_300001_SM_10006detail9transform16transform_kernelINS2_10policy_hubILb1EN4cuda3std3__45tupleIJN6thrust24THRUST_300001_SM_1000_NS6detail15normal_iteratorINSA_10device_ptrIdEEEEEEEE10policy1000El12MakeSumCountNSC_INSD_I8SumCountEEEEJPdEEEvT0_iT1_T2_DpNS2_10kernel_argIT3_EE_param_3];
	ld.param.u32 	%r40, [_ZN3cub18CUB_300001_SM_10006detail9transform16transform_kernelINS2_10policy_hubILb1EN4cuda3std3__45tupleIJN6thrust24THRUST_300001_SM_1000_NS6detail15normal_iteratorINSA_10device_ptrIdEEEEEEEE10policy1000El12MakeSumCountNSC_INSD_I8SumCountEEEEJPdEEEvT0_iT1_T2_DpNS2_10kernel_argIT3_EE_param_1];
	cvta.to.global.u64 	%rd1, %rd21;
	cvta.to.global.u64 	%rd2, %rd20;
	shl.b32 	%r1, %r40, 7;
	mov.u32 	%r41, %ctaid.x;
	cvt.u64.u32 	%rd22, %r41;
	cvt.s64.s32 	%rd23, %r1;
	mul.lo.s64 	%rd3, %rd23, %rd22;
	sub.s64 	%rd24, %rd19, %rd3;
	min.s64 	%rd25, %rd24, %rd23;
	cvt.u32.u64 	%r2, %rd25;
	shl.b32 	%r3, %r2, 3;
	mov.u32 	%r4, %tid.x;
	shl.b32 	%r64, %r4, 7;
	setp.ge.s32 	%p1, %r64, %r3;
	@%p1 bra 	$L__BB13_3;
	shl.b64 	%rd26, %rd3, 3;
	add.s64 	%rd27, %rd2, %rd26;
	mul.wide.u32 	%rd28, %r4, 128;
	add.s64 	%rd108, %rd27, %rd28;
$L__BB13_2:
	.pragma "nounroll";
	// begin inline asm
	prefetch.global.L2 [%rd108];
	// end inline asm
	add.s32 	%r64, %r64, 16384;
	add.s64 	%rd108, %rd108, 16384;
	setp.lt.s32 	%p2, %r64, %r3;
	@%p2 bra 	$L__BB13_2;
$L__BB13_3:
	shl.b64 	%rd30, %rd3, 3;
	add.s64 	%rd7, %rd2, %rd30;
	shl.b64 	%rd31, %rd3, 4;
	add.s64 	%rd8, %rd1, %rd31;
	setp.eq.s32 	%p3, %r1, %r2;
	@%p3 bra 	$L__BB13_45;
	setp.lt.s32 	%p4, %r40, 1;
	@%p4 bra 	$L__BB13_57;
	and.b32  	%r8, %r40, 7;
	setp.lt.u32 	%p5, %r40, 8;
	mov.b32 	%r71, 0;
	@%p5 bra 	$L__BB13_24;
	and.b32  	%r71, %r40, 2147483640;
	mov.b32 	%r67, 0;
$L__BB13_7:
	.pragma "nounroll";
	shl.b32 	%r44, %r67, 7;
	add.s32 	%r19, %r44, %r4;
	setp.ge.s32 	%p6, %r19, %r2;
	@%p6 bra 	$L__BB13_9;
	mul.wide.u32 	%rd32, %r19, 8;
	add.s64 	%rd33, %rd7, %rd32;
	ld.global.f64 	%fd1, [%rd33];
	mul.wide.u32 	%rd34, %r19, 16;
	add.s64 	%rd35, %rd8, %rd34;
	st.global.f64 	[%rd35], %fd1;
	mov.b64 	%rd36, 1;
	st.global.u64 	[%rd35+8], %rd36;
$L__BB13_9:
	add.s32 	%r45, %r19, 128;
	setp.ge.s32 	%p7, %r45, %r2;
	mul.wide.s32 	%rd37, %r45, 8;
	add.s64 	%rd17, %rd7, %rd37;
	mul.wide.s32 	%rd38, %r45, 16;
	add.s64 	%rd18, %rd8, %rd38;
	@%p7 bra 	$L__BB13_11;
	ld.global.f64 	%fd2, [%rd17];
	st.global.f64 	[%rd18], %fd2;
	mov.b64 	%rd39, 1;
	st.global.u64 	[%rd18+8], %rd39;
$L__BB13_11:
	add.s32 	%r46, %r19, 256;
	setp.ge.s32 	%p8, %r46, %r2;
	@%p8 bra 	$L__BB13_13;
	ld.global.f64 	%fd3, [%rd17+1024];
	st.global.f64 	[%rd18+2048], %fd3;
	mov.b64 	%rd40, 1;
	st.global.u64 	[%rd18+2056], %rd40;
$L__BB13_13:
	add.s32 	%r47, %r19, 384;
	setp.ge.s32 	%p9, %r47, %r2;
	@%p9 bra 	$L__BB13_15;
	ld.global.f64 	%fd4, [%rd17+2048];
	st.global.f64 	[%rd18+4096], %fd4;
	mov.b64 	%rd41, 1;
	st.global.u64 	[%rd18+4104], %rd41;
$L__BB13_15:
	add.s32 	%r48, %r19, 512;
	setp.ge.s32 	%p10, %r48, %r2;
	@%p10 bra 	$L__BB13_17;
	ld.global.f64 	%fd5, [%rd17+3072];
	st.global.f64 	[%rd18+6144], %fd5;
	mov.b64 	%rd42, 1;
	st.global.u64 	[%rd18+6152], %rd42;
$L__BB13_17:
	add.s32 	%r49, %r19, 640;
	setp.ge.s32 	%p11, %r49, %r2;
	@%p11 bra 	$L__BB13_19;
	ld.global.f64 	%fd6, [%rd17+4096];
	st.global.f64 	[%rd18+8192], %fd6;
	mov.b64 	%rd43, 1;
	st.global.u64 	[%rd18+8200], %rd43;
$L__BB13_19:
	add.s32 	%r50, %r19, 768;
	setp.ge.s32 	%p12, %r50, %r2;
	@%p12 bra 	$L__BB13_21;
	ld.global.f64 	%fd7, [%rd17+5120];
	st.global.f64 	[%rd18+10240], %fd7;
	mov.b64 	%rd44, 1;
	st.global.u64 	[%rd18+10248], %rd44;
$L__BB13_21:
	add.s32 	%r51, %r19, 896;
	setp.ge.s32 	%p13, %r51, %r2;
	@%p13 bra 	$L__BB13_23;
	ld.global.f64 	%fd8, [%rd17+6144];
	st.global.f64 	[%rd18+12288], %fd8;
	mov.b64 	%rd45, 1;
	st.global.u64 	[%rd18+12296], %rd45;
$L__BB13_23:
	add.s32 	%r67, %r67, 8;
	setp.eq.s32 	%p14, %r67, %r71;
	@%p14 bra 	$L__BB13_24;
	bra.uni 	$L__BB13_7;
$L__BB13_24:
	setp.eq.s32 	%p15, %r8, 0;
	@%p15 bra 	$L__BB13_57;
	and.b32  	%r28, %r40, 3;
	setp.lt.u32 	%p16, %r8, 4;
	@%p16 bra 	$L__BB13_35;
	shl.b32 	%r52, %r71, 7;
	add.s32 	%r29, %r52, %r4;
	setp.ge.s32 	%p17, %r29, %r2;
	@%p17 bra 	$L__BB13_28;
	mul.wide.s32 	%rd46, %r29, 8;
	add.s64 	%rd47, %rd7, %rd46;
	ld.global.f64 	%fd9, [%rd47];
	mul.wide.s32 	%rd48, %r29, 16;
	add.s64 	%rd49, %rd8, %rd48;
	st.global.f64 	[%rd49], %fd9;
	mov.b64 	%rd50, 1;
	st.global.u64 	[%rd49+8], %rd50;
$L__BB13_28:
	add.s32 	%r30, %r29, 128;
	setp.ge.s32 	%p18, %r30, %r2;
	@%p18 bra 	$L__BB13_30;
	mul.wide.s32 	%rd51, %r30, 8;
	add.s64 	%rd52, %rd7, %rd51;
	ld.global.f64 	%fd10, [%rd52];
	mul.wide.s32 	%rd53, %r30, 16;
	add.s64 	%rd54, %rd8, %rd53;
	st.global.f64 	[%rd54], %fd10;
	mov.b64 	%rd55, 1;
	st.global.u64 	[%rd54+8], %rd55;
$L__BB13_30:
	add.s32 	%r31, %r29, 256;
	setp.ge.s32 	%p19, %r31, %r2;
	@%p19 bra 	$L__BB13_32;
	mul.wide.s32 	%rd56, %r31, 8;
	add.s64 	%rd57, %rd7, %rd56;
	ld.global.f64 	%fd11, [%rd57];
	mul.wide.s32 	%rd58, %r31, 16;
	add.s64 	%rd59, %rd8, %rd58;
	st.global.f64 	[%rd59], %fd11;
	mov.b64 	%rd60, 1;
	st.global.u64 	[%rd59+8], %rd60;
$L__BB13_32:
	add.s32 	%r32, %r29, 384;
	setp.ge.s32 	%p20, %r32, %r2;
	@%p20 bra 	$L__BB13_34;
	mul.wide.s32 	%rd61, %r32, 8;
	add.s64 	%rd62, %rd7, %rd61;
	ld.global.f64 	%fd12, [%rd62];
	mul.wide.s32 	%rd63, %r32, 16;
	add.s64 	%rd64, %rd8, %rd63;
	st.global.f64 	[%rd64], %fd12;
	mov.b64 	%rd65, 1;
	st.global.u64 	[%rd64+8], %rd65;
$L__BB13_34:
	add.s32 	%r71, %r71, 4;
$L__BB13_35:
	setp.eq.s32 	%p21, %r28, 0;
	@%p21 bra 	$L__BB13_57;
	setp.eq.s32 	%p22, %r28, 1;
	@%p22 bra 	$L__BB13_42;
	shl.b32 	%r53, %r71, 7;
	add.s32 	%r35, %r53, %r4;
	setp.ge.s32 	%p23, %r35, %r2;
	@%p23 bra 	$L__BB13_39;
	mul.wide.s32 	%rd66, %r35, 8;
	add.s64 	%rd67, %rd7, %rd66;
	ld.global.f64 	%fd13, [%rd67];
	mul.wide.s32 	%rd68, %r35, 16;
	add.s64 	%rd69, %rd8, %rd68;
	st.global.f64 	[%rd69], %fd13;
	mov.b64 	%rd70, 1;
	st.global.u64 	[%rd69+8], %rd70;
$L__BB13_39:
	add.s32 	%r36, %r35, 128;
	setp.ge.s32 	%p24, %r36, %r2;
	@%p24 bra 	$L__BB13_41;
	mul.wide.s32 	%rd71, %r36, 8;
	add.s64 	%rd72, %rd7, %rd71;
	ld.global.f64 	%fd14, [%rd72];
	mul.wide.s32 	%rd73, %r36, 16;
	add.s64 	%rd74, %rd8, %rd73;
	st.global.f64 	[%rd74], %fd14;
	mov.b64 	%rd75, 1;
	st.global.u64 	[%rd74+8], %rd75;
$L__BB13_41:
	add.s32 	%r71, %r71, 2;
$L__BB13_42:
	and.b32  	%r54, %r40, 1;
	setp.eq.b32 	%p25, %r54, 1;
	not.pred 	%p26, %p25;
	@%p26 bra 	$L__BB13_57;
	shl.b32 	%r55, %r71, 7;
	add.s32 	%r39, %r55, %r4;
	setp.ge.s32 	%p27, %r39, %r2;
	@%p27 bra 	$L__BB13_57;
	mul.wide.s32 	%rd76, %r39, 8;
	add.s64 	%rd77, %rd7, %rd76;
	ld.global.f64 	%fd15, [%rd77];
	mul.wide.s32 	%rd78, %r39, 16;
	add.s64 	%rd79, %rd8, %rd78;
	st.global.f64 	[%rd79], %fd15;
	mov.b64 	%rd80, 1;
	st.global.u64 	[%rd79+8], %rd80;
	bra.uni 	$L__BB13_57;
$L__BB13_45:
	setp.lt.s32 	%p28, %r40, 1;
	@%p28 bra 	$L__BB13_57;
	and.b32  	%r10, %r40, 7;
	setp.lt.u32 	%p29, %r40, 8;
	mov.b32 	%r69, 0;
	@%p29 bra 	$L__BB13_49;
	and.b32  	%r69, %r40, 2147483640;
	neg.s32 	%r66, %r69;
	add.s64 	%rd82, %rd31, %rd1;
	add.s64 	%rd9, %rd82, 6152;
	add.s32 	%r65, %r4, 128;
	mul.wide.u32 	%rd83, %r4, 16;
	add.s64 	%rd84, %rd82, %rd83;
	add.s64 	%rd110, %rd84, 12;
	mul.wide.u32 	%rd86, %r4, 8;
	add.s64 	%rd87, %rd30, %rd2;
	add.s64 	%rd109, %rd87, %rd86;
	add.s64 	%rd12, %rd87, 3072;
$L__BB13_48:
	.pragma "nounroll";
	mul.wide.s32 	%rd88, %r65, 16;
	add.s64 	%rd89, %rd9, %rd88;
	mul.wide.s32 	%rd90, %r65, 8;
	add.s64 	%rd91, %rd12, %rd90;
	ld.global.f64 	%fd16, [%rd109];
	st.global.f64 	[%rd110+-12], %fd16;
	mov.b64 	%rd92, 1;
	st.global.u64 	[%rd110+-4], %rd92;
	ld.global.f64 	%fd17, [%rd91+-3072];
	st.global.f64 	[%rd89+-6152], %fd17;
	st.global.u64 	[%rd89+-6144], %rd92;
	ld.global.f64 	%fd18, [%rd91+-2048];
	st.global.f64 	[%rd89+-4104], %fd18;
	st.global.u64 	[%rd89+-4096], %rd92;
	ld.global.f64 	%fd19, [%rd91+-1024];
	st.global.f64 	[%rd89+-2056], %fd19;
	st.global.u64 	[%rd89+-2048], %rd92;
	ld.global.f64 	%fd20, [%rd91];
	st.global.f64 	[%rd89+-8], %fd20;
	st.global.u64 	[%rd89], %rd92;
	ld.global.f64 	%fd21, [%rd91+1024];
	st.global.f64 	[%rd89+2040], %fd21;
	st.global.u64 	[%rd89+2048], %rd92;
	ld.global.f64 	%fd22, [%rd91+2048];
	st.global.f64 	[%rd89+4088], %fd22;
	st.global.u64 	[%rd89+4096], %rd92;
	ld.global.f64 	%fd23, [%rd91+3072];
	st.global.f64 	[%rd89+6136], %fd23;
	st.global.u64 	[%rd89+6144], %rd92;
	add.s32 	%r66, %r66, 8;
	add.s32 	%r65, %r65, 1024;
	add.s64 	%rd110, %rd110, 16384;
	add.s64 	%rd109, %rd109, 8192;
	setp.eq.s32 	%p30, %r66, 0;
	@%p30 bra 	$L__BB13_49;
	bra.uni 	$L__BB13_48;
$L__BB13_49:
	setp.eq.s32 	%p31, %r10, 0;
	@%p31 bra 	$L__BB13_57;
	and.b32  	%r22, %r40, 3;
	setp.lt.u32 	%p32, %r10, 4;
	@%p32 bra 	$L__BB13_52;
	shl.b32 	%r57, %r69, 7;
	add.s32 	%r58, %r57, %r4;
	mul.wide.s32 	%rd93, %r58, 8;
	add.s64 	%rd94, %rd7, %rd93;
	ld.global.f64 	%fd24, [%rd94];
	mul.wide.s32 	%rd95, %r58, 16;
	add.s64 	%rd96, %rd8, %rd95;
	st.global.f64 	[%rd96], %fd24;
	mov.b64 	%rd97, 1;
	st.global.u64 	[%rd96+8], %rd97;
	ld.global.f64 	%fd25, [%rd94+1024];
	st.global.f64 	[%rd96+2048], %fd25;
	st.global.u64 	[%rd96+2056], %rd97;
	ld.global.f64 	%fd26, [%rd94+2048];
	st.global.f64 	[%rd96+4096], %fd26;
	st.global.u64 	[%rd96+4104], %rd97;
	ld.global.f64 	%fd27, [%rd94+3072];
	st.global.f64 	[%rd96+6144], %fd27;
	st.global.u64 	[%rd96+6152], %rd97;
	add.s32 	%r69, %r69, 4;
$L__BB13_52:
	setp.eq.s32 	%p33, %r22, 0;
	@%p33 bra 	$L__BB13_57;
	setp.eq.s32 	%p34, %r22, 1;
	@%p34 bra 	$L__BB13_55;
	shl.b32 	%r59, %r69, 7;
	add.s32 	%r60, %r59, %r4;
	mul.wide.s32 	%rd98, %r60, 8;
	add.s64 	%rd99, %rd7, %rd98;
	ld.global.f64 	%fd28, [%rd99];
	mul.wide.s32 	%rd100, %r60, 16;
	add.s64 	%rd101, %rd8, %rd100;
	st.global.f64 	[%rd101], %fd28;
	mov.b64 	%rd102, 1;
	st.global.u64 	[%rd101+8], %rd102;
	ld.global.f64 	%fd29, [%rd99+1024];
	st.global.f64 	[%rd101+2048], %fd29;
	st.global.u64 	[%rd101+2056], %rd102;
	add.s32 	%r69, %r69, 2;
$L__BB13_55:
	and.b32  	%r61, %r40, 1;
	setp.eq.b32 	%p35, %r61, 1;
	not.pred 	%p36, %p35;
	@%p36 bra 	$L__BB13_57;
	shl.b32 	%r62, %r69, 7;
	add.s32 	%r63, %r62, %r4;
	mul.wide.s32 	%rd103, %r63, 8;
	add.s64 	%rd104, %rd7, %rd103;
	ld.global.f64 	%fd30, [%rd104];
	mul.wide.s32 	%rd105, %r63, 16;
	add.s64 	%rd106, %rd8, %rd105;
	st.global.f64 	[%rd106], %fd30;
	mov.b64 	%rd107, 1;
	st.global.u64 	[%rd106+8], %rd107;
$L__BB13_57:
	ret;

}
	// .globl	_ZN3cub18CUB_300001_SM_10006detail9transform16transform_kernelINS2_10policy_hubILb1EN4cuda3std3__45tupleIJN6thrust24THRUST_300001_SM_1000_NS6detail15normal_iteratorINSA_10device_ptrI8SumCountEEEEEEEE10policy1000Ei10ComputeAvgNSC_INSD_IdEEEEJPSE_EEEvT0_iT1_T2_DpNS2_10kernel_argIT3_EE
.visible .entry _ZN3cub18CUB_300001_SM_10006detail9transform16transform_kernelINS2_10policy_hubILb1EN4cuda3std3__45tupleIJN6thrust24THRUST_300001_SM_1000_NS6detail15normal_iteratorINSA_10device_ptrI8SumCountEEEEEEEE10policy1000Ei10ComputeAvgNSC_INSD_IdEEEEJPSE_EEEvT0_iT1_T2_DpNS2_10kernel_argIT3_EE(
	.param .u32 _ZN3cub18CUB_300001_SM_10006detail9transform16transform_kernelINS2_10policy_hubILb1EN4cuda3std3__45tupleIJN6thrust24THRUST_300001_SM_1000_NS6detail15normal_iteratorINSA_10device_ptrI8SumCountEEEEEEEE10policy1000Ei10ComputeAvgNSC_INSD_IdEEEEJPSE_EEEvT0_iT1_T2_DpNS2_10kernel_argIT3_EE_param_0,
	.param .u32 _ZN3cub18CUB_300001_SM_10006detail9transform16transform_kernelINS2_10policy_hubILb1EN4cuda3std3__45tupleIJN6thrust24THRUST_300001_SM_1000_NS6detail15normal_iteratorINSA_10device_ptrI8SumCountEEEEEEEE10policy1000Ei10ComputeAvgNSC_INSD_IdEEEEJPSE_EEEvT0_iT1_T2_DpNS2_10kernel_argIT3_EE_param_1,
	.param .align 1 .b8 _ZN3cub18CUB_300001_SM_10006detail9transform16transform_kernelINS2_10policy_hubILb1EN4cuda3std3__45tupleIJN6thrust24THRUST_300001_SM_1000_NS6detail15normal_iteratorINSA_10device_ptrI8SumCountEEEEEEEE10policy1000Ei10ComputeAvgNSC_INSD_IdEEEEJPSE_EEEvT0_iT1_T2_DpNS2_10kernel_argIT3_EE_param_2[1],
	.param .align 8 .b8 _ZN3cub18CUB_300001_SM_10006detail9transform16transform_kernelINS2_10policy_hubILb1EN4cuda3std3__45tupleIJN6thrust24THRUST_300001_SM_1000_NS6detail15normal_iteratorINSA_10device_ptrI8SumCountEEEEEEEE10policy1000Ei10ComputeAvgNSC_INSD_IdEEEEJPSE_EEEvT0_iT1_T2_DpNS2_10kernel_argIT3_EE_param_3[8],
	.param .align 8 .b8 _ZN3cub18CUB_300001_SM_10006detail9transform16transform_kernelINS2_10policy_hubILb1EN4cuda3std3__45tupleIJN6thrust24THRUST_300001_SM_1000_NS6detail15normal_iteratorINSA_10device_ptrI8SumCountEEEEEEEE10policy1000Ei10ComputeAvgNSC_INSD_IdEEEEJPSE_EEEvT0_iT1_T2_DpNS2_10kernel_argIT3_EE_param_4[16]
)
.maxntid 128
{
	.reg .pred 	%p<37>;
	.reg .b32 	%r<107>;
	.reg .b64 	%rd<86>;
	.reg .b64 	%fd<91>;

	ld.param.u32 	%r43, [_ZN3cub18CUB_300001_SM_10006detail9transform16transform_kernelINS2_10policy_hubILb1EN4cuda3std3__45tupleIJN6thrust24THRUST_300001_SM_1000_NS6detail15normal_iteratorINSA_10device_ptrI8SumCountEEEEEEEE10policy1000Ei10ComputeAvgNSC_INSD_IdEEEEJPSE_EEEvT0_iT1_T2_DpNS2_10kernel_argIT3_EE_param_0];
	ld.param.u64 	%rd18, [_ZN3cub18CUB_300001_SM_10006detail9transform16transform_kernelINS2_10policy_hubILb1EN4cuda3std3__45tupleIJN6thrust24THRUST_300001_SM_1000_NS6detail15normal_iteratorINSA_10device_ptrI8SumCountEEEEEEEE10policy1000Ei10ComputeAvgNSC_INSD_IdEEEEJPSE_EEEvT0_iT1_T2_DpNS2_10kernel_argIT3_EE_param_4];
	ld.param.u64 	%rd19, [_ZN3cub18CUB_300001_SM_10006detail9transform16transform_kernelINS2_10policy_hubILb1EN4cuda3std3__45tupleIJN6thrust24THRUST_300001_SM_1000_NS6detail15normal_iteratorINSA_10device_ptrI8SumCountEEEEEEEE10policy1000Ei10ComputeAvgNSC_INSD_IdEEEEJPSE_EEEvT0_iT1_T2_DpNS2_10kernel_argIT3_EE_param_3];
	ld.param.u32 	%r42, [_ZN3cub18CUB_300001_SM_10006detail9transform16transform_kernelINS2_10policy_hubILb1EN4cuda3std3__45tupleIJN6thrust24THRUST_300001_SM_1000_NS6detail15normal_iteratorINSA_10device_ptrI8SumCountEEEEEEEE10policy1000Ei10ComputeAvgNSC_INSD_IdEEEEJPSE_EEEvT0_iT1_T2_DpNS2_10kernel_argIT3_EE_param_1];
	cvta.to.global.u64 	%rd1, %rd19;
	cvta.to.global.u64 	%rd2, %rd18;
	shl.b32 	%r1, %r42, 7;
	mov.u32 	%r44, %ctaid.x;
	mul.lo.s32 	%r2, %r1, %r44;
	sub.s32 	%r3, %r43, %r2;
	min.s32 	%r4, %r1, %r3;
	shl.b32 	%r5, %r4, 4;
	mov.u32 	%r6, %tid.x;
	shl.b32 	%r97, %r6, 7;
	setp.ge.s32 	%p1, %r97, %r5;
	@%p1 bra 	$L__BB14_3;
	mul.wide.u32 	%rd20, %r6, 128;
	add.s64 	%rd21, %rd2, %rd20;
	mul.wide.s32 	%rd22, %r2, 16;
	add.s64 	%rd83, %rd21, %rd22;
$L__BB14_2:
	.pragma "nounroll";
	// begin inline asm
	prefetch.global.L2 [%rd83];
	// end inline asm
	add.s32 	%r97, %r97, 16384;
	add.s64 	%rd83, %rd83, 16384;
	setp.lt.s32 	%p2, %r97, %r5;
	@%p2 bra 	$L__BB14_2;
$L__BB14_3:
	mul.wide.s32 	%rd24, %r2, 16;
	add.s64 	%rd6, %rd2, %rd24;
	mul.wide.s32 	%rd25, %r2, 8;
	add.s64 	%rd7, %rd1, %rd25;
	setp.gt.s32 	%p3, %r1, %r3;
	@%p3 bra 	$L__BB14_16;
	setp.lt.s32 	%p4, %r42, 1;
	@%p4 bra 	$L__BB14_57;
	and.b32  	%r10, %r42, 7;
	setp.lt.u32 	%p5, %r42, 8;
	mov.b32 	%r104, 0;
	@%p5 bra 	$L__BB14_8;
	and.b32  	%r104, %r42, 2147483640;
	neg.s32 	%r99, %r104;
	mul.wide.u32 	%rd27, %r6, 8;
	add.s64 	%rd28, %rd25, %rd1;
	add.s64 	%rd85, %rd28, %rd27;
	mul.wide.u32 	%rd30, %r6, 16;
	add.s64 	%rd31, %rd24, %rd2;
	add.s64 	%rd32, %rd31, %rd30;
	add.s64 	%rd84, %rd32, 8;
	add.s64 	%rd10, %rd31, 6152;
	add.s32 	%r98, %r6, 128;
	add.s64 	%rd11, %rd28, 3072;
$L__BB14_7:
	.pragma "nounroll";
	mul.wide.s32 	%rd33, %r98, 16;
	add.s64 	%rd34, %rd10, %rd33;
	mul.wide.s32 	%rd35, %r98, 8;
	add.s64 	%rd36, %rd11, %rd35;
	ld.global.f64 	%fd1, [%rd84+-8];
	ld.global.u32 	%r46, [%rd84];
	cvt.rn.f64.s32 	%fd2, %r46;
	div.rn.f64 	%fd3, %fd1, %fd2;
	st.global.f64 	[%rd85], %fd3;
	ld.global.f64 	%fd4, [%rd34+-6152];
	ld.global.u32 	%r47, [%rd34+-6144];
	cvt.rn.f64.s32 	%fd5, %r47;
	div.rn.f64 	%fd6, %fd4, %fd5;
	st.global.f64 	[%rd36+-3072], %fd6;
	ld.global.f64 	%fd7, [%rd34+-4104];
	ld.global.u32 	%r48, [%rd34+-4096];
	cvt.rn.f64.s32 	%fd8, %r48;
	div.rn.f64 	%fd9, %fd7, %fd8;
	st.global.f64 	[%rd36+-2048], %fd9;
	ld.global.f64 	%fd10, [%rd34+-2056];
	ld.global.u32 	%r49, [%rd34+-2048];
	cvt.rn.f64.s32 	%fd11, %r49;
	div.rn.f64 	%fd12, %fd10, %fd11;
	st.global.f64 	[%rd36+-1024], %fd12;
	ld.global.f64 	%fd13, [%rd34+-8];
	ld.global.u32 	%r50, [%rd34];
	cvt.rn.f64.s32 	%fd14, %r50;
	div.rn.f64 	%fd15, %fd13, %fd14;
	st.global.f64 	[%rd36], %fd15;
	ld.global.f64 	%fd16, [%rd34+2040];
	ld.global.u32 	%r51, [%rd34+2048];
	cvt.rn.f64.s32 	%fd17, %r51;
	div.rn.f64 	%fd18, %fd16, %fd17;
	st.global.f64 	[%rd36+1024], %fd18;
	ld.global.f64 	%fd19, [%rd34+4088];
	ld.global.u32 	%r52, [%rd34+4096];
	cvt.rn.f64.s32 	%fd20, %r52;
	div.rn.f64 	%fd21, %fd19, %fd20;
	st.global.f64 	[%rd36+2048], %fd21;
	ld.global.f64 	%fd22, [%rd34+6136];
	ld.global.u32 	%r53, [%rd34+6144];
	cvt.rn.f64.s32 	%fd23, %r53;
	div.rn.f64 	%fd24, %fd22, %fd23;
	st.global.f64 	[%rd36+3072], %fd24;
	add.s32 	%r99, %r99, 8;
	add.s64 	%rd85, %rd85, 8192;
	add.s64 	%rd84, %rd84, 16384;
	add.s32 	%r98, %r98, 1024;
	setp.eq.s32 	%p6, %r99, 0;
	@%p6 bra 	$L__BB14_8;
	bra.uni 	$L__BB14_7;
$L__BB14_8:
	setp.eq.s32 	%p7, %r10, 0;
	@%p7 bra 	$L__BB14_57;
	and.b32  	%r37, %r42, 3;
	setp.lt.u32 	%p8, %r10, 4;
	@%p8 bra 	$L__BB14_11;
	shl.b32 	%r54, %r104, 7;
	add.s32 	%r55, %r54, %r6;
	mul.wide.s32 	%rd37, %r55, 16;
	add.s64 	%rd38, %rd6, %rd37;
	ld.global.f64 	%fd25, [%rd38];
	ld.global.u32 	%r56, [%rd38+8];
	cvt.rn.f64.s32 	%fd26, %r56;
	div.rn.f64 	%fd27, %fd25, %fd26;
	mul.wide.s32 	%rd39, %r55, 8;
	add.s64 	%rd40, %rd7, %rd39;
	st.global.f64 	[%rd40], %fd27;
	ld.global.f64 	%fd28, [%rd38+2048];
	ld.global.u32 	%r57, [%rd38+2056];
	cvt.rn.f64.s32 	%fd29, %r57;
	div.rn.f64 	%fd30, %fd28, %fd29;
	st.global.f64 	[%rd40+1024], %fd30;
	ld.global.f64 	%fd31, [%rd38+4096];
	ld.global.u32 	%r58, [%rd38+4104];
	cvt.rn.f64.s32 	%fd32, %r58;
	div.rn.f64 	%fd33, %fd31, %fd32;
	st.global.f64 	[%rd40+2048], %fd33;
	ld.global.f64 	%fd34, [%rd38+6144];
	ld.global.u32 	%r59, [%rd38+6152];
	cvt.rn.f64.s32 	%fd35, %r59;
	div.rn.f64 	%fd36, %fd34, %fd35;
	st.global.f64 	[%rd40+3072], %fd36;
	add.s32 	%r104, %r104, 4;
$L__BB14_11:
	setp.eq.s32 	%p9, %r37, 0;
	@%p9 bra 	$L__BB14_57;
	setp.eq.s32 	%p10, %r37, 1;
	@%p10 bra 	$L__BB14_14;
	shl.b32 	%r60, %r104, 7;
	add.s32 	%r61, %r60, %r6;
	mul.wide.s32 	%rd41, %r61, 16;
	add.s64 	%rd42, %rd6, %rd41;
	ld.global.f64 	%fd37, [%rd42];
	ld.global.u32 	%r62, [%rd42+8];
	cvt.rn.f64.s32 	%fd38, %r62;
	div.rn.f64 	%fd39, %fd37, %fd38;
	mul.wide.s32 	%rd43, %r61, 8;
	add.s64 	%rd44, %rd7, %rd43;
	st.global.f64 	[%rd44], %fd39;
	ld.global.f64 	%fd40, [%rd42+2048];
	ld.global.u32 	%r63, [%rd42+2056];
	cvt.rn.f64.s32 	%fd41, %r63;
	div.rn.f64 	%fd42, %fd40, %fd41;
	st.global.f64 	[%rd44+1024], %fd42;
	add.s32 	%r104, %r104, 2;
$L__BB14_14:
	and.b32  	%r64, %r42, 1;
	setp.eq.b32 	%p11, %r64, 1;
	not.pred 	%p12, %p11;
	@%p12 bra 	$L__BB14_57;
	shl.b32 	%r65, %r104, 7;
	add.s32 	%r66, %r65, %r6;
	mul.wide.s32 	%rd45, %r66, 16;
	add.s64 	%rd46, %rd6, %rd45;
	ld.global.f64 	%fd43, [%rd46];
	ld.global.u32 	%r67, [%rd46+8];
	cvt.rn.f64.s32 	%fd44, %r67;
	div.rn.f64 	%fd45, %fd43, %fd44;
	mul.wide.s32 	%rd47, %r66, 8;
	add.s64 	%rd48, %rd7, %rd47;
	st.global.f64 	[%rd48], %fd45;
	bra.uni 	$L__BB14_57;
$L__BB14_16:
	setp.lt.s32 	%p13, %r42, 1;
	@%p13 bra 	$L__BB14_57;
	and.b32  	%r14, %r42, 7;
	setp.lt.u32 	%p14, %r42, 8;
	mov.b32 	%r101, 0;
	@%p14 bra 	$L__BB14_36;
	and.b32  	%r101, %r42, 2147483640;
	mov.b32 	%r100, 0;
$L__BB14_19:
	.pragma "nounroll";
	shl.b32 	%r70, %r100, 7;
	add.s32 	%r21, %r70, %r6;
	setp.ge.s32 	%p15, %r21, %r4;
	@%p15 bra 	$L__BB14_21;
	mul.wide.u32 	%rd49, %r21, 16;
	add.s64 	%rd50, %rd6, %rd49;
	ld.global.f64 	%fd46, [%rd50];
	ld.global.u32 	%r71, [%rd50+8];
	cvt.rn.f64.s32 	%fd47, %r71;
	div.rn.f64 	%fd48, %fd46, %fd47;
	mul.wide.u32 	%rd51, %r21, 8;
	add.s64 	%rd52, %rd7, %rd51;
	st.global.f64 	[%rd52], %fd48;
$L__BB14_21:
	add.s32 	%r72, %r21, 128;
	setp.ge.s32 	%p16, %r72, %r4;
	mul.wide.s32 	%rd53, %r72, 16;
	add.s64 	%rd16, %rd6, %rd53;
	mul.wide.s32 	%rd54, %r72, 8;
	add.s64 	%rd17, %rd7, %rd54;
	@%p16 bra 	$L__BB14_23;
	ld.global.f64 	%fd49, [%rd16];
	ld.global.u32 	%r73, [%rd16+8];
	cvt.rn.f64.s32 	%fd50, %r73;
	div.rn.f64 	%fd51, %fd49, %fd50;
	st.global.f64 	[%rd17], %fd51;
$L__BB14_23:
	add.s32 	%r74, %r21, 256;
	setp.ge.s32 	%p17, %r74, %r4;
	@%p17 bra 	$L__BB14_25;
	ld.global.f64 	%fd52, [%rd16+2048];
	ld.global.u32 	%r75, [%rd16+2056];
	cvt.rn.f64.s32 	%fd53, %r75;
	div.rn.f64 	%fd54, %fd52, %fd53;
	st.global.f64 	[%rd17+1024], %fd54;
$L__BB14_25:
	add.s32 	%r76, %r21, 384;
	setp.ge.s32 	%p18, %r76, %r4;
	@%p18 bra 	$L__BB14_27;
	ld.global.f64 	%fd55, [%rd16+4096];
	ld.global.u32 	%r77, [%rd16+4104];
	cvt.rn.f64.s32 	%fd56, %r77;
	div.rn.f64 	%fd57, %fd55, %fd56;
	st.global.f64 	[%rd17+2048], %fd57;
$L__BB14_27:
	add.s32 	%r78, %r21, 512;
	setp.ge.s32 	%p19, %r78, %r4;
	@%p19 bra 	$L__BB14_29;
	ld.global.f64 	%fd58, [%rd16+6144];
	ld.global.u32 	%r79, [%rd16+6152];
	cvt.rn.f64.s32 	%fd59, %r79;
	div.rn.f64 	%fd60, %fd58, %fd59;
	st.global.f64 	[%rd17+3072], %fd60;
$L__BB14_29:
	add.s32 	%r80, %r21, 640;
	setp.ge.s32 	%p20, %r80, %r4;
	@%p20 bra 	$L__BB14_31;
	ld.global.f64 	%fd61, [%rd16+8192];
	ld.global.u32 	%r81, [%rd16+8200];
	cvt.rn.f64.s32 	%fd62, %r81;
	div.rn.f64 	%fd63, %fd61, %fd62;
	st.global.f64 	[%rd17+4096], %fd63;
$L__BB14_31:
	add.s32 	%r82, %r21, 768;
	setp.ge.s32 	%p21, %r82, %r4;
	@%p21 bra 	$L__BB14_33;
	ld.global.f64 	%fd64, [%rd16+10240];
	ld.global.u32 	%r83, [%rd16+10248];
	cvt.rn.f64.s32 	%fd65, %r83;
	div.rn.f64 	%fd66, %fd64, %fd65;
	st.global.f64 	[%rd17+5120], %fd66;
$L__BB14_33:
	add.s32 	%r84, %r21, 896;
	setp.ge.s32 	%p22, %r84, %r4;
	@%p22 bra 	$L__BB14_35;
	ld.global.f64 	%fd67, [%rd16+12288];
	ld.global.u32 	%r85, [%rd16+12296];
	cvt.rn.f64.s32 	%fd68, %r85;
	div.rn.f64 	%fd69, %fd67, %fd68;
	st.global.f64 	[%rd17+6144], %fd69;
$L__BB14_35:
	add.s32 	%r100, %r100, 8;
	setp.ne.s32 	%p23, %r100, %r101;
	@%p23 bra 	$L__BB14_19;
$L__BB14_36:
	setp.eq.s32 	%p24, %r14, 0;
	@%p24 bra 	$L__BB14_57;
	and.b32  	%r24, %r42, 3;
	setp.lt.u32 	%p25, %r14, 4;
	@%p25 bra 	$L__BB14_47;
	shl.b32 	%r86, %r101, 7;
	add.s32 	%r25, %r86, %r6;
	setp.ge.s32 	%p26, %r25, %r4;
	@%p26 bra 	$L__BB14_40;
	mul.wide.s32 	%rd55, %r25, 16;
	add.s64 	%rd56, %rd6, %rd55;
	ld.global.f64 	%fd70, [%rd56];
	ld.global.u32 	%r87, [%rd56+8];
	cvt.rn.f64.s32 	%fd71, %r87;
	div.rn.f64 	%fd72, %fd70, %fd71;
	mul.wide.s32 	%rd57, %r25, 8;
	add.s64 	%rd58, %rd7, %rd57;
	st.global.f64 	[%rd58], %fd72;
$L__BB14_40:
	add.s32 	%r26, %r25, 128;
	setp.ge.s32 	%p27, %r26, %r4;
	@%p27 bra 	$L__BB14_42;
	mul.wide.s32 	%rd59, %r26, 16;
	add.s64 	%rd60, %rd6, %rd59;
	ld.global.f64 	%fd73, [%rd60];
	ld.global.u32 	%r88, [%rd60+8];
	cvt.rn.f64.s32 	%fd74, %r88;
	div.rn.f64 	%fd75, %fd73, %fd74;
	mul.wide.s32 	%rd61, %r26, 8;
	add.s64 	%rd62, %rd7, %rd61;
	st.global.f64 	[%rd62], %fd75;
$L__BB14_42:
	add.s32 	%r27, %r25, 256;
	setp.ge.s32 	%p28, %r27, %r4;
	@%p28 bra 	$L__BB14_44;
	mul.wide.s32 	%rd63, %r27, 16;
	add.s64 	%rd64, %rd6, %rd63;
	ld.global.f64 	%fd76, [%rd64];
	ld.global.u32 	%r89, [%rd64+8];
	cvt.rn.f64.s32 	%fd77, %r89;
	div.rn.f64 	%fd78, %fd76, %fd77;
	mul.wide.s32 	%rd65, %r27, 8;
	add.s64 	%rd66, %rd7, %rd65;
	st.global.f64 	[%rd66], %fd78;
$L__BB14_44:
	add.s32 	%r28, %r25, 384;
	setp.ge.s32 	%p29, %r28, %r4;
	@%p29 bra 	$L__BB14_46;
	mul.wide.s32 	%rd67, %r28, 16;
	add.s64 	%rd68, %rd6, %rd67;
	ld.global.f64 	%fd79, [%rd68];
	ld.global.u32 	%r90, [%rd68+8];
	cvt.rn.f64.s32 	%fd80, %r90;
	div.rn.f64 	%fd81, %fd79, %fd80;
	mul.wide.s32 	%rd69, %r28, 8;
	add.s64 	%rd70, %rd7, %rd69;
	st.global.f64 	[%rd70], %fd81;
$L__BB14_46:
	add.s32 	%r101, %r101, 4;
$L__BB14_47:
	setp.eq.s32 	%p30, %r24, 0;
	@%p30 bra 	$L__BB14_57;
	setp.eq.s32 	%p31, %r24, 1;
	@%p31 bra 	$L__BB14_54;
	shl.b32 	%r91, %r101, 7;
	add.s32 	%r31, %r91, %r6;
	setp.ge.s32 	%p32, %r31, %r4;
	@%p32 bra 	$L__BB14_51;
	mul.wide.s32 	%rd71, %r31, 16;
	add.s64 	%rd72, %rd6, %rd71;
	ld.global.f64 	%fd82, [%rd72];
	ld.global.u32 	%r92, [%rd72+8];
	cvt.rn.f64.s32 	%fd83, %r92;
	div.rn.f64 	%fd84, %fd82, %fd83;
	mul.wide.s32 	%rd73, %r31, 8;
	add.s64 	%rd74, %rd7, %rd73;
	st.global.f64 	[%rd74], %fd84;
$L__BB14_51:
	add.s32 	%r32, %r31, 128;
	setp.ge.s32 	%p33, %r32, %r4;
	@%p33 bra 	$L__BB14_53;
	mul.wide.s32 	%rd75, %r32, 16;
	add.s64 	%rd76, %rd6, %rd75;
	ld.global.f64 	%fd85, [%rd76];
	ld.global.u32 	%r93, [%rd76+8];
	cvt.rn.f64.s32 	%fd86, %r93;
	div.rn.f64 	%fd87, %fd85, %fd86;
	mul.wide.s32 	%rd77, %r32, 8;
	add.s64 	%rd78, %rd7, %rd77;
	st.global.f64 	[%rd78], %fd87;
$L__BB14_53:
	add.s32 	%r101, %r101, 2;
$L__BB14_54:
	and.b32  	%r94, %r42, 1;
	setp.eq.b32 	%p34, %r94, 1;
	not.pred 	%p35, %p34;
	@%p35 bra 	$L__BB14_57;
	shl.b32 	%r95, %r101, 7;
	add.s32 	%r35, %r95, %r6;
	setp.ge.s32 	%p36, %r35, %r4;
	@%p36 bra 	$L__BB14_57;
	mul.wide.s32 	%rd79, %r35, 16;
	add.s64 	%rd80, %rd6, %rd79;
	ld.global.f64 	%fd88, [%rd80];
	ld.global.u32 	%r96, [%rd80+8];
	cvt.rn.f64.s32 	%fd89, %r96;
	div.rn.f64 	%fd90, %fd88, %fd89;
	mul.wide.s32 	%rd81, %r35, 8;
	add.s64 	%rd82, %rd7, %rd81;
	st.global.f64 	[%rd82], %fd90;
$L__BB14_57:
	ret;

}
	// .globl	_ZN3cub18CUB_300001_SM_10006detail9transform16transform_kernelINS2_10policy_hubILb1EN4cuda3std3__45tupleIJN6thrust24THRUST_300001_SM_1000_NS6detail15normal_iteratorINSA_10device_ptrI8SumCountEEEEEEEE10policy1000El10ComputeAvgNSC_INSD_IdEEEEJPSE_EEEvT0_iT1_T2_DpNS2_10kernel_argIT3_EE
.visible .entry _ZN3cub18CUB_300001_SM_10006detail9transform16transform_kernelINS2_10policy_hubILb1EN4cuda3std3__45tupleIJN6thrust24THRUST_300001_SM_1000_NS6detail15normal_iteratorINSA_10device_ptrI8SumCountEEEEEEEE10policy1000El10ComputeAvgNSC_INSD_IdEEEEJPSE_EEEvT0_iT1_T2_DpNS2_10kernel_argIT3_EE(
	.param .u64 _ZN3cub18CUB_300001_SM_10006detail9transform16transform_kernelINS2_10policy_hubILb1EN4cuda3std3__45tupleIJN6thrust24THRUST_300001_SM_1000_NS6detail15normal_iteratorINSA_10device_ptrI8SumCountEEEEEEEE10policy1000El10ComputeAvgNSC_INSD_IdEEEEJPSE_EEEvT0_iT1_T2_DpNS2_10kernel_argIT3_EE_param_0,
	.param .u32 _ZN3cub18CUB_300001_SM_10006detail9transform16transform_kernelINS2_10policy_hubILb1EN4cuda3std3__45tupleIJN6thrust24THRUST_300001_SM_1000_NS6detail15normal_iteratorINSA_10device_ptrI8SumCountEEEEEEEE10policy1000El10ComputeAvgNSC_INSD_IdEEEEJPSE_EEEvT0_iT1_T2_DpNS2_10kernel_argIT3_EE_param_1,
	.param .align 1 .b8 _ZN3cub18CUB_300001_SM_10006detail9transform16transform_kernelINS2_10policy_hubILb1EN4cuda3std3__45tupleIJN6thrust24THRUST_300001_SM_1000_NS6detail15normal_iteratorINSA_10device_ptrI8SumCountEEEEEEEE10policy1000El10ComputeAvgNSC_INSD_IdEEEEJPSE_EEEvT0_iT1_T2_DpNS2_10kernel_argIT3_EE_param_2[1],
	.param .align 8 .b8 _ZN3cub18CUB_300001_SM_10006detail9transform16transform_kernelINS2_10policy_hubILb1EN4cuda3std3__45tupleIJN6thrust24THRUST_300001_SM_1000_NS6detail15normal_iteratorINSA_10device_ptrI8SumCountEEEEEEEE10policy1000El10ComputeAvgNSC_INSD_IdEEEEJPSE_EEEvT0_iT1_T2_DpNS2_10kernel_argIT3_EE_param_3[8],
	.param .align 8 .b8 _ZN3cub18CUB_300001_SM_10006detail9transform16transform_kernelINS2_10policy_hubILb1EN4cuda3std3__45tupleIJN6thrust24THRUST_300001_SM_1000_NS6detail15normal_iteratorINSA_10device_ptrI8SumCountEEEEEEEE10policy1000El10ComputeAvgNSC_INSD_IdEEEEJPSE_EEEvT0_iT1_T2_DpNS2_10kernel_argIT3_EE_param_4[16]
)
.maxntid 128
{
	.reg .pred 	%p<37>;
	.reg .b32 	%r<104>;
	.reg .b64 	%rd<92>;
	.reg .b64 	%fd<91>;

	ld.param.u64 	%rd19, [_ZN3cub18CUB_300001_SM_10006detail9transform16transform_kernelINS2_10policy_hubILb1EN4cuda3std3__45tupleIJN6thrust24THRUST_300001_SM_1000_NS6detail15normal_iteratorINSA_10device_ptrI8SumCountEEEEEEEE10policy1000El10ComputeAvgNSC_INSD_IdEEEEJPSE_EEEvT0_iT1_T2_DpNS2_10kernel_argIT3_EE_param_0];
	ld.param.u64 	%rd20, [_ZN3cub18CUB_300001_SM_10006detail9transform16transform_kernelINS2_10policy_hubILb1EN4cuda3std3__45tupleIJN6thrust24THRUST_300001_SM_1000_NS6detail15normal_iteratorINSA_10device_ptrI8SumCountEEEEEEEE10policy1000El10ComputeAvgNSC_INSD_IdEEEEJPSE_EEEvT0_iT1_T2_DpNS2_10kernel_argIT3_EE_param_4];
	ld.param.u64 	%rd21, [_ZN3cub18CUB_300001_SM_10006detail9transform16transform_kernelINS2_10policy_hubILb1EN4cuda3std3__45tupleIJN6thrust24THRUST_300001_SM_1000_NS6detail15normal_iteratorINSA_10device_ptrI8SumCountEEEEEEEE10policy1000El10ComputeAvgNSC_INSD_IdEEEEJPSE_EEEvT0_iT1_T2_DpNS2_10kernel_argIT3_EE_param_3];
	ld.param.u32 	%r40, [_ZN3cub18CUB_300001_SM_10006detail9transform16transform_kernelINS2_10policy_hubILb1EN4cuda3std3__45tupleIJN6thrust24THRUST_300001_SM_1000_NS6detail15normal_iteratorINSA_10device_ptrI8SumCountEEEEEEEE10policy1000El10ComputeAvgNSC_INSD_IdEEEEJPSE_EEEvT0_iT1_T2_DpNS2_10kernel_argIT3_EE_param_1];
	cvta.to.global.u64 	%rd1, %rd21;
	cvta.to.global.u64 	%rd2, %rd20;
	shl.b32 	%r1, %r40, 7;
	mov.u32 	%r41, %ctaid.x;
	cvt.u64.u32 	%rd22, %r41;
	cvt.s64.s32 	%rd23, %r1;
	mul.lo.s64 	%rd3, %rd23, %rd22;
	sub.s64 	%rd24, %rd19, %rd3;
	min.s64 	%rd25, %rd24, %rd23;
	cvt.u32.u64 	%r2, %rd25;
	shl.b32 	%r3, %r2, 4;
	mov.u32 	%r4, %tid.x;
	shl.b32 	%r94, %r4, 7;
	setp.ge.s32 	%p1, %r94, %r3;
	@%p1 bra 	$L__BB15_3;
	shl.b64 	%rd26, %rd3, 4;
	add.s64 	%rd27, %rd2, %rd26;
	mul.wide.u32 	%rd28, %r4, 128;
	add.s64 	%rd89, %rd27, %rd28;
$L__BB15_2:
	.pragma "nounroll";
	// begin inline asm
	prefetch.global.L2 [%rd89];
	// end inline asm
	add.s32 	%r94, %r94, 16384;
	add.s64 	%rd89, %rd89, 16384;
	setp.lt.s32 	%p2, %r94, %r3;
	@%p2 bra 	$L__BB15_2;
$L__BB15_3:
	shl.b64 	%rd30, %rd3, 4;
	add.s64 	%rd7, %rd2, %rd30;
	shl.b64 	%rd31, %rd3, 3;
	add.s64 	%rd8, %rd1, %rd31;
	setp.eq.s32 	%p3, %r1, %r2;
	@%p3 bra 	$L__BB15_45;
	setp.lt.s32 	%p4, %r40, 1;
	@%p4 bra 	$L__BB15_57;
	and.b32  	%r8, %r40, 7;
	setp.lt.u32 	%p5, %r40, 8;
	mov.b32 	%r101, 0;
	@%p5 bra 	$L__BB15_24;
	and.b32  	%r101, %r40, 2147483640;
	mov.b32 	%r97, 0;
$L__BB15_7:
	.pragma "nounroll";
	shl.b32 	%r44, %r97, 7;
	add.s32 	%r19, %r44, %r4;
	setp.ge.s32 	%p6, %r19, %r2;
	@%p6 bra 	$L__BB15_9;
	mul.wide.u32 	%rd32, %r19, 16;
	add.s64 	%rd33, %rd7, %rd32;
	ld.global.f64 	%fd1, [%rd33];
	ld.global.u32 	%r45, [%rd33+8];
	cvt.rn.f64.s32 	%fd2, %r45;
	div.rn.f64 	%fd3, %fd1, %fd2;
	mul.wide.u32 	%rd34, %r19, 8;
	add.s64 	%rd35, %rd8, %rd34;
	st.global.f64 	[%rd35], %fd3;
$L__BB15_9:
	add.s32 	%r46, %r19, 128;
	setp.ge.s32 	%p7, %r46, %r2;
	mul.wide.s32 	%rd36, %r46, 16;
	add.s64 	%rd17, %rd7, %rd36;
	mul.wide.s32 	%rd37, %r46, 8;
	add.s64 	%rd18, %rd8, %rd37;
	@%p7 bra 	$L__BB15_11;
	ld.global.f64 	%fd4, [%rd17];
	ld.global.u32 	%r47, [%rd17+8];
	cvt.rn.f64.s32 	%fd5, %r47;
	div.rn.f64 	%fd6, %fd4, %fd5;
	st.global.f64 	[%rd18], %fd6;
$L__BB15_11:
	add.s32 	%r48, %r19, 256;
	setp.ge.s32 	%p8, %r48, %r2;
	@%p8 bra 	$L__BB15_13;
	ld.global.f64 	%fd7, [%rd17+2048];
	ld.global.u32 	%r49, [%rd17+2056];
	cvt.rn.f64.s32 	%fd8, %r49;
	div.rn.f64 	%fd9, %fd7, %fd8;
	st.global.f64 	[%rd18+1024], %fd9;
$L__BB15_13:
	add.s32 	%r50, %r19, 384;
	setp.ge.s32 	%p9, %r50, %r2;
	@%p9 bra 	$L__BB15_15;
	ld.global.f64 	%fd10, [%rd17+4096];
	ld.global.u32 	%r51, [%rd17+4104];
	cvt.rn.f64.s32 	%fd11, %r51;
	div.rn.f64 	%fd12, %fd10, %fd11;
	st.global.f64 	[%rd18+2048], %fd12;
$L__BB15_15:
	add.s32 	%r52, %r19, 512;
	setp.ge.s32 	%p10, %r52, %r2;
	@%p10 bra 	$L__BB15_17;
	ld.global.f64 	%fd13, [%rd17+6144];
	ld.global.u32 	%r53, [%rd17+6152];
	cvt.rn.f64.s32 	%fd14, %r53;
	div.rn.f64 	%fd15, %fd13, %fd14;
	st.global.f64 	[%rd18+3072], %fd15;
$L__BB15_17:
	add.s32 	%r54, %r19, 640;
	setp.ge.s32 	%p11, %r54, %r2;
	@%p11 bra 	$L__BB15_19;
	ld.global.f64 	%fd16, [%rd17+8192];
	ld.global.u32 	%r55, [%rd17+8200];
	cvt.rn.f64.s32 	%fd17, %r55;
	div.rn.f64 	%fd18, %fd16, %fd17;
	st.global.f64 	[%rd18+4096], %fd18;
$L__BB15_19:
	add.s32 	%r56, %r19, 768;
	setp.ge.s32 	%p12, %r56, %r2;
	@%p12 bra 	$L__BB15_21;
	ld.global.f64 	%fd19, [%rd17+10240];
	ld.global.u32 	%r57, [%rd17+10248];
	cvt.rn.f64.s32 	%fd20, %r57;
	div.rn.f64 	%fd21, %fd19, %fd20;
	st.global.f64 	[%rd18+5120], %fd21;
$L__BB15_21:
	add.s32 	%r58, %r19, 896;
	setp.ge.s32 	%p13, %r58, %r2;
	@%p13 bra 	$L__BB15_23;
	ld.global.f64 	%fd22, [%rd17+12288];
	ld.global.u32 	%r59, [%rd17+12296];
	cvt.rn.f64.s32 	%fd23, %r59;
	div.rn.f64 	%fd24, %fd22, %fd23;
	st.global.f64 	[%rd18+6144], %fd24;
$L__BB15_23:
	add.s32 	%r97, %r97, 8;
	setp.eq.s32 	%p14, %r97, %r101;
	@%p14 bra 	$L__BB15_24;
	bra.uni 	$L__BB15_7;
$L__BB15_24:
	setp.eq.s32 	%p15, %r8, 0;
	@%p15 bra 	$L__BB15_57;
	and.b32  	%r28, %r40, 3;
	setp.lt.u32 	%p16, %r8, 4;
	@%p16 bra 	$L__BB15_35;
	shl.b32 	%r60, %r101, 7;
	add.s32 	%r29, %r60, %r4;
	setp.ge.s32 	%p17, %r29, %r2;
	@%p17 bra 	$L__BB15_28;
	mul.wide.s32 	%rd38, %r29, 16;
	add.s64 	%rd39, %rd7, %rd38;
	ld.global.f64 	%fd25, [%rd39];
	ld.global.u32 	%r61, [%rd39+8];
	cvt.rn.f64.s32 	%fd26, %r61;
	div.rn.f64 	%fd27, %fd25, %fd26;
	mul.wide.s32 	%rd40, %r29, 8;
	add.s64 	%rd41, %rd8, %rd40;
	st.global.f64 	[%rd41], %fd27;
$L__BB15_28:
	add.s32 	%r30, %r29, 128;
	setp.ge.s32 	%p18, %r30, %r2;
	@%p18 bra 	$L__BB15_30;
	mul.wide.s32 	%rd42, %r30, 16;
	add.s64 	%rd43, %rd7, %rd42;
	ld.global.f64 	%fd28, [%rd43];
	ld.global.u32 	%r62, [%rd43+8];
	cvt.rn.f64.s32 	%fd29, %r62;
	div.rn.f64 	%fd30, %fd28, %fd29;
	mul.wide.s32 	%rd44, %r30, 8;
	add.s64 	%rd45, %rd8, %rd44;
	st.global.f64 	[%rd45], %fd30;
$L__BB15_30:
	add.s32 	%r31, %r29, 256;
	setp.ge.s32 	%p19, %r31, %r2;
	@%p19 bra 	$L__BB15_32;
	mul.wide.s32 	%rd46, %r31, 16;
	add.s64 	%rd47, %rd7, %rd46;
	ld.global.f64 	%fd31, [%rd47];
	ld.global.u32 	%r63, [%rd47+8];
	cvt.rn.f64.s32 	%fd32, %r63;
	div.rn.f64 	%fd33, %fd31, %fd32;
	mul.wide.s32 	%rd48, %r31, 8;
	add.s64 	%rd49, %rd8, %rd48;
	st.global.f64 	[%rd49], %fd33;
$L__BB15_32:
	add.s32 	%r32, %r29, 384;
	setp.ge.s32 	%p20, %r32, %r2;
	@%p20 bra 	$L__BB15_34;
	mul.wide.s32 	%rd50, %r32, 16;
	add.s64 	%rd51, %rd7, %rd50;
	ld.global.f64 	%fd34, [%rd51];
	ld.global.u32 	%r64, [%rd51+8];
	cvt.rn.f64.s32 	%fd35, %r64;
	div.rn.f64 	%fd36, %fd34, %fd35;
	mul.wide.s32 	%rd52, %r32, 8;
	add.s64 	%rd53, %rd8, %rd52;
	st.global.f64 	[%rd53], %fd36;
$L__BB15_34:
	add.s32 	%r101, %r101, 4;
$L__BB15_35:
	setp.eq.s32 	%p21, %r28, 0;
	@%p21 bra 	$L__BB15_57;
	setp.eq.s32 	%p22, %r28, 1;
	@%p22 bra 	$L__BB15_42;
	shl.b32 	%r65, %r101, 7;
	add.s32 	%r35, %r65, %r4;
	setp.ge.s32 	%p23, %r35, %r2;
	@%p23 bra 	$L__BB15_39;
	mul.wide.s32 	%rd54, %r35, 16;
	add.s64 	%rd55, %rd7, %rd54;
	ld.global.f64 	%fd37, [%rd55];
	ld.global.u32 	%r66, [%rd55+8];
	cvt.rn.f64.s32 	%fd38, %r66;
	div.rn.f64 	%fd39, %fd37, %fd38;
	mul.wide.s32 	%rd56, %r35, 8;
	add.s64 	%rd57, %rd8, %rd56;
	st.global.f64 	[%rd57], %fd39;
$L__BB15_39:
	add.s32 	%r36, %r35, 128;
	setp.ge.s32 	%p24, %r36, %r2;
	@%p24 bra 	$L__BB15_41;
	mul.wide.s32 	%rd58, %r36, 16;
	add.s64 	%rd59, %rd7, %rd58;
	ld.global.f64 	%fd40, [%rd59];
	ld.global.u32 	%r67, [%rd59+8];
	cvt.rn.f64.s32 	%fd41, %r67;
	div.rn.f64 	%fd42, %fd40, %fd41;
	mul.wide.s32 	%rd60, %r36, 8;
	add.s64 	%rd61, %rd8, %rd60;
	st.global.f64 	[%rd61], %fd42;
$L__BB15_41:
	add.s32 	%r101, %r101, 2;
$L__BB15_42:
	and.b32  	%r68, %r40, 1;
	setp.eq.b32 	%p25, %r68, 1;
	not.pred 	%p26, %p25;
	@%p26 bra 	$L__BB15_57;
	shl.b32 	%r69, %r101, 7;
	add.s32 	%r39, %r69, %r4;
	setp.ge.s32 	%p27, %r39, %r2;
	@%p27 bra 	$L__BB15_57;
	mul.wide.s32 	%rd62, %r39, 16;
	add.s64 	%rd63, %rd7, %rd62;
	ld.global.f64 	%fd43, [%rd63];
	ld.global.u32 	%r70, [%rd63+8];
	cvt.rn.f64.s32 	%fd44, %r70;
	div.rn.f64 	%fd45, %fd43, %fd44;
	mul.wide.s32 	%rd64, %r39, 8;
	add.s64 	%rd65, %rd8, %rd64;
	st.global.f64 	[%rd65], %fd45;
	bra.uni 	$L__BB15_57;
$L__BB15_45:
	setp.lt.s32 	%p28, %r40, 1;
	@%p28 bra 	$L__BB15_57;
	and.b32  	%r10, %r40, 7;
	setp.lt.u32 	%p29, %r40, 8;
	mov.b32 	%r99, 0;
	@%p29 bra 	$L__BB15_49;
	and.b32  	%r99, %r40, 2147483640;
	neg.s32 	%r96, %r99;
	mul.wide.u32 	%rd67, %r4, 8;
	add.s64 	%rd68, %rd31, %rd1;
	add.s64 	%rd91, %rd68, %rd67;
	mul.wide.u32 	%rd70, %r4, 16;
	add.s64 	%rd71, %rd30, %rd2;
	add.s64 	%rd72, %rd71, %rd70;
	add.s64 	%rd90, %rd72, 8;
	add.s64 	%rd11, %rd71, 6152;
	add.s32 	%r95, %r4, 128;
	add.s64 	%rd12, %rd68, 3072;
$L__BB15_48:
	.pragma "nounroll";
	mul.wide.s32 	%rd73, %r95, 16;
	add.s64 	%rd74, %rd11, %rd73;
	mul.wide.s32 	%rd75, %r95, 8;
	add.s64 	%rd76, %rd12, %rd75;
	ld.global.f64 	%fd46, [%rd90+-8];
	ld.global.u32 	%r72, [%rd90];
	cvt.rn.f64.s32 	%fd47, %r72;
	div.rn.f64 	%fd48, %fd46, %fd47;
	st.global.f64 	[%rd91], %fd48;
	ld.global.f64 	%fd49, [%rd74+-6152];
	ld.global.u32 	%r73, [%rd74+-6144];
	cvt.rn.f64.s32 	%fd50, %r73;
	div.rn.f64 	%fd51, %fd49, %fd50;
	st.global.f64 	[%rd76+-3072], %fd51;
	ld.global.f64 	%fd52, [%rd74+-4104];
	ld.global.u32 	%r74, [%rd74+-4096];
	cvt.rn.f64.s32 	%fd53, %r74;
	div.rn.f64 	%fd54, %fd52, %fd53;
	st.global.f64 	[%rd76+-2048], %fd54;
	ld.global.f64 	%fd55, [%rd74+-2056];
	ld.global.u32 	%r75, [%rd74+-2048];
	cvt.rn.f64.s32 	%fd56, %r75;
	div.rn.f64 	%fd57, %fd55, %fd56;
	st.global.f64 	[%rd76+-1024], %fd57;
	ld.global.f64 	%fd58, [%rd74+-8];
	ld.global.u32 	%r76, [%rd74];
	cvt.rn.f64.s32 	%fd59, %r76;
	div.rn.f64 	%fd60, %fd58, %fd59;
	st.global.f64 	[%rd76], %fd60;
	ld.global.f64 	%fd61, [%rd74+2040];
	ld.global.u32 	%r77, [%rd74+2048];
	cvt.rn.f64.s32 	%fd62, %r77;
	div.rn.f64 	%fd63, %fd61, %fd62;
	st.global.f64 	[%rd76+1024], %fd63;
	ld.global.f64 	%fd64, [%rd74+4088];
	ld.global.u32 	%r78, [%rd74+4096];
	cvt.rn.f64.s32 	%fd65, %r78;
	div.rn.f64 	%fd66, %fd64, %fd65;
	st.global.f64 	[%rd76+2048], %fd66;
	ld.global.f64 	%fd67, [%rd74+6136];
	ld.global.u32 	%r79, [%rd74+6144];
	cvt.rn.f64.s32 	%fd68, %r79;
	div.rn.f64 	%fd69, %fd67, %fd68;
	st.global.f64 	[%rd76+3072], %fd69;
	add.s32 	%r96, %r96, 8;
	add.s64 	%rd91, %rd91, 8192;
	add.s64 	%rd90, %rd90, 16384;
	add.s32 	%r95, %r95, 1024;
	setp.eq.s32 	%p30, %r96, 0;
	@%p30 bra 	$L__BB15_49;
	bra.uni 	$L__BB15_48;
$L__BB15_49:
	setp.eq.s32 	%p31, %r10, 0;
	@%p31 bra 	$L__BB15_57;
	and.b32  	%r22, %r40, 3;
	setp.lt.u32 	%p32, %r10, 4;
	@%p32 bra 	$L__BB15_52;
	shl.b32 	%r80, %r99, 7;
	add.s32 	%r81, %r80, %r4;
	mul.wide.s32 	%rd77, %r81, 16;
	add.s64 	%rd78, %rd7, %rd77;
	ld.global.f64 	%fd70, [%rd78];
	ld.global.u32 	%r82, [%rd78+8];
	cvt.rn.f64.s32 	%fd71, %r82;
	div.rn.f64 	%fd72, %fd70, %fd71;
	mul.wide.s32 	%rd79, %r81, 8;
	add.s64 	%rd80, %rd8, %rd79;
	st.global.f64 	[%rd80], %fd72;
	ld.global.f64 	%fd73, [%rd78+2048];
	ld.global.u32 	%r83, [%rd78+2056];
	cvt.rn.f64.s32 	%fd74, %r83;
	div.rn.f64 	%fd75, %fd73, %fd74;
	st.global.f64 	[%rd80+1024], %fd75;
	ld.global.f64 	%fd76, [%rd78+4096];
	ld.global.u32 	%r84, [%rd78+4104];
	cvt.rn.f64.s32 	%fd77, %r84;
	div.rn.f64 	%fd78, %fd76, %fd77;
	st.global.f64 	[%rd80+2048], %fd78;
	ld.global.f64 	%fd79, [%rd78+6144];
	ld.global.u32 	%r85, [%rd78+6152];
	cvt.rn.f64.s32 	%fd80, %r85;
	div.rn.f64 	%fd81, %fd79, %fd80;
	st.global.f64 	[%rd80+3072], %fd81;
	add.s32 	%r99, %r99, 4;
$L__BB15_52:
	setp.eq.s32 	%p33, %r22, 0;
	@%p33 bra 	$L__BB15_57;
	setp.eq.s32 	%p34, %r22, 1;
	@%p34 bra 	$L__BB15_55;
	shl.b32 	%r86, %r99, 7;
	add.s32 	%r87, %r86, %r4;
	mul.wide.s32 	%rd81, %r87, 16;
	add.s64 	%rd82, %rd7, %rd81;
	ld.global.f64 	%fd82, [%rd82];
	ld.global.u32 	%r88, [%rd82+8];
	cvt.rn.f64.s32 	%fd83, %r88;
	div.rn.f64 	%fd84, %fd82, %fd83;
	mul.wide.s32 	%rd83, %r87, 8;
	add.s64 	%rd84, %rd8, %rd83;
	st.global.f64 	[%rd84], %fd84;
	ld.global.f64 	%fd85, [%rd82+2048];
	ld.global.u32 	%r89, [%rd82+2056];
	cvt.rn.f64.s32 	%fd86, %r89;
	div.rn.f64 	%fd87, %fd85, %fd86;
	st.global.f64 	[%rd84+1024], %fd87;
	add.s32 	%r99, %r99, 2;
$L__BB15_55:
	and.b32  	%r90, %r40, 1;
	setp.eq.b32 	%p35, %r90, 1;
	not.pred 	%p36, %p35;
	@%p36 bra 	$L__BB15_57;
	shl.b32 	%r91, %r99, 7;
	add.s32 	%r92, %r91, %r4;
	mul.wide.s32 	%rd85, %r92, 16;
	add.s64 	%rd86, %rd7, %rd85;
	ld.global.f64 	%fd88, [%rd86];
	ld.global.u32 	%r93, [%rd86+8];
	cvt.rn.f64.s32 	%fd89, %r93;
	div.rn.f64 	%fd90, %fd88, %fd89;
	mul.wide.s32 	%rd87, %r92, 8;
	add.s64 	%rd88, %rd8, %rd87;
	st.global.f64 	[%rd88], %fd90;
$L__BB15_57:
	ret;

}
	// .globl	_ZN3cub18CUB_300001_SM_10006detail9transform16transform_kernelINS2_10policy_hubILb1EN4cuda3std3__45tupleIJN6thrust24THRUST_300001_SM_1000_NS17counting_iteratorIiNSA_11use_defaultESC_SC_EEEEEE10policy1000Ei12DeltaFunctorNSA_6detail15normal_iteratorINSA_10device_ptrIdEEEEJSD_EEEvT0_iT1_T2_DpNS2_10kernel_argIT3_EE
.visible .entry _ZN3cub18CUB_300001_SM_10006detail9transform16transform_kernelINS2_10policy_hubILb1EN4cuda3std3__45tupleIJN6thrust24THRUST_300001_SM_1000_NS17counting_iteratorIiNSA_11use_defaultESC_SC_EEEEEE10policy1000Ei12DeltaFunctorNSA_6detail15normal_iteratorINSA_10device_ptrIdEEEEJSD_EEEvT0_iT1_T2_DpNS2_10kernel_argIT3_EE(
	.param .u32 _ZN3cub18CUB_300001_SM_10006detail9transform16transform_kernelINS2_10policy_hubILb1EN4cuda3std3__45tupleIJN6thrust24THRUST_300001_SM_1000_NS17counting_iteratorIiNSA_11use_defaultESC_SC_EEEEEE10policy1000Ei12DeltaFunctorNSA_6detail15normal_iteratorINSA_10device_ptrIdEEEEJSD_EEEvT0_iT1_T2_DpNS2_10kernel_argIT3_EE_param_0,
	.param .u32 _ZN3cub18CUB_300001_SM_10006detail9transform16transform_kernelINS2_10policy_hubILb1EN4cuda3std3__45tupleIJN6thrust24THRUST_300001_SM_1000_NS17counting_iteratorIiNSA_11use_defaultESC_SC_EEEEEE10policy1000Ei12DeltaFunctorNSA_6detail15normal_iteratorINSA_10device_ptrIdEEEEJSD_EEEvT0_iT1_T2_DpNS2_10kernel_argIT3_EE_param_1,
	.param .align 8 .b8 _ZN3cub18CUB_300001_SM_10006detail9transform16transform_kernelINS2_10policy_hubILb1EN4cuda3std3__45tupleIJN6thrust24THRUST_300001_SM_1000_NS17counting_iteratorIiNSA_11use_defaultESC_SC_EEEEEE10policy1000Ei12DeltaFunctorNSA_6detail15normal_iteratorINSA_10device_ptrIdEEEEJSD_EEEvT0_iT1_T2_DpNS2_10kernel_argIT3_EE_param_2[16],
	.param .align 8 .b8 _ZN3cub18CUB_300001_SM_10006detail9transform16transform_kernelINS2_10policy_hubILb1EN4cuda3std3__45tupleIJN6thrust24THRUST_300001_SM_1000_NS17counting_iteratorIiNSA_11use_defaultESC_SC_EEEEEE10policy1000Ei12DeltaFunctorNSA_6detail15normal_iteratorINSA_10device_ptrIdEEEEJSD_EEEvT0_iT1_T2_DpNS2_10kernel_argIT3_EE_param_3[8],
	.param .align 8 .b8 _ZN3cub18CUB_300001_SM_10006detail9transform16transform_kernelINS2_10policy_hubILb1EN4cuda3std3__45tupleIJN6thrust24THRUST_300001_SM_1000_NS17counting_iteratorIiNSA_11use_defaultESC_SC_EEEEEE10policy1000Ei12DeltaFunctorNSA_6detail15normal_iteratorINSA_10device_ptrIdEEEEJSD_EEEvT0_iT1_T2_DpNS2_10kernel_argIT3_EE_param_4[16]
)
.maxntid 128
{
	.reg .pred 	%p<37>;
	.reg .b32 	%r<95>;
	.reg .b64 	%rd<63>;
	.reg .b64 	%fd<91>;

	ld.param.u32 	%r1, [_ZN3cub18CUB_300001_SM_10006detail9transform16transform_kernelINS2_10policy_hubILb1EN4cuda3std3__45tupleIJN6thrust24THRUST_300001_SM_1000_NS17counting_iteratorIiNSA_11use_defaultESC_SC_EEEEEE10policy1000Ei12DeltaFunctorNSA_6detail15normal_iteratorINSA_10device_ptrIdEEEEJSD_EEEvT0_iT1_T2_DpNS2_10kernel_argIT3_EE_param_4];
	ld.param.u32 	%r49, [_ZN3cub18CUB_300001_SM_10006detail9transform16transform_kernelINS2_10policy_hubILb1EN4cuda3std3__45tupleIJN6thrust24THRUST_300001_SM_1000_NS17counting_iteratorIiNSA_11use_defaultESC_SC_EEEEEE10policy1000Ei12DeltaFunctorNSA_6detail15normal_iteratorINSA_10device_ptrIdEEEEJSD_EEEvT0_iT1_T2_DpNS2_10kernel_argIT3_EE_param_0];
	ld.param.u64 	%rd12, [_ZN3cub18CUB_300001_SM_10006detail9transform16transform_kernelINS2_10policy_hubILb1EN4cuda3std3__45tupleIJN6thrust24THRUST_300001_SM_1000_NS17counting_iteratorIiNSA_11use_defaultESC_SC_EEEEEE10policy1000Ei12DeltaFunctorNSA_6detail15normal_iteratorINSA_10device_ptrIdEEEEJSD_EEEvT0_iT1_T2_DpNS2_10kernel_argIT3_EE_param_3];
	ld.param.u64 	%rd13, [_ZN3cub18CUB_300001_SM_10006detail9transform16transform_kernelINS2_10policy_hubILb1EN4cuda3std3__45tupleIJN6thrust24THRUST_300001_SM_1000_NS17counting_iteratorIiNSA_11use_defaultESC_SC_EEEEEE10policy1000Ei12DeltaFunctorNSA_6detail15normal_iteratorINSA_10device_ptrIdEEEEJSD_EEEvT0_iT1_T2_DpNS2_10kernel_argIT3_EE_param_2+8];
	ld.param.u64 	%rd14, [_ZN3cub18CUB_300001_SM_10006detail9transform16transform_kernelINS2_10policy_hubILb1EN4cuda3std3__45tupleIJN6thrust24THRUST_300001_SM_1000_NS17counting_iteratorIiNSA_11use_defaultESC_SC_EEEEEE10policy1000Ei12DeltaFunctorNSA_6detail15normal_iteratorINSA_10device_ptrIdEEEEJSD_EEEvT0_iT1_T2_DpNS2_10kernel_argIT3_EE_param_2];
	ld.param.u32 	%r48, [_ZN3cub18CUB_300001_SM_10006detail9transform16transform_kernelINS2_10policy_hubILb1EN4cuda3std3__45tupleIJN6thrust24THRUST_300001_SM_1000_NS17counting_iteratorIiNSA_11use_defaultESC_SC_EEEEEE10policy1000Ei12DeltaFunctorNSA_6detail15normal_iteratorINSA_10device_ptrIdEEEEJSD_EEEvT0_iT1_T2_DpNS2_10kernel_argIT3_EE_param_1];
	cvta.to.global.u64 	%rd1, %rd14;
	cvta.to.global.u64 	%rd2, %rd13;
	cvta.to.global.u64 	%rd3, %rd12;
	shl.b32 	%r50, %r48, 7;
	mov.u32 	%r51, %ctaid.x;
	mul.lo.s32 	%r2, %r50, %r51;
	sub.s32 	%r52, %r49, %r2;
	min.s32 	%r3, %r50, %r52;
	add.s32 	%r4, %r1, %r2;
	mul.wide.s32 	%rd15, %r2, 8;
	add.s64 	%rd4, %rd3, %rd15;
	setp.gt.s32 	%p1, %r50, %r52;
	@%p1 bra 	$L__BB16_23;
	setp.lt.s32 	%p2, %r48, 1;
	@%p2 bra 	$L__BB16_55;
	mov.u32 	%r5, %tid.x;
	and.b32  	%r6, %r48, 3;
	setp.lt.u32 	%p3, %r48, 4;
	mov.b32 	%r91, 0;
	@%p3 bra 	$L__BB16_17;
	and.b32  	%r91, %r48, 2147483644;
	mov.b32 	%r85, 0;
$L__BB16_4:
	shl.b32 	%r55, %r85, 7;
	add.s32 	%r12, %r55, %r5;
	add.s32 	%r13, %r12, %r4;
	setp.eq.s32 	%p4, %r13, 0;
	mov.f64 	%fd81, 0d7E37E43C8800759C;
	@%p4 bra 	$L__BB16_7;
	mul.wide.s32 	%rd16, %r13, 4;
	add.s64 	%rd17, %rd2, %rd16;
	ld.global.u32 	%r56, [%rd17];
	ld.global.u32 	%r57, [%rd17+-4];
	setp.ne.s32 	%p5, %r56, %r57;
	@%p5 bra 	$L__BB16_7;
	mul.wide.s32 	%rd18, %r13, 8;
	add.s64 	%rd19, %rd1, %rd18;
	ld.global.f64 	%fd23, [%rd19];
	ld.global.f64 	%fd24, [%rd19+-8];
	sub.f64 	%fd25, %fd23, %fd24;
	abs.f64 	%fd81, %fd25;
$L__BB16_7:
	mul.wide.s32 	%rd20, %r12, 8;
	add.s64 	%rd5, %rd4, %rd20;
	st.global.f64 	[%rd5], %fd81;
	add.s32 	%r14, %r13, 128;
	setp.eq.s32 	%p6, %r14, 0;
	mov.f64 	%fd82, 0d7E37E43C8800759C;
	@%p6 bra 	$L__BB16_10;
	mul.wide.s32 	%rd21, %r14, 4;
	add.s64 	%rd22, %rd2, %rd21;
	ld.global.u32 	%r58, [%rd22];
	ld.global.u32 	%r59, [%rd22+-4];
	setp.ne.s32 	%p7, %r58, %r59;
	@%p7 bra 	$L__BB16_10;
	mul.wide.s32 	%rd23, %r14, 8;
	add.s64 	%rd24, %rd1, %rd23;
	ld.global.f64 	%fd28, [%rd24];
	ld.global.f64 	%fd29, [%rd24+-8];
	sub.f64 	%fd30, %fd28, %fd29;
	abs.f64 	%fd82, %fd30;
$L__BB16_10:
	st.global.f64 	[%rd5+1024], %fd82;
	add.s32 	%r15, %r13, 256;
	setp.eq.s32 	%p8, %r15, 0;
	mov.f64 	%fd83, 0d7E37E43C8800759C;
	@%p8 bra 	$L__BB16_13;
	mul.wide.s32 	%rd25, %r15, 4;
	add.s64 	%rd26, %rd2, %rd25;
	ld.global.u32 	%r60, [%rd26];
	ld.global.u32 	%r61, [%rd26+-4];
	setp.ne.s32 	%p9, %r60, %r61;
	@%p9 bra 	$L__BB16_13;
	mul.wide.s32 	%rd27, %r15, 8;
	add.s64 	%rd28, %rd1, %rd27;
	ld.global.f64 	%fd33, [%rd28];
	ld.global.f64 	%fd34, [%rd28+-8];
	sub.f64 	%fd35, %fd33, %fd34;
	abs.f64 	%fd83, %fd35;
$L__BB16_13:
	st.global.f64 	[%rd5+2048], %fd83;
	add.s32 	%r16, %r13, 384;
	setp.eq.s32 	%p10, %r16, 0;
	mov.f64 	%fd84, 0d7E37E43C8800759C;
	@%p10 bra 	$L__BB16_16;
	mul.wide.s32 	%rd29, %r16, 4;
	add.s64 	%rd30, %rd2, %rd29;
	ld.global.u32 	%r62, [%rd30];
	ld.global.u32 	%r63, [%rd30+-4];
	setp.ne.s32 	%p11, %r62, %r63;
	@%p11 bra 	$L__BB16_16;
	mul.wide.s32 	%rd31, %r16, 8;
	add.s64 	%rd32, %rd1, %rd31;
	ld.global.f64 	%fd38, [%rd32];
	ld.global.f64 	%fd39, [%rd32+-8];
	sub.f64 	%fd40, %fd38, %fd39;
	abs.f64 	%fd84, %fd40;
$L__BB16_16:
	st.global.f64 	[%rd5+3072], %fd84;
	add.s32 	%r85, %r85, 4;
	setp.eq.s32 	%p12, %r85, %r91;
	@%p12 bra 	$L__BB16_17;
	bra.uni 	$L__BB16_4;
$L__BB16_17:
	setp.eq.s32 	%p13, %r6, 0;
	@%p13 bra 	$L__BB16_55;
	shl.b32 	%r64, %r91, 7;
	add.s32 	%r94, %r5, %r64;
	add.s32 	%r65, %r1, %r5;
	add.s32 	%r66, %r65, %r2;
	add.s32 	%r93, %r66, %r64;
	neg.s32 	%r92, %r6;
$L__BB16_19:
	.pragma "nounroll";
	cvt.s64.s32 	%rd11, %r93;
	setp.eq.s32 	%p14, %r93, 0;
	mov.f64 	%fd90, 0d7E37E43C8800759C;
	@%p14 bra 	$L__BB16_22;
	shl.b64 	%rd34, %rd11, 2;
	add.s64 	%rd35, %rd2, %rd34;
	ld.global.u32 	%r67, [%rd35];
	ld.global.u32 	%r68, [%rd35+-4];
	setp.ne.s32 	%p15, %r67, %r68;
	@%p15 bra 	$L__BB16_22;
	shl.b64 	%rd36, %rd11, 3;
	add.s64 	%rd37, %rd1, %rd36;
	ld.global.f64 	%fd43, [%rd37];
	ld.global.f64 	%fd44, [%rd37+-8];
	sub.f64 	%fd45, %fd43, %fd44;
	abs.f64 	%fd90, %fd45;
$L__BB16_22:
	mul.wide.s32 	%rd38, %r94, 8;
	add.s64 	%rd39, %rd4, %rd38;
	st.global.f64 	[%rd39], %fd90;
	add.s32 	%r94, %r94, 128;
	add.s32 	%r93, %r93, 128;
	add.s32 	%r92, %r92, 1;
	setp.ne.s32 	%p16, %r92, 0;
	@%p16 bra 	$L__BB16_19;
	bra.uni 	$L__BB16_55;
$L__BB16_23:
	setp.lt.s32 	%p17, %r48, 1;
	@%p17 bra 	$L__BB16_55;
	mov.u32 	%r8, %tid.x;
	and.b32  	%r9, %r48, 3;
	setp.lt.u32 	%p18, %r48, 4;
	mov.b32 	%r87, 0;
	@%p18 bra 	$L__BB16_47;
	and.b32  	%r87, %r48, 2147483644;
	mov.b32 	%r86, 0;
$L__BB16_26:
	shl.b32 	%r71, %r86, 7;
	add.s32 	%r19, %r71, %r8;
	setp.ge.s32 	%p19, %r19, %r3;
	mul.wide.s32 	%rd40, %r19, 8;
	add.s64 	%rd6, %rd4, %rd40;
	mov.f64 	%fd85, 0d7E37E43C8800759C;
	@%p19 bra 	$L__BB16_31;
	add.s32 	%r20, %r19, %r4;
	setp.eq.s32 	%p20, %r20, 0;
	@%p20 bra 	$L__BB16_30;
	mul.wide.s32 	%rd41, %r20, 4;
	add.s64 	%rd42, %rd2, %rd41;
	ld.global.u32 	%r72, [%rd42];
	ld.global.u32 	%r73, [%rd42+-4];
	setp.ne.s32 	%p21, %r72, %r73;
	@%p21 bra 	$L__BB16_30;
	mul.wide.s32 	%rd43, %r20, 8;
	add.s64 	%rd44, %rd1, %rd43;
	ld.global.f64 	%fd48, [%rd44];
	ld.global.f64 	%fd49, [%rd44+-8];
	sub.f64 	%fd50, %fd48, %fd49;
	abs.f64 	%fd85, %fd50;
$L__BB16_30:
	st.global.f64 	[%rd6], %fd85;
$L__BB16_31:
	add.s32 	%r21, %r19, 128;
	setp.ge.s32 	%p22, %r21, %r3;
	mov.f64 	%fd86, 0d7E37E43C8800759C;
	@%p22 bra 	$L__BB16_36;
	add.s32 	%r22, %r21, %r4;
	setp.eq.s32 	%p23, %r22, 0;
	@%p23 bra 	$L__BB16_35;
	mul.wide.s32 	%rd45, %r22, 4;
	add.s64 	%rd46, %rd2, %rd45;
	ld.global.u32 	%r74, [%rd46];
	ld.global.u32 	%r75, [%rd46+-4];
	setp.ne.s32 	%p24, %r74, %r75;
	@%p24 bra 	$L__BB16_35;
	mul.wide.s32 	%rd47, %r22, 8;
	add.s64 	%rd48, %rd1, %rd47;
	ld.global.f64 	%fd53, [%rd48];
	ld.global.f64 	%fd54, [%rd48+-8];
	sub.f64 	%fd55, %fd53, %fd54;
	abs.f64 	%fd86, %fd55;
$L__BB16_35:
	st.global.f64 	[%rd6+1024], %fd86;
$L__BB16_36:
	add.s32 	%r23, %r19, 256;
	setp.ge.s32 	%p25, %r23, %r3;
	mov.f64 	%fd87, 0d7E37E43C8800759C;
	@%p25 bra 	$L__BB16_41;
	add.s32 	%r24, %r23, %r4;
	setp.eq.s32 	%p26, %r24, 0;
	@%p26 bra 	$L__BB16_40;
	mul.wide.s32 	%rd49, %r24, 4;
	add.s64 	%rd50, %rd2, %rd49;
	ld.global.u32 	%r76, [%rd50];
	ld.global.u32 	%r77, [%rd50+-4];
	setp.ne.s32 	%p27, %r76, %r77;
	@%p27 bra 	$L__BB16_40;
	mul.wide.s32 	%rd51, %r24, 8;
	add.s64 	%rd52, %rd1, %rd51;
	ld.global.f64 	%fd58, [%rd52];
	ld.global.f64 	%fd59, [%rd52+-8];
	sub.f64 	%fd60, %fd58, %fd59;
	abs.f64 	%fd87, %fd60;
$L__BB16_40:
	st.global.f64 	[%rd6+2048], %fd87;
$L__BB16_41:
	add.s32 	%r25, %r19, 384;
	setp.ge.s32 	%p28, %r25, %r3;
	mov.f64 	%fd88, 0d7E37E43C8800759C;
	@%p28 bra 	$L__BB16_46;
	add.s32 	%r26, %r25, %r4;
	setp.eq.s32 	%p29, %r26, 0;
	@%p29 bra 	$L__BB16_45;
	mul.wide.s32 	%rd53, %r26, 4;
	add.s64 	%rd54, %rd2, %rd53;
	ld.global.u32 	%r78, [%rd54];
	ld.global.u32 	%r79, [%rd54+-4];
	setp.ne.s32 	%p30, %r78, %r79;
	@%p30 bra 	$L__BB16_45;
	mul.wide.s32 	%rd55, %r26, 8;
	add.s64 	%rd56, %rd1, %rd55;
	ld.global.f64 	%fd63, [%rd56];
	ld.global.f64 	%fd64, [%rd56+-8];
	sub.f64 	%fd65, %fd63, %fd64;
	abs.f64 	%fd88, %fd65;
$L__BB16_45:
	st.global.f64 	[%rd6+3072], %fd88;
$L__BB16_46:
	add.s32 	%r86, %r86, 4;
	setp.ne.s32 	%p31, %r86, %r87;
	@%p31 bra 	$L__BB16_26;
$L__BB16_47:
	setp.eq.s32 	%p32, %r9, 0;
	@%p32 bra 	$L__BB16_55;
	shl.b32 	%r80, %r87, 7;
	add.s32 	%r90, %r8, %r80;
	add.s32 	%r81, %r1, %r8;
	add.s32 	%r82, %r81, %r2;
	add.s32 	%r89, %r82, %r80;
	neg.s32 	%r88, %r9;
$L__BB16_49:
	.pragma "nounroll";
	mul.wide.s32 	%rd58, %r90, 8;
	add.s64 	%rd8, %rd4, %rd58;
	cvt.s64.s32 	%rd9, %r89;
	setp.ge.s32 	%p33, %r90, %r3;
	mov.f64 	%fd89, 0d7E37E43C8800759C;
	@%p33 bra 	$L__BB16_54;
	setp.eq.s32 	%p34, %r89, 0;
	@%p34 bra 	$L__BB16_53;
	shl.b64 	%rd59, %rd9, 2;
	add.s64 	%rd60, %rd2, %rd59;
	ld.global.u32 	%r83, [%rd60];
	ld.global.u32 	%r84, [%rd60+-4];
	setp.ne.s32 	%p35, %r83, %r84;
	@%p35 bra 	$L__BB16_53;
	shl.b64 	%rd61, %rd9, 3;
	add.s64 	%rd62, %rd1, %rd61;
	ld.global.f64 	%fd68, [%rd62];
	ld.global.f64 	%fd69, [%rd62+-8];
	sub.f64 	%fd70, %fd68, %fd69;
	abs.f64 	%fd89, %fd70;
$L__BB16_53:
	st.global.f64 	[%rd8], %fd89;
$L__BB16_54:
	add.s32 	%r90, %r90, 128;
	add.s32 	%r89, %r89, 128;
	add.s32 	%r88, %r88, 1;
	setp.eq.s32 	%p36, %r88, 0;
	@%p36 bra 	$L__BB16_55;
	bra.uni 	$L__BB16_49;
$L__BB16_55:
	ret;

}
	// .globl	_ZN3cub18CUB_300001_SM_10006detail9transform16transform_kernelINS2_10policy_hubILb1EN4cuda3std3__45tupleIJN6thrust24THRUST_300001_SM_1000_NS17counting_iteratorIiNSA_11use_defaultESC_SC_EEEEEE10policy1000El12DeltaFunctorNSA_6detail15normal_iteratorINSA_10device_ptrIdEEEEJSD_EEEvT0_iT1_T2_DpNS2_10kernel_argIT3_EE
.visible .entry _ZN3cub18CUB_300001_SM_10006detail9transform16transform_kernelINS2_10policy_hubILb1EN4cuda3std3__45tupleIJN6thrust24THRUST_300001_SM_1000_NS17counting_iteratorIiNSA_11use_defaultESC_SC_EEEEEE10policy1000El12DeltaFunctorNSA_6detail15normal_iteratorINSA_10device_ptrIdEEEEJSD_EEEvT0_iT1_T2_DpNS2_10kernel_argIT3_EE(
	.param .u64 _ZN3cub18CUB_300001_SM_10006detail9transform16transform_kernelINS2_10policy_hubILb1EN4cuda3std3__45tupleIJN6thrust24THRUST_300001_SM_1000_NS17counting_iteratorIiNSA_11use_defaultESC_SC_EEEEEE10policy1000El12DeltaFunctorNSA_6detail15normal_iteratorINSA_10device_ptrIdEEEEJSD_EEEvT0_iT1_T2_DpNS2_10kernel_argIT3_EE_param_0,
	.param .u32 _ZN3cub18CUB_300001_SM_10006detail9transform16transform_kernelINS2_10policy_hubILb1EN4cuda3std3__45tupleIJN6thrust24THRUST_300001_SM_1000_NS17counting_iteratorIiNSA_11use_defaultESC_SC_EEEEEE10policy1000El12DeltaFunctorNSA_6detail15normal_iteratorINSA_10device_ptrIdEEEEJSD_EEEvT0_iT1_T2_DpNS2_10kernel_argIT3_EE_param_1,
	.param .align 8 .b8 _ZN3cub18CUB_300001_SM_10006detail9transform16transform_kernelINS2_10policy_hubILb1EN4cuda3std3__45tupleIJN6thrust24THRUST_300001_SM_1000_NS17counting_iteratorIiNSA_11use_defaultESC_SC_EEEEEE10policy1000El12DeltaFunctorNSA_6detail15normal_iteratorINSA_10device_ptrIdEEEEJSD_EEEvT0_iT1_T2_DpNS2_10kernel_argIT3_EE_param_2[16],
	.param .align 8 .b8 _ZN3cub18CUB_300001_SM_10006detail9transform16transform_kernelINS2_10policy_hubILb1EN4cuda3std3__45tupleIJN6thrust24THRUST_300001_SM_1000_NS17counting_iteratorIiNSA_11use_defaultESC_SC_EEEEEE10policy1000El12DeltaFunctorNSA_6detail15normal_iteratorINSA_10device_ptrIdEEEEJSD_EEEvT0_iT1_T2_DpNS2_10kernel_argIT3_EE_param_3[8],
	.param .align 8 .b8 _ZN3cub18CUB_300001_SM_10006detail9transform16transform_kernelINS2_10policy_hubILb1EN4cuda3std3__45tupleIJN6thrust24THRUST_300001_SM_1000_NS17counting_iteratorIiNSA_11use_defaultESC_SC_EEEEEE10policy1000El12DeltaFunctorNSA_6detail15normal_iteratorINSA_10device_ptrIdEEEEJSD_EEEvT0_iT1_T2_DpNS2_10kernel_argIT3_EE_param_4[16]
)
.maxntid 128
{
	.reg .pred 	%p<37>;
	.reg .b32 	%r<93>;
	.reg .b64 	%rd<69>;
	.reg .b64 	%fd<91>;

	ld.param.u32 	%r1, [_ZN3cub18CUB_300001_SM_10006detail9transform16transform_kernelINS2_10policy_hubILb1EN4cuda3std3__45tupleIJN6thrust24THRUST_300001_SM_1000_NS17counting_iteratorIiNSA_11use_defaultESC_SC_EEEEEE10policy1000El12DeltaFunctorNSA_6detail15normal_iteratorINSA_10device_ptrIdEEEEJSD_EEEvT0_iT1_T2_DpNS2_10kernel_argIT3_EE_param_4];
	ld.param.u64 	%rd13, [_ZN3cub18CUB_300001_SM_10006detail9transform16transform_kernelINS2_10policy_hubILb1EN4cuda3std3__45tupleIJN6thrust24THRUST_300001_SM_1000_NS17counting_iteratorIiNSA_11use_defaultESC_SC_EEEEEE10policy1000El12DeltaFunctorNSA_6detail15normal_iteratorINSA_10device_ptrIdEEEEJSD_EEEvT0_iT1_T2_DpNS2_10kernel_argIT3_EE_param_0];
	ld.param.u64 	%rd14, [_ZN3cub18CUB_300001_SM_10006detail9transform16transform_kernelINS2_10policy_hubILb1EN4cuda3std3__45tupleIJN6thrust24THRUST_300001_SM_1000_NS17counting_iteratorIiNSA_11use_defaultESC_SC_EEEEEE10policy1000El12DeltaFunctorNSA_6detail15normal_iteratorINSA_10device_ptrIdEEEEJSD_EEEvT0_iT1_T2_DpNS2_10kernel_argIT3_EE_param_3];
	ld.param.u64 	%rd15, [_ZN3cub18CUB_300001_SM_10006detail9transform16transform_kernelINS2_10policy_hubILb1EN4cuda3std3__45tupleIJN6thrust24THRUST_300001_SM_1000_NS17counting_iteratorIiNSA_11use_defaultESC_SC_EEEEEE10policy1000El12DeltaFunctorNSA_6detail15normal_iteratorINSA_10device_ptrIdEEEEJSD_EEEvT0_iT1_T2_DpNS2_10kernel_argIT3_EE_param_2+8];
	ld.param.u64 	%rd16, [_ZN3cub18CUB_300001_SM_10006detail9transform16transform_kernelINS2_10policy_hubILb1EN4cuda3std3__45tupleIJN6thrust24THRUST_300001_SM_1000_NS17counting_iteratorIiNSA_11use_defaultESC_SC_EEEEEE10policy1000El12DeltaFunctorNSA_6detail15normal_iteratorINSA_10device_ptrIdEEEEJSD_EEEvT0_iT1_T2_DpNS2_10kernel_argIT3_EE_param_2];
	ld.param.u32 	%r48, [_ZN3cub18CUB_300001_SM_10006detail9transform16transform_kernelINS2_10policy_hubILb1EN4cuda3std3__45tupleIJN6thrust24THRUST_300001_SM_1000_NS17counting_iteratorIiNSA_11use_defaultESC_SC_EEEEEE10policy1000El12DeltaFunctorNSA_6detail15normal_iteratorINSA_10device_ptrIdEEEEJSD_EEEvT0_iT1_T2_DpNS2_10kernel_argIT3_EE_param_1];
	cvta.to.global.u64 	%rd1, %rd16;
	cvta.to.global.u64 	%rd2, %rd15;
	cvta.to.global.u64 	%rd3, %rd14;
	shl.b32 	%r49, %r48, 7;
	mov.u32 	%r50, %ctaid.x;
	cvt.u64.u32 	%rd17, %r50;
	cvt.s64.s32 	%rd18, %r49;
	mul.lo.s64 	%rd4, %rd18, %rd17;
	sub.s64 	%rd19, %rd13, %rd4;
	min.s64 	%rd20, %rd19, %rd18;
	cvt.u32.u64 	%r2, %rd20;
	cvt.u32.u64 	%r3, %rd4;
	add.s32 	%r4, %r1, %r3;
	shl.b64 	%rd21, %rd4, 3;
	add.s64 	%rd5, %rd3, %rd21;
	setp.eq.s32 	%p1, %r49, %r2;
	@%p1 bra 	$L__BB17_33;
	setp.lt.s32 	%p2, %r48, 1;
	@%p2 bra 	$L__BB17_55;
	mov.u32 	%r5, %tid.x;
	and.b32  	%r6, %r48, 3;
	setp.lt.u32 	%p3, %r48, 4;
	mov.b32 	%r89, 0;
	@%p3 bra 	$L__BB17_25;
	and.b32  	%r89, %r48, 2147483644;
	mov.b32 	%r84, 0;
$L__BB17_4:
	shl.b32 	%r53, %r84, 7;
	add.s32 	%r19, %r53, %r5;
	setp.ge.s32 	%p4, %r19, %r2;
	mul.wide.s32 	%rd22, %r19, 8;
	add.s64 	%rd7, %rd5, %rd22;
	mov.f64 	%fd85, 0d7E37E43C8800759C;
	@%p4 bra 	$L__BB17_9;
	add.s32 	%r20, %r19, %r4;
	setp.eq.s32 	%p5, %r20, 0;
	@%p5 bra 	$L__BB17_8;
	mul.wide.s32 	%rd23, %r20, 4;
	add.s64 	%rd24, %rd2, %rd23;
	ld.global.u32 	%r54, [%rd24];
	ld.global.u32 	%r55, [%rd24+-4];
	setp.ne.s32 	%p6, %r54, %r55;
	@%p6 bra 	$L__BB17_8;
	mul.wide.s32 	%rd25, %r20, 8;
	add.s64 	%rd26, %rd1, %rd25;
	ld.global.f64 	%fd23, [%rd26];
	ld.global.f64 	%fd24, [%rd26+-8];
	sub.f64 	%fd25, %fd23, %fd24;
	abs.f64 	%fd85, %fd25;
$L__BB17_8:
	st.global.f64 	[%rd7], %fd85;
$L__BB17_9:
	add.s32 	%r21, %r19, 128;
	setp.ge.s32 	%p7, %r21, %r2;
	mov.f64 	%fd86, 0d7E37E43C8800759C;
	@%p7 bra 	$L__BB17_14;
	add.s32 	%r22, %r21, %r4;
	setp.eq.s32 	%p8, %r22, 0;
	@%p8 bra 	$L__BB17_13;
	mul.wide.s32 	%rd27, %r22, 4;
	add.s64 	%rd28, %rd2, %rd27;
	ld.global.u32 	%r56, [%rd28];
	ld.global.u32 	%r57, [%rd28+-4];
	setp.ne.s32 	%p9, %r56, %r57;
	@%p9 bra 	$L__BB17_13;
	mul.wide.s32 	%rd29, %r22, 8;
	add.s64 	%rd30, %rd1, %rd29;
	ld.global.f64 	%fd28, [%rd30];
	ld.global.f64 	%fd29, [%rd30+-8];
	sub.f64 	%fd30, %fd28, %fd29;
	abs.f64 	%fd86, %fd30;
$L__BB17_13:
	st.global.f64 	[%rd7+1024], %fd86;
$L__BB17_14:
	add.s32 	%r23, %r19, 256;
	setp.ge.s32 	%p10, %r23, %r2;
	mov.f64 	%fd87, 0d7E37E43C8800759C;
	@%p10 bra 	$L__BB17_19;
	add.s32 	%r24, %r23, %r4;
	setp.eq.s32 	%p11, %r24, 0;
	@%p11 bra 	$L__BB17_18;
	mul.wide.s32 	%rd31, %r24, 4;
	add.s64 	%rd32, %rd2, %rd31;
	ld.global.u32 	%r58, [%rd32];
	ld.global.u32 	%r59, [%rd32+-4];
	setp.ne.s32 	%p12, %r58, %r59;
	@%p12 bra 	$L__BB17_18;
	mul.wide.s32 	%rd33, %r24, 8;
	add.s64 	%rd34, %rd1, %rd33;
	ld.global.f64 	%fd33, [%rd34];
	ld.global.f64 	%fd34, [%rd34+-8];
	sub.f64 	%fd35, %fd33, %fd34;
	abs.f64 	%fd87, %fd35;
$L__BB17_18:
	st.global.f64 	[%rd7+2048], %fd87;
$L__BB17_19:
	add.s32 	%r25, %r19, 384;
	setp.ge.s32 	%p13, %r25, %r2;
	mov.f64 	%fd88, 0d7E37E43C8800759C;
	@%p13 bra 	$L__BB17_24;
	add.s32 	%r26, %r25, %r4;
	setp.eq.s32 	%p14, %r26, 0;
	@%p14 bra 	$L__BB17_23;
	mul.wide.s32 	%rd35, %r26, 4;
	add.s64 	%rd36, %rd2, %rd35;
	ld.global.u32 	%r60, [%rd36];
	ld.global.u32 	%r61, [%rd36+-4];
	setp.ne.s32 	%p15, %r60, %r61;
	@%p15 bra 	$L__BB17_23;
	mul.wide.s32 	%rd37, %r26, 8;
	add.s64 	%rd38, %rd1, %rd37;
	ld.global.f64 	%fd38, [%rd38];
	ld.global.f64 	%fd39, [%rd38+-8];
	sub.f64 	%fd40, %fd38, %fd39;
	abs.f64 	%fd88, %fd40;
$L__BB17_23:
	st.global.f64 	[%rd7+3072], %fd88;
$L__BB17_24:
	add.s32 	%r84, %r84, 4;
	setp.eq.s32 	%p16, %r84, %r89;
	@%p16 bra 	$L__BB17_25;
	bra.uni 	$L__BB17_4;
$L__BB17_25:
	setp.eq.s32 	%p17, %r6, 0;
	@%p17 bra 	$L__BB17_55;
	shl.b32 	%r62, %r89, 7;
	add.s32 	%r92, %r5, %r62;
	add.s32 	%r63, %r1, %r5;
	add.s32 	%r64, %r63, %r3;
	add.s32 	%r91, %r64, %r62;
	neg.s32 	%r90, %r6;
$L__BB17_27:
	.pragma "nounroll";
	mul.wide.s32 	%rd40, %r92, 8;
	add.s64 	%rd11, %rd5, %rd40;
	cvt.s64.s32 	%rd12, %r91;
	setp.ge.s32 	%p18, %r92, %r2;
	mov.f64 	%fd90, 0d7E37E43C8800759C;
	@%p18 bra 	$L__BB17_32;
	setp.eq.s32 	%p19, %r91, 0;
	@%p19 bra 	$L__BB17_31;
	shl.b64 	%rd41, %rd12, 2;
	add.s64 	%rd42, %rd2, %rd41;
	ld.global.u32 	%r65, [%rd42];
	ld.global.u32 	%r66, [%rd42+-4];
	setp.ne.s32 	%p20, %r65, %r66;
	@%p20 bra 	$L__BB17_31;
	shl.b64 	%rd43, %rd12, 3;
	add.s64 	%rd44, %rd1, %rd43;
	ld.global.f64 	%fd43, [%rd44];
	ld.global.f64 	%fd44, [%rd44+-8];
	sub.f64 	%fd45, %fd43, %fd44;
	abs.f64 	%fd90, %fd45;
$L__BB17_31:
	st.global.f64 	[%rd11], %fd90;
$L__BB17_32:
	add.s32 	%r92, %r92, 128;
	add.s32 	%r91, %r91, 128;
	add.s32 	%r90, %r90, 1;
	setp.ne.s32 	%p21, %r90, 0;
	@%p21 bra 	$L__BB17_27;
	bra.uni 	$L__BB17_55;
$L__BB17_33:
	setp.lt.s32 	%p22, %r48, 1;
	@%p22 bra 	$L__BB17_55;
	mov.u32 	%r8, %tid.x;
	and.b32  	%r9, %r48, 3;
	setp.lt.u32 	%p23, %r48, 4;
	mov.b32 	%r85, 0;
	@%p23 bra 	$L__BB17_49;
	and.b32  	%r85, %r48, 2147483644;
	mov.b32 	%r83, 0;
$L__BB17_36:
	shl.b32 	%r69, %r83, 7;
	add.s32 	%r12, %r69, %r8;
	add.s32 	%r13, %r12, %r4;
	setp.eq.s32 	%p24, %r13, 0;
	mov.f64 	%fd81, 0d7E37E43C8800759C;
	@%p24 bra 	$L__BB17_39;
	mul.wide.s32 	%rd45, %r13, 4;
	add.s64 	%rd46, %rd2, %rd45;
	ld.global.u32 	%r70, [%rd46];
	ld.global.u32 	%r71, [%rd46+-4];
	setp.ne.s32 	%p25, %r70, %r71;
	@%p25 bra 	$L__BB17_39;
	mul.wide.s32 	%rd47, %r13, 8;
	add.s64 	%rd48, %rd1, %rd47;
	ld.global.f64 	%fd48, [%rd48];
	ld.global.f64 	%fd49, [%rd48+-8];
	sub.f64 	%fd50, %fd48, %fd49;
	abs.f64 	%fd81, %fd50;
$L__BB17_39:
	mul.wide.s32 	%rd49, %r12, 8;
	add.s64 	%rd6, %rd5, %rd49;
	st.global.f64 	[%rd6], %fd81;
	add.s32 	%r14, %r13, 128;
	setp.eq.s32 	%p26, %r14, 0;
	mov.f64 	%fd82, 0d7E37E43C8800759C;
	@%p26 bra 	$L__BB17_42;
	mul.wide.s32 	%rd50, %r14, 4;
	add.s64 	%rd51, %rd2, %rd50;
	ld.global.u32 	%r72, [%rd51];
	ld.global.u32 	%r73, [%rd51+-4];
	setp.ne.s32 	%p27, %r72, %r73;
	@%p27 bra 	$L__BB17_42;
	mul.wide.s32 	%rd52, %r14, 8;
	add.s64 	%rd53, %rd1, %rd52;
	ld.global.f64 	%fd53, [%rd53];
	ld.global.f64 	%fd54, [%rd53+-8];
	sub.f64 	%fd55, %fd53, %fd54;
	abs.f64 	%fd82, %fd55;
$L__BB17_42:
	st.global.f64 	[%rd6+1024], %fd82;
	add.s32 	%r15, %r13, 256;
	setp.eq.s32 	%p28, %r15, 0;
	mov.f64 	%fd83, 0d7E37E43C8800759C;
	@%p28 bra 	$L__BB17_45;
	mul.wide.s32 	%rd54, %r15, 4;
	add.s64 	%rd55, %rd2, %rd54;
	ld.global.u32 	%r74, [%rd55];
	ld.global.u32 	%r75, [%rd55+-4];
	setp.ne.s32 	%p29, %r74, %r75;
	@%p29 bra 	$L__BB17_45;
	mul.wide.s32 	%rd56, %r15, 8;
	add.s64 	%rd57, %rd1, %rd56;
	ld.global.f64 	%fd58, [%rd57];
	ld.global.f64 	%fd59, [%rd57+-8];
	sub.f64 	%fd60, %fd58, %fd59;
	abs.f64 	%fd83, %fd60;
$L__BB17_45:
	st.global.f64 	[%rd6+2048], %fd83;
	add.s32 	%r16, %r13, 384;
	setp.eq.s32 	%p30, %r16, 0;
	mov.f64 	%fd84, 0d7E37E43C8800759C;
	@%p30 bra 	$L__BB17_48;
	mul.wide.s32 	%rd58, %r16, 4;
	add.s64 	%rd59, %rd2, %rd58;
	ld.global.u32 	%r76, [%rd59];
	ld.global.u32 	%r77, [%rd59+-4];
	setp.ne.s32 	%p31, %r76, %r77;
	@%p31 bra 	$L__BB17_48;
	mul.wide.s32 	%rd60, %r16, 8;
	add.s64 	%rd61, %rd1, %rd60;
	ld.global.f64 	%fd63, [%rd61];
	ld.global.f64 	%fd64, [%rd61+-8];
	sub.f64 	%fd65, %fd63, %fd64;
	abs.f64 	%fd84, %fd65;
$L__BB17_48:
	st.global.f64 	[%rd6+3072], %fd84;
	add.s32 	%r83, %r83, 4;
	setp.eq.s32 	%p32, %r83, %r85;
	@%p32 bra 	$L__BB17_49;
	bra.uni 	$L__BB17_36;
$L__BB17_49:
	setp.eq.s32 	%p33, %r9, 0;
	@%p33 bra 	$L__BB17_55;
	shl.b32 	%r78, %r85, 7;
	add.s32 	%r88, %r8, %r78;
	add.s32 	%r79, %r1, %r8;
	add.s32 	%r80, %r79, %r3;
	add.s32 	%r87, %r80, %r78;
	neg.s32 	%r86, %r9;
$L__BB17_51:
	.pragma "nounroll";
	cvt.s64.s32 	%rd9, %r87;
	setp.eq.s32 	%p34, %r87, 0;
	mov.f64 	%fd89, 0d7E37E43C8800759C;
	@%p34 bra 	$L__BB17_54;
	shl.b64 	%rd63, %rd9, 2;
	add.s64 	%rd64, %rd2, %rd63;
	ld.global.u32 	%r81, [%rd64];
	ld.global.u32 	%r82, [%rd64+-4];
	setp.ne.s32 	%p35, %r81, %r82;
	@%p35 bra 	$L__BB17_54;
	shl.b64 	%rd65, %rd9, 3;
	add.s64 	%rd66, %rd1, %rd65;
	ld.global.f64 	%fd68, [%rd66];
	ld.global.f64 	%fd69, [%rd66+-8];
	sub.f64 	%fd70, %fd68, %fd69;
	abs.f64 	%fd89, %fd70;
$L__BB17_54:
	mul.wide.s32 	%rd67, %r88, 8;
	add.s64 	%rd68, %rd5, %rd67;
	st.global.f64 	[%rd68], %fd89;
	add.s32 	%r88, %r88, 128;
	add.s32 	%r87, %r87, 128;
	add.s32 	%r86, %r86, 1;
	setp.eq.s32 	%p36, %r86, 0;
	@%p36 bra 	$L__BB17_55;
	bra.uni 	$L__BB17_51;
$L__BB17_55:
	ret;

}


// ===== COMPILED SASS (sm_100) =====

	.target	sm_100

	.elftype	@"ET_EXEC"


//--------------------- .note.nv.tkinfo           --------------------------
	.section	.note.nv.tkinfo,"",@"SHT_NOTE"
	.sectionflags	@"SHF_NOTE_NV_TKINFO"
	.tkinfo
        /*0018*/ 	.word	0x00000002
        /*0030*/ 	.string	""
        /*0030*/ 	.string	"ptxas"
        /*0030*/ 	.string	"Cuda compilation tools, release 13.0, V13.0.88"
        /*0030*/ 	.string	"Build cuda_13.0.r13.0/compiler.36424714_0"
        /*0030*/ 	.string	"-arch sm_100 -m 64 "



//--------------------- .note.nv.cuinfo           --------------------------
	.section	.note.nv.cuinfo,"",@"SHT_NOTE"
	.sectionflags	@"SHF_NOTE_NV_CUINFO"
        /*0018*/ 	.short	0x0002
        /*001a*/ 	.short	0x0064
        /*001c*/ 	.short	0x0082
	.zero		2


//--------------------- .nv.info                  --------------------------
	.section	.nv.info,"",@"SHT_CUDA_INFO"
	.align	4


	//----- nvinfo : EIATTR_REGCOUNT
	.align		4
        /*0000*/ 	.byte	0x04, 0x2f
        /*0002*/ 	.short	(.L_44 - .L_43)
	.align		4
.L_43:
        /*0004*/ 	.word	index@(_ZN6thrust24THRUST_300001_SM_1000_NS8cuda_cub4core6detail13_kernel_agentINS1_15__reduce_by_key9InitAgentIN3cub18CUB_300001_SM_100024ReduceByKeyScanTileStateI8SumCountiLb0EEEiPiEEJSB_iSC_EEEvDpT0_)
        /*0008*/ 	.word	0x0000000a


	//----- nvinfo : EIATTR_FRAME_SIZE
	.align		4
.L_44:
        /*000c*/ 	.byte	0x04, 0x11
        /*000e*/ 	.short	(.L_46 - .L_45)
	.align		4
.L_45:
        /*0010*/ 	.word	index@(_ZN6thrust24THRUST_300001_SM_1000_NS8cuda_cub4core6detail13_kernel_agentINS1_15__reduce_by_key9InitAgentIN3cub18CUB_300001_SM_100024ReduceByKeyScanTileStateI8SumCountiLb0EEEiPiEEJSB_iSC_EEEvDpT0_)
        /*0014*/ 	.word	0x00000000


	//----- nvinfo : EIATTR_REGCOUNT
	.align		4
.L_46:
        /*0018*/ 	.byte	0x04, 0x2f
        /*001a*/ 	.short	(.L_48 - .L_47)
	.align		4
.L_47:
        /*001c*/ 	.word	index@(_ZN6thrust24THRUST_300001_SM_1000_NS8cuda_cub4core6detail13_kernel_agentINS1_15__reduce_by_key16ReduceByKeyAgentINS0_12zip_iteratorIN4cuda3std3__45tupleIJNS0_6detail15normal_iteratorINS0_10device_ptrIiEEEESG_EEEEENSD_INSE_I8SumCountEEEESI_SL_NSA_8equal_toINSB_IJiiEEEEE12SumCountPlusPiiEEJSI_SL_SI_SL_SQ_N3cub18CUB_300001_SM_100024ReduceByKeyScanTileStateISJ_iLb0EEESO_SP_iiEEEvDpT0_)
        /*0020*/ 	.word	0x00000050


	//----- nvinfo : EIATTR_FRAME_SIZE
	.align		4
.L_48:
        /*0024*/ 	.byte	0x04, 0x11
        /*0026*/ 	.short	(.L_50 - .L_49)
	.align		4
.L_49:
        /*0028*/ 	.word	index@(_ZN6thrust24THRUST_300001_SM_1000_NS8cuda_cub4core6detail13_kernel_agentINS1_15__reduce_by_key16ReduceByKeyAgentINS0_12zip_iteratorIN4cuda3std3__45tupleIJNS0_6detail15normal_iteratorINS0_10device_ptrIiEEEESG_EEEEENSD_INSE_I8SumCountEEEESI_SL_NSA_8equal_toINSB_IJiiEEEEE12SumCountPlusPiiEEJSI_SL_SI_SL_SQ_N3cub18CUB_300001_SM_100024ReduceByKeyScanTileStateISJ_iLb0EEESO_SP_iiEEEvDpT0_)
        /*002c*/ 	.word	0x00000000


	//----- nvinfo : EIATTR_REGCOUNT
	.align		4
.L_50:
        /*0030*/ 	.byte	0x04, 0x2f
        /*0032*/ 	.short	(.L_52 - .L_51)
	.align		4
.L_51:
        /*0034*/ 	.word	index@(_ZN6thrust24THRUST_300001_SM_1000_NS8cuda_cub4core6detail13_kernel_agentINS1_15__reduce_by_key9InitAgentIN3cub18CUB_300001_SM_100024ReduceByKeyScanTileStateI8SumCountlLb0EEElPlEEJSB_lSC_EEEvDpT0_)
        /*0038*/ 	.word	0x0000000a


	//----- nvinfo : EIATTR_FRAME_SIZE
	.align		4
.L_52:
        /*003c*/ 	.byte	0x04, 0x11
        /*003e*/ 	.short	(.L_54 - .L_53)
	.align		4
.L_53:
        /*0040*/ 	.word	index@(_ZN6thrust24THRUST_300001_SM_1000_NS8cuda_cub4core6detail13_kernel_agentINS1_15__reduce_by_key9InitAgentIN3cub18CUB_300001_SM_100024ReduceByKeyScanTileStateI8SumCountlLb0EEElPlEEJSB_lSC_EEEvDpT0_)
        /*0044*/ 	.word	0x00000000


	//----- nvinfo : EIATTR_REGCOUNT
	.align		4
.L_54:
        /*0048*/ 	.byte	0x04, 0x2f
        /*004a*/ 	.short	(.L_56 - .L_55)
	.align		4
.L_55:
        /*004c*/ 	.word	index@(_ZN6thrust24THRUST_300001_SM_1000_NS8cuda_cub4core6detail13_kernel_agentINS1_15__reduce_by_key16ReduceByKeyAgentINS0_12zip_iteratorIN4cuda3std3__45tupleIJNS0_6detail15normal_iteratorINS0_10device_ptrIiEEEESG_EEEEENSD_INSE_I8SumCountEEEESI_SL_NSA_8equal_toINSB_IJiiEEEEE12SumCountPlusPllEEJSI_SL_SI_SL_SQ_N3cub18CUB_300001_SM_100024ReduceByKeyScanTileStateISJ_lLb0EEESO_SP_llEEEvDpT0_)
        /*0050*/ 	.word	0x00000050


	//----- nvinfo : EIATTR_FRAME_SIZE
	.align		4
.L_56:
        /*0054*/ 	.byte	0x04, 0x11
        /*0056*/ 	.short	(.L_58 - .L_57)
	.align		4
.L_57:
        /*0058*/ 	.word	index@(_ZN6thrust24THRUST_300001_SM_1000_NS8cuda_cub4core6detail13_kernel_agentINS1_15__reduce_by_key16ReduceByKeyAgentINS0_12zip_iteratorIN4cuda3std3__45tupleIJNS0_6detail15normal_iteratorINS0_10device_ptrIiEEEESG_EEEEENSD_INSE_I8SumCountEEEESI_SL_NSA_8equal_toINSB_IJiiEEEEE12SumCountPlusPllEEJSI_SL_SI_SL_SQ_N3cub18CUB_300001_SM_100024ReduceByKeyScanTileStateISJ_lLb0EEESO_SP_llEEEvDpT0_)
        /*005c*/ 	.word	0x00000010


	//----- nvinfo : EIATTR_REGCOUNT
	.align		4
.L_58:
        /*0060*/ 	.byte	0x04, 0x2f
        /*0062*/ 	.short	(.L_60 - .L_59)
	.align		4
.L_59:
        /*0064*/ 	.word	index@(_ZN6thrust24THRUST_300001_SM_1000_NS8cuda_cub4core6detail13_kernel_agentINS1_15__reduce_by_key9InitAgentIN3cub18CUB_300001_SM_100024ReduceByKeyScanTileStateIdiLb1EEEiPiEEJSA_iSB_EEEvDpT0_)
        /*0068*/ 	.word	0x0000000e


	//----- nvinfo : EIATTR_FRAME_SIZE
	.align		4
.L_60:
        /*006c*/ 	.byte	0x04, 0x11
        /*006e*/ 	.short	(.L_62 - .L_61)
	.align		4
.L_61:
        /*0070*/ 	.word	index@(_ZN6thrust24THRUST_300001_SM_1000_NS8cuda_cub4core6detail13_kernel_agentINS1_15__reduce_by_key9InitAgentIN3cub18CUB_300001_SM_100024ReduceByKeyScanTileStateIdiLb1EEEiPiEEJSA_iSB_EEEvDpT0_)
        /*0074*/ 	.word	0x00000000


	//----- nvinfo : EIATTR_REGCOUNT
	.align		4
.L_62:
        /*0078*/ 	.byte	0x04, 0x2f
        /*007a*/ 	.short	(.L_64 - .L_63)
	.align		4
.L_63:
        /*007c*/ 	.word	index@(_ZN6thrust24THRUST_300001_SM_1000_NS8cuda_cub4core6detail13_kernel_agentINS1_15__reduce_by_key16ReduceByKeyAgentINS0_6detail15normal_iteratorINS0_10device_ptrIiEEEENS8_INS9_IdEEEESB_SD_N4cuda3std3__48equal_toIiEENSE_3__47minimumIdEEPiiEEJSB_SD_SB_SD_SM_N3cub18CUB_300001_SM_100024ReduceByKeyScanTileStateIdiLb1EEESI_SL_iiEEEvDpT0_)
        /*0080*/ 	.word	0x00000040


	//----- nvinfo : EIATTR_FRAME_SIZE
	.align		4
.L_64:
        /*0084*/ 	.byte	0x04, 0x11
        /*0086*/ 	.short	(.L_66 - .L_65)
	.align		4
.L_65:
        /*0088*/ 	.word	index@(_ZN6thrust24THRUST_300001_SM_1000_NS8cuda_cub4core6detail13_kernel_agentINS1_15__reduce_by_key16ReduceByKeyAgentINS0_6detail15normal_iteratorINS0_10device_ptrIiEEEENS8_INS9_IdEEEESB_SD_N4cuda3std3__48equal_toIiEENSE_3__47minimumIdEEPiiEEJSB_SD_SB_SD_SM_N3cub18CUB_300001_SM_100024ReduceByKeyScanTileStateIdiLb1EEESI_SL_iiEEEvDpT0_)
        /*008c*/ 	.word	0x00000000


	//----- nvinfo : EIATTR_REGCOUNT
	.align		4
.L_66:
        /*0090*/ 	.byte	0x04, 0x2f
        /*0092*/ 	.short	(.L_68 - .L_67)
	.align		4
.L_67:
        /*0094*/ 	.word	index@(_ZN6thrust24THRUST_300001_SM_1000_NS8cuda_cub4core6detail13_kernel_agentINS1_15__reduce_by_key9InitAgentIN3cub18CUB_300001_SM_100024ReduceByKeyScanTileStateIdlLb0EEElPlEEJSA_lSB_EEEvDpT0_)
        /*0098*/ 	.word	0x0000000a


	//----- nvinfo : EIATTR_FRAME_SIZE
	.align		4
.L_68:
        /*009c*/ 	.byte	0x04, 0x11
        /*009e*/ 	.short	(.L_70 - .L_69)
	.align		4
.L_69:
        /*00a0*/ 	.word	index@(_ZN6thrust24THRUST_300001_SM_1000_NS8cuda_cub4core6detail13_kernel_agentINS1_15__reduce_by_key9InitAgentIN3cub18CUB_300001_SM_100024ReduceByKeyScanTileStateIdlLb0EEElPlEEJSA_lSB_EEEvDpT0_)
        /*00a4*/ 	.word	0x00000000


	//----- nvinfo : EIATTR_REGCOUNT
	.align		4
.L_70:
        /*00a8*/ 	.byte	0x04, 0x2f
        /*00aa*/ 	.short	(.L_72 - .L_71)
	.align		4
.L_71:
        /*00ac*/ 	.word	index@(_ZN6thrust24THRUST_300001_SM_1000_NS8cuda_cub4core6detail13_kernel_agentINS1_15__reduce_by_key16ReduceByKeyAgentINS0_6detail15normal_iteratorINS0_10device_ptrIiEEEENS8_INS9_IdEEEESB_SD_N4cuda3std3__48equal_toIiEENSE_3__47minimumIdEEPllEEJSB_SD_SB_SD_SM_N3cub18CUB_300001_SM_100024ReduceByKeyScanTileStateIdlLb0EEESI_SL_llEEEvDpT0_)
        /*00b0*/ 	.word	0x00000050


	//----- nvinfo : EIATTR_FRAME_SIZE
	.align		4
.L_72:
        /*00b4*/ 	.byte	0x04, 0x11
        /*00b6*/ 	.short	(.L_74 - .L_73)
	.align		4
.L_73:
        /*00b8*/ 	.word	index@(_ZN6thrust24THRUST_300001_SM_1000_NS8cuda_cub4core6detail13_kernel_agentINS1_15__reduce_by_key16ReduceByKeyAgentINS0_6detail15normal_iteratorINS0_10device_ptrIiEEEENS8_INS9_IdEEEESB_SD_N4cuda3std3__48equal_toIiEENSE_3__47minimumIdEEPllEEJSB_SD_SB_SD_SM_N3cub18CUB_300001_SM_100024ReduceByKeyScanTileStateIdlLb0EEESI_SL_llEEEvDpT0_)
        /*00bc*/ 	.word	0x00000000


	//----- nvinfo : EIATTR_REGCOUNT
	.align		4
.L_74:
        /*00c0*/ 	.byte	0x04, 0x2f
        /*00c2*/ 	.short	(.L_76 - .L_75)
	.align		4
.L_75:
        /*00c4*/ 	.word	index@(_ZN3cub18CUB_300001_SM_10006detail11EmptyKernelIvEEvv)
        /*00c8*/ 	.word	0x00000004


	//----- nvinfo : EIATTR_FRAME_SIZE
	.align		4
.L_76:
        /*00cc*/ 	.byte	0x04, 0x11
        /*00ce*/ 	.short	(.L_78 - .L_77)
	.align		4
.L_77:
        /*00d0*/ 	.word	index@(_ZN3cub18CUB_300001_SM_10006detail11EmptyKernelIvEEvv)
        /*00d4*/ 	.word	0x00000000


	//----- nvinfo : EIATTR_REGCOUNT
	.align		4
.L_78:
        /*00d8*/ 	.byte	0x04, 0x2f
        /*00da*/ 	.short	(.L_80 - .L_79)
	.align		4
.L_79:
        /*00dc*/ 	.word	index@(_ZN3cub18CUB_300001_SM_10006detail8for_each13static_kernelINS2_12policy_hub_t12policy_500_tEmN6thrust24THRUST_300001_SM_1000_NS8cuda_cub20__uninitialized_fill7functorINS7_10device_ptrIiEEiEEEEvT0_T1_)
        /*00e0*/ 	.word	0x00000008


	//----- nvinfo : EIATTR_FRAME_SIZE
	.align		4
.L_80:
        /*00e4*/ 	.byte	0x04, 0x11
        /*00e6*/ 	.short	(.L_82 - .L_81)
	.align		4
.L_81:
        /*00e8*/ 	.word	index@(_ZN3cub18CUB_300001_SM_10006detail8for_each13static_kernelINS2_12policy_hub_t12policy_500_tEmN6thrust24THRUST_300001_SM_1000_NS8cuda_cub20__uninitialized_fill7functorINS7_10device_ptrIiEEiEEEEvT0_T1_)
        /*00ec*/ 	.word	0x00000000


	//----- nvinfo : EIATTR_REGCOUNT
	.align		4
.L_82:
        /*00f0*/ 	.byte	0x04, 0x2f
        /*00f2*/ 	.short	(.L_84 - .L_83)
	.align		4
.L_83:
        /*00f4*/ 	.word	index@(_ZN3cub18CUB_300001_SM_10006detail8for_each13static_kernelINS2_12policy_hub_t12policy_500_tEmN6thrust24THRUST_300001_SM_1000_NS8cuda_cub20__uninitialized_fill7functorINS7_10device_ptrIdEEdEEEEvT0_T1_)
        /*00f8*/ 	.word	0x00000009


	//----- nvinfo : EIATTR_FRAME_SIZE
	.align		4
.L_84:
        /*00fc*/ 	.byte	0x04, 0x11
        /*00fe*/ 	.short	(.L_86 - .L_85)
	.align		4
.L_85:
        /*0100*/ 	.word	index@(_ZN3cub18CUB_300001_SM_10006detail8for_each13static_kernelINS2_12policy_hub_t12policy_500_tEmN6thrust24THRUST_300001_SM_1000_NS8cuda_cub20__uninitialized_fill7functorINS7_10device_ptrIdEEdEEEEvT0_T1_)
        /*0104*/ 	.word	0x00000000


	//----- nvinfo : EIATTR_REGCOUNT
	.align		4
.L_86:
        /*0108*/ 	.byte	0x04, 0x2f
        /*010a*/ 	.short	(.L_88 - .L_87)
	.align		4
.L_87:
        /*010c*/ 	.word	index@(_ZN3cub18CUB_300001_SM_10006detail8for_each13static_kernelINS2_12policy_hub_t12policy_500_tEmN6thrust24THRUST_300001_SM_1000_NS8cuda_cub20__uninitialized_fill7functorINS7_10device_ptrI8SumCountEESC_EEEEvT0_T1_)
        /*0110*/ 	.word	0x00000010


	//----- nvinfo : EIATTR_FRAME_SIZE
	.align		4
.L_88:
        /*0114*/ 	.byte	0x04, 0x11
        /*0116*/ 	.short	(.L_90 - .L_89)
	.align		4
.L_89:
        /*0118*/ 	.word	index@(_ZN3cub18CUB_300001_SM_10006detail8for_each13static_kernelINS2_12policy_hub_t12policy_500_tEmN6thrust24THRUST_300001_SM_1000_NS8cuda_cub20__uninitialized_fill7functorINS7_10device_ptrI8SumCountEESC_EEEEvT0_T1_)
        /*011c*/ 	.word	0x00000000


	//----- nvinfo : EIATTR_REGCOUNT
	.align		4
.L_90:
        /*0120*/ 	.byte	0x04, 0x2f
        /*0122*/ 	.short	(.L_92 - .L_91)
	.align		4
.L_91:
        /*0124*/ 	.word	index@(_ZN3cub18CUB_300001_SM_10006detail9transform16transform_kernelINS2_10policy_hubILb1EN4cuda3std3__45tupleIJN6thrust24THRUST_300001_SM_1000_NS6detail15normal_iteratorINSA_10device_ptrIdEEEEEEEE10policy1000Ei12MakeSumCountNSC_INSD_I8SumCountEEEEJPdEEEvT0_iT1_T2_DpNS2_10kernel_argIT3_EE)
        /*0128*/ 	.word	0x00000020


	//----- nvinfo : EIATTR_FRAME_SIZE
	.align		4
.L_92:
        /*012c*/ 	.byte	0x04, 0x11
        /*012e*/ 	.short	(.L_94 - .L_93)
	.align		4
.L_93:
        /*0130*/ 	.word	index@(_ZN3cub18CUB_300001_SM_10006detail9transform16transform_kernelINS2_10policy_hubILb1EN4cuda3std3__45tupleIJN6thrust24THRUST_300001_SM_1000_NS6detail15normal_iteratorINSA_10device_ptrIdEEEEEEEE10policy1000Ei12MakeSumCountNSC_INSD_I8SumCountEEEEJPdEEEvT0_iT1_T2_DpNS2_10kernel_argIT3_EE)
        /*0134*/ 	.word	0x00000000


	//----- nvinfo : EIATTR_REGCOUNT
	.align		4
.L_94:
        /*0138*/ 	.byte	0x04, 0x2f
        /*013a*/ 	.short	(.L_96 - .L_95)
	.align		4
.L_95:
        /*013c*/ 	.word	index@(_ZN3cub18CUB_300001_SM_10006detail9transform16transform_kernelINS2_10policy_hubILb1EN4cuda3std3__45tupleIJN6thrust24THRUST_300001_SM_1000_NS6detail15normal_iteratorINSA_10device_ptrIdEEEEEEEE10policy1000El12MakeSumCountNSC_INSD_I8SumCountEEEEJPdEEEvT0_iT1_T2_DpNS2_10kernel_argIT3_EE)
        /*0140*/ 	.word	0x00000020


	//----- nvinfo : EIATTR_FRAME_SIZE
	.align		4
.L_96:
        /*0144*/ 	.byte	0x04, 0x11
        /*0146*/ 	.short	(.L_98 - .L_97)
	.align		4
.L_97:
        /*0148*/ 	.word	index@(_ZN3cub18CUB_300001_SM_10006detail9transform16transform_kernelINS2_10policy_hubILb1EN4cuda3std3__45tupleIJN6thrust24THRUST_300001_SM_1000_NS6detail15normal_iteratorINSA_10device_ptrIdEEEEEEEE10policy1000El12MakeSumCountNSC_INSD_I8SumCountEEEEJPdEEEvT0_iT1_T2_DpNS2_10kernel_argIT3_EE)
        /*014c*/ 	.word	0x00000000


	//----- nvinfo : EIATTR_REGCOUNT
	.align		4
.L_98:
        /*0150*/ 	.byte	0x04, 0x2f
        /*0152*/ 	.short	(.L_100 - .L_99)
	.align		4
.L_99:
        /*0154*/ 	.word	index@(_ZN3cub18CUB_300001_SM_10006detail9transform16transform_kernelINS2_10policy_hubILb1EN4cuda3std3__45tupleIJN6thrust24THRUST_300001_SM_1000_NS6detail15normal_iteratorINSA_10device_ptrI8SumCountEEEEEEEE10policy1000Ei10ComputeAvgNSC_INSD_IdEEEEJPSE_EEEvT0_iT1_T2_DpNS2_10kernel_argIT3_EE)
        /*0158*/ 	.word	0x00000020


	//----- nvinfo : EIATTR_FRAME_SIZE
	.align		4
.L_100:
        /*015c*/ 	.byte	0x04, 0x11
        /*015e*/ 	.short	(.L_102 - .L_101)
	.align		4
.L_101:
        /*0160*/ 	.word	index@($__internal_1_$__cuda_sm20_div_rn_f64_full)
        /*0164*/ 	.word	0x00000000


	//----- nvinfo : EIATTR_FRAME_SIZE
	.align		4
.L_102:
        /*0168*/ 	.byte	0x04, 0x11
        /*016a*/ 	.short	(.L_104 - .L_103)
	.align		4
.L_103:
        /*016c*/ 	.word	index@(_ZN3cub18CUB_300001_SM_10006detail9transform16transform_kernelINS2_10policy_hubILb1EN4cuda3std3__45tupleIJN6thrust24THRUST_300001_SM_1000_NS6detail15normal_iteratorINSA_10device_ptrI8SumCountEEEEEEEE10policy1000Ei10ComputeAvgNSC_INSD_IdEEEEJPSE_EEEvT0_iT1_T2_DpNS2_10kernel_argIT3_EE)
        /*0170*/ 	.word	0x00000000


	//----- nvinfo : EIATTR_REGCOUNT
	.align		4
.L_104:
        /*0174*/ 	.byte	0x04, 0x2f
        /*0176*/ 	.short	(.L_106 - .L_105)
	.align		4
.L_105:
        /*0178*/ 	.word	index@(_ZN3cub18CUB_300001_SM_10006detail9transform16transform_kernelINS2_10policy_hubILb1EN4cuda3std3__45tupleIJN6thrust24THRUST_300001_SM_1000_NS6detail15normal_iteratorINSA_10device_ptrI8SumCountEEEEEEEE10policy1000El10ComputeAvgNSC_INSD_IdEEEEJPSE_EEEvT0_iT1_T2_DpNS2_10kernel_argIT3_EE)
        /*017c*/ 	.word	0x00000026


	//----- nvinfo : EIATTR_FRAME_SIZE
	.align		4
.L_106:
        /*0180*/ 	.byte	0x04, 0x11
        /*0182*/ 	.short	(.L_108 - .L_107)
	.align		4
.L_107:
        /*0184*/ 	.word	index@($__internal_0_$__cuda_sm20_div_rn_f64_full)
        /*0188*/ 	.word	0x00000000


	//----- nvinfo : EIATTR_FRAME_SIZE
	.align		4
.L_108:
        /*018c*/ 	.byte	0x04, 0x11
        /*018e*/ 	.short	(.L_110 - .L_109)
	.align		4
.L_109:
        /*0190*/ 	.word	index@(_ZN3cub18CUB_300001_SM_10006detail9transform16transform_kernelINS2_10policy_hubILb1EN4cuda3std3__45tupleIJN6thrust24THRUST_300001_SM_1000_NS6detail15normal_iteratorINSA_10device_ptrI8SumCountEEEEEEEE10policy1000El10ComputeAvgNSC_INSD_IdEEEEJPSE_EEEvT0_iT1_T2_DpNS2_10kernel_argIT3_EE)
        /*0194*/ 	.word	0x00000000


	//----- nvinfo : EIATTR_REGCOUNT
	.align		4
.L_110:
        /*0198*/ 	.byte	0x04, 0x2f
        /*019a*/ 	.short	(.L_112 - .L_111)
	.align		4
.L_111:
        /*019c*/ 	.word	index@(_ZN3cub18CUB_300001_SM_10006detail9transform16transform_kernelINS2_10policy_hubILb1EN4cuda3std3__45tupleIJN6thrust24THRUST_300001_SM_1000_NS17counting_iteratorIiNSA_11use_defaultESC_SC_EEEEEE10policy1000Ei12DeltaFunctorNSA_6detail15normal_iteratorINSA_10device_ptrIdEEEEJSD_EEEvT0_iT1_T2_DpNS2_10kernel_argIT3_EE)
        /*01a0*/ 	.word	0x0000001c


	//----- nvinfo : EIATTR_FRAME_SIZE
	.align		4
.L_112:
        /*01a4*/ 	.byte	0x04, 0x11
        /*01a6*/ 	.short	(.L_114 - .L_113)
	.align		4
.L_113:
        /*01a8*/ 	.word	index@(_ZN3cub18CUB_300001_SM_10006detail9transform16transform_kernelINS2_10policy_hubILb1EN4cuda3std3__45tupleIJN6thrust24THRUST_300001_SM_1000_NS17counting_iteratorIiNSA_11use_defaultESC_SC_EEEEEE10policy1000Ei12DeltaFunctorNSA_6detail15normal_iteratorINSA_10device_ptrIdEEEEJSD_EEEvT0_iT1_T2_DpNS2_10kernel_argIT3_EE)
        /*01ac*/ 	.word	0x00000000


	//----- nvinfo : EIATTR_REGCOUNT
	.align		4
.L_114:
        /*01b0*/ 	.byte	0x04, 0x2f
        /*01b2*/ 	.short	(.L_116 - .L_115)
	.align		4
.L_115:
        /*01b4*/ 	.word	index@(_ZN3cub18CUB_300001_SM_10006detail9transform16transform_kernelINS2_10policy_hubILb1EN4cuda3std3__45tupleIJN6thrust24THRUST_300001_SM_1000_NS17counting_iteratorIiNSA_11use_defaultESC_SC_EEEEEE10policy1000El12DeltaFunctorNSA_6detail15normal_iteratorINSA_10device_ptrIdEEEEJSD_EEEvT0_iT1_T2_DpNS2_10kernel_argIT3_EE)
        /*01b8*/ 	.word	0x0000001c


	//----- nvinfo : EIATTR_FRAME_SIZE
	.align		4
.L_116:
        /*01bc*/ 	.byte	0x04, 0x11
        /*01be*/ 	.short	(.L_118 - .L_117)
	.align		4
.L_117:
        /*01c0*/ 	.word	index@(_ZN3cub18CUB_300001_SM_10006detail9transform16transform_kernelINS2_10policy_hubILb1EN4cuda3std3__45tupleIJN6thrust24THRUST_300001_SM_1000_NS17counting_iteratorIiNSA_11use_defaultESC_SC_EEEEEE10policy1000El12DeltaFunctorNSA_6detail15normal_iteratorINSA_10device_ptrIdEEEEJSD_EEEvT0_iT1_T2_DpNS2_10kernel_argIT3_EE)
        /*01c4*/ 	.word	0x00000000


	//----- nvinfo : EIATTR_MIN_STACK_SIZE
	.align		4
.L_118:
        /*01c8*/ 	.byte	0x04, 0x12
        /*01ca*/ 	.short	(.L_120 - .L_119)
	.align		4
.L_119:
        /*01cc*/ 	.word	index@(_ZN3cub18CUB_300001_SM_10006detail9transform16transform_kernelINS2_10policy_hubILb1EN4cuda3std3__45tupleIJN6thrust24THRUST_300001_SM_1000_NS17counting_iteratorIiNSA_11use_defaultESC_SC_EEEEEE10policy1000El12DeltaFunctorNSA_6detail15normal_iteratorINSA_10device_ptrIdEEEEJSD_EEEvT0_iT1_T2_DpNS2_10kernel_argIT3_EE)
        /*01d0*/ 	.word	0x00000000


	//----- nvinfo : EIATTR_MIN_STACK_SIZE
	.align		4
.L_120:
        /*01d4*/ 	.byte	0x04, 0x12
        /*01d6*/ 	.short	(.L_122 - .L_121)
	.align		4
.L_121:
        /*01d8*/ 	.word	index@(_ZN3cub18CUB_300001_SM_10006detail9transform16transform_kernelINS2_10policy_hubILb1EN4cuda3std3__45tupleIJN6thrust24THRUST_300001_SM_1000_NS17counting_iteratorIiNSA_11use_defaultESC_SC_EEEEEE10policy1000Ei12DeltaFunctorNSA_6detail15normal_iteratorINSA_10device_ptrIdEEEEJSD_EEEvT0_iT1_T2_DpNS2_10kernel_argIT3_EE)
        /*01dc*/ 	.word	0x00000000


	//----- nvinfo : EIATTR_MIN_STACK_SIZE
	.align		4
.L_122:
        /*01e0*/ 	.byte	0x04, 0x12
        /*01e2*/ 	.short	(.L_124 - .L_123)
	.align		4
.L_123:
        /*01e4*/ 	.word	index@(_ZN3cub18CUB_300001_SM_10006detail9transform16transform_kernelINS2_10policy_hubILb1EN4cuda3std3__45tupleIJN6thrust24THRUST_300001_SM_1000_NS6detail15normal_iteratorINSA_10device_ptrI8SumCountEEEEEEEE10policy1000El10ComputeAvgNSC_INSD_IdEEEEJPSE_EEEvT0_iT1_T2_DpNS2_10kernel_argIT3_EE)
        /*01e8*/ 	.word	0x00000000


	//----- nvinfo : EIATTR_MIN_STACK_SIZE
	.align		4
.L_124:
        /*01ec*/ 	.byte	0x04, 0x12
        /*01ee*/ 	.short	(.L_126 - .L_125)
	.align		4
.L_125:
        /*01f0*/ 	.word	index@(_ZN3cub18CUB_300001_SM_10006detail9transform16transform_kernelINS2_10policy_hubILb1EN4cuda3std3__45tupleIJN6thrust24THRUST_300001_SM_1000_NS6detail15normal_iteratorINSA_10device_ptrI8SumCountEEEEEEEE10policy1000Ei10ComputeAvgNSC_INSD_IdEEEEJPSE_EEEvT0_iT1_T2_DpNS2_10kernel_argIT3_EE)
        /*01f4*/ 	.word	0x00000000


	//----- nvinfo : EIATTR_MIN_STACK_SIZE
	.align		4
.L_126:
        /*01f8*/ 	.byte	0x04, 0x12
        /*01fa*/ 	.short	(.L_128 - .L_127)
	.align		4
.L_127:
        /*01fc*/ 	.word	index@(_ZN3cub18CUB_300001_SM_10006detail9transform16transform_kernelINS2_10policy_hubILb1EN4cuda3std3__45tupleIJN6thrust24THRUST_300001_SM_1000_NS6detail15normal_iteratorINSA_10device_ptrIdEEEEEEEE10policy1000El12MakeSumCountNSC_INSD_I8SumCountEEEEJPdEEEvT0_iT1_T2_DpNS2_10kernel_argIT3_EE)
        /*0200*/ 	.word	0x00000000


	//----- nvinfo : EIATTR_MIN_STACK_SIZE
	.align		4
.L_128:
        /*0204*/ 	.byte	0x04, 0x12
        /*0206*/ 	.short	(.L_130 - .L_129)
	.align		4
.L_129:
        /*0208*/ 	.word	index@(_ZN3cub18CUB_300001_SM_10006detail9transform16transform_kernelINS2_10policy_hubILb1EN4cuda3std3__45tupleIJN6thrust24THRUST_300001_SM_1000_NS6detail15normal_iteratorINSA_10device_ptrIdEEEEEEEE10policy1000Ei12MakeSumCountNSC_INSD_I8SumCountEEEEJPdEEEvT0_iT1_T2_DpNS2_10kernel_argIT3_EE)
        /*020c*/ 	.word	0x00000000


	//----- nvinfo : EIATTR_MIN_STACK_SIZE
	.align		4
.L_130:
        /*0210*/ 	.byte	0x04, 0x12
        /*0212*/ 	.short	(.L_132 - .L_131)
	.align		4
.L_131:
        /*0214*/ 	.word	index@(_ZN3cub18CUB_300001_SM_10006detail8for_each13static_kernelINS2_12policy_hub_t12policy_500_tEmN6thrust24THRUST_300001_SM_1000_NS8cuda_cub20__uninitialized_fill7functorINS7_10device_ptrI8SumCountEESC_EEEEvT0_T1_)
        /*0218*/ 	.word	0x00000000


	//----- nvinfo : EIATTR_MIN_STACK_SIZE
	.align		4
.L_132:
        /*021c*/ 	.byte	0x04, 0x12
        /*021e*/ 	.short	(.L_134 - .L_133)
	.align		4
.L_133:
        /*0220*/ 	.word	index@(_ZN3cub18CUB_300001_SM_10006detail8for_each13static_kernelINS2_12policy_hub_t12policy_500_tEmN6thrust24THRUST_300001_SM_1000_NS8cuda_cub20__uninitialized_fill7functorINS7_10device_ptrIdEEdEEEEvT0_T1_)
        /*0224*/ 	.word	0x00000000


	//----- nvinfo : EIATTR_MIN_STACK_SIZE
	.align		4
.L_134:
        /*0228*/ 	.byte	0x04, 0x12
        /*022a*/ 	.short	(.L_136 - .L_135)
	.align		4
.L_135:
        /*022c*/ 	.word	index@(_ZN3cub18CUB_300001_SM_10006detail8for_each13static_kernelINS2_12policy_hub_t12policy_500_tEmN6thrust24THRUST_300001_SM_1000_NS8cuda_cub20__uninitialized_fill7functorINS7_10device_ptrIiEEiEEEEvT0_T1_)
        /*0230*/ 	.word	0x00000000


	//----- nvinfo : EIATTR_MIN_STACK_SIZE
	.align		4
.L_136:
        /*0234*/ 	.byte	0x04, 0x12
        /*0236*/ 	.short	(.L_138 - .L_137)
	.align		4
.L_137:
        /*0238*/ 	.word	index@(_ZN3cub18CUB_300001_SM_10006detail11EmptyKernelIvEEvv)
        /*023c*/ 	.word	0x00000000


	//----- nvinfo : EIATTR_MIN_STACK_SIZE
	.align		4
.L_138:
        /*0240*/ 	.byte	0x04, 0x12
        /*0242*/ 	.short	(.L_140 - .L_139)
	.align		4
.L_139:
        /*0244*/ 	.word	index@(_ZN6thrust24THRUST_300001_SM_1000_NS8cuda_cub4core6detail13_kernel_agentINS1_15__reduce_by_key16ReduceByKeyAgentINS0_6detail15normal_iteratorINS0_10device_ptrIiEEEENS8_INS9_IdEEEESB_SD_N4cuda3std3__48equal_toIiEENSE_3__47minimumIdEEPllEEJSB_SD_SB_SD_SM_N3cub18CUB_300001_SM_100024ReduceByKeyScanTileStateIdlLb0EEESI_SL_llEEEvDpT0_)
        /*0248*/ 	.word	0x00000000


	//----- nvinfo : EIATTR_MIN_STACK_SIZE
	.align		4
.L_140:
        /*024c*/ 	.byte	0x04, 0x12
        /*024e*/ 	.short	(.L_142 - .L_141)
	.align		4
.L_141:
        /*0250*/ 	.word	index@(_ZN6thrust24THRUST_300001_SM_1000_NS8cuda_cub4core6detail13_kernel_agentINS1_15__reduce_by_key9InitAgentIN3cub18CUB_300001_SM_100024ReduceByKeyScanTileStateIdlLb0EEElPlEEJSA_lSB_EEEvDpT0_)
        /*0254*/ 	.word	0x00000000


	//----- nvinfo : EIATTR_MIN_STACK_SIZE
	.align		4
.L_142:
        /*0258*/ 	.byte	0x04, 0x12
        /*025a*/ 	.short	(.L_144 - .L_143)
	.align		4
.L_143:
        /*025c*/ 	.word	index@(_ZN6thrust24THRUST_300001_SM_1000_NS8cuda_cub4core6detail13_kernel_agentINS1_15__reduce_by_key16ReduceByKeyAgentINS0_6detail15normal_iteratorINS0_10device_ptrIiEEEENS8_INS9_IdEEEESB_SD_N4cuda3std3__48equal_toIiEENSE_3__47minimumIdEEPiiEEJSB_SD_SB_SD_SM_N3cub18CUB_300001_SM_100024ReduceByKeyScanTileStateIdiLb1EEESI_SL_iiEEEvDpT0_)
        /*0260*/ 	.word	0x00000000


	//----- nvinfo : EIATTR_MIN_STACK_SIZE
	.align		4
.L_144:
        /*0264*/ 	.byte	0x04, 0x12
        /*0266*/ 	.short	(.L_146 - .L_145)
	.align		4
.L_145:
        /*0268*/ 	.word	index@(_ZN6thrust24THRUST_300001_SM_1000_NS8cuda_cub4core6detail13_kernel_agentINS1_15__reduce_by_key9InitAgentIN3cub18CUB_300001_SM_100024ReduceByKeyScanTileStateIdiLb1EEEiPiEEJSA_iSB_EEEvDpT0_)
        /*026c*/ 	.word	0x00000000


	//----- nvinfo : EIATTR_MIN_STACK_SIZE
	.align		4
.L_146:
        /*0270*/ 	.byte	0x04, 0x12
        /*0272*/ 	.short	(.L_148 - .L_147)
	.align		4
.L_147:
        /*0274*/ 	.word	index@(_ZN6thrust24THRUST_300001_SM_1000_NS8cuda_cub4core6detail13_kernel_agentINS1_15__reduce_by_key16ReduceByKeyAgentINS0_12zip_iteratorIN4cuda3std3__45tupleIJNS0_6detail15normal_iteratorINS0_10device_ptrIiEEEESG_EEEEENSD_INSE_I8SumCountEEEESI_SL_NSA_8equal_toINSB_IJiiEEEEE12SumCountPlusPllEEJSI_SL_SI_SL_SQ_N3cub18CUB_300001_SM_100024ReduceByKeyScanTileStateISJ_lLb0EEESO_SP_llEEEvDpT0_)
        /*0278*/ 	.word	0x00000010


	//----- nvinfo : EIATTR_MIN_STACK_SIZE
	.align		4
.L_148:
        /*027c*/ 	.byte	0x04, 0x12
        /*027e*/ 	.short	(.L_150 - .L_149)
	.align		4
.L_149:
        /*0280*/ 	.word	index@(_ZN6thrust24THRUST_300001_SM_1000_NS8cuda_cub4core6detail13_kernel_agentINS1_15__reduce_by_key9InitAgentIN3cub18CUB_300001_SM_100024ReduceByKeyScanTileStateI8SumCountlLb0EEElPlEEJSB_lSC_EEEvDpT0_)
        /*0284*/ 	.word	0x00000000


	//----- nvinfo : EIATTR_MIN_STACK_SIZE
	.align		4
.L_150:
        /*0288*/ 	.byte	0x04, 0x12
        /*028a*/ 	.short	(.L_152 - .L_151)
	.align		4
.L_151:
        /*028c*/ 	.word	index@(_ZN6thrust24THRUST_300001_SM_1000_NS8cuda_cub4core6detail13_kernel_agentINS1_15__reduce_by_key16ReduceByKeyAgentINS0_12zip_iteratorIN4cuda3std3__45tupleIJNS0_6detail15normal_iteratorINS0_10device_ptrIiEEEESG_EEEEENSD_INSE_I8SumCountEEEESI_SL_NSA_8equal_toINSB_IJiiEEEEE12SumCountPlusPiiEEJSI_SL_SI_SL_SQ_N3cub18CUB_300001_SM_100024ReduceByKeyScanTileStateISJ_iLb0EEESO_SP_iiEEEvDpT0_)
        /*0290*/ 	.word	0x00000000


	//----- nvinfo : EIATTR_MIN_STACK_SIZE
	.align		4
.L_152:
        /*0294*/ 	.byte	0x04, 0x12
        /*0296*/ 	.short	(.L_154 - .L_153)
	.align		4
.L_153:
        /*0298*/ 	.word	index@(_ZN6thrust24THRUST_300001_SM_1000_NS8cuda_cub4core6detail13_kernel_agentINS1_15__reduce_by_key9InitAgentIN3cub18CUB_300001_SM_100024ReduceByKeyScanTileStateI8SumCountiLb0EEEiPiEEJSB_iSC_EEEvDpT0_)
        /*029c*/ 	.word	0x00000000
.L_154:


//--------------------- .nv.compat                --------------------------
	.section	.nv.compat,"",@"SHT_CUDA_COMPAT_INFO"
	.align	4
        /*0000*/ 	.byte	0x02, 0x09, 0x00, 0x00, 0x02, 0x02, 0x01, 0x00, 0x02, 0x05, 0x05, 0x00, 0x03, 0x07, 0x01, 0x01
        /*0010*/ 	.byte	0x02, 0x03, 0x00, 0x00, 0x02, 0x06, 0x01, 0x00, 0x04, 0x0b, 0x08, 0x00, 0x01, 0x00, 0x00, 0x00
        /*0020*/ 	.byte	0x00, 0x00, 0x00, 0x00


//--------------------- .nv.info._ZN3cub18CUB_300001_SM_10006detail9transform16transform_kernelINS2_10policy_hubILb1EN4cuda3std3__45tupleIJN6thrust24THRUST_300001_SM_1000_NS17counting_iteratorIiNSA_11use_defaultESC_SC_EEEEEE10policy1000El12DeltaFunctorNSA_6detail15normal_iteratorINSA_10device_ptrIdEEEEJSD_EEEvT0_iT1_T2_DpNS2_10kernel_argIT3_EE --------------------------
	.section	.nv.info._ZN3cub18CUB_300001_SM_10006detail9transform16transform_kernelINS2_10policy_hubILb1EN4cuda3std3__45tupleIJN6thrust24THRUST_300001_SM_1000_NS17counting_iteratorIiNSA_11use_defaultESC_SC_EEEEEE10policy1000El12DeltaFunctorNSA_6detail15normal_iteratorINSA_10device_ptrIdEEEEJSD_EEEvT0_iT1_T2_DpNS2_10kernel_argIT3_EE,"",@"SHT_CUDA_INFO"
	.sectionflags	@""
	.align	4


	//----- nvinfo : EIATTR_CUDA_API_VERSION
	.align		4
        /*0000*/ 	.byte	0x04, 0x37
        /*0002*/ 	.short	(.L_156 - .L_155)
.L_155:
        /*0004*/ 	.word	0x00000082


	//----- nvinfo : EIATTR_KPARAM_INFO
	.align		4
.L_156:
        /*0008*/ 	.byte	0x04, 0x17
        /*000a*/ 	.short	(.L_158 - .L_157)
.L_157:
        /*000c*/ 	.word	0x00000000
        /*0010*/ 	.short	0x0004
        /*0012*/ 	.short	0x0028
        /*0014*/ 	.byte	0x00, 0xf0, 0x41, 0x00


	//----- nvinfo : EIATTR_KPARAM_INFO
	.align		4
.L_158:
        /*0018*/ 	.byte	0x04, 0x17
        /*001a*/ 	.short	(.L_160 - .L_159)
.L_159:
        /*001c*/ 	.word	0x00000000
        /*0020*/ 	.short	0x0003
        /*0022*/ 	.short	0x0020
        /*0024*/ 	.byte	0x00, 0xf0, 0x21, 0x00


	//----- nvinfo : EIATTR_KPARAM_INFO
	.align		4
.L_160:
        /*0028*/ 	.byte	0x04, 0x17
        /*002a*/ 	.short	(.L_162 - .L_161)
.L_161:
        /*002c*/ 	.word	0x00000000
        /*0030*/ 	.short	0x0002
        /*0032*/ 	.short	0x0010
        /*0034*/ 	.byte	0x00, 0xf0, 0x41, 0x00


	//----- nvinfo : EIATTR_KPARAM_INFO
	.align		4
.L_162:
        /*0038*/ 	.byte	0x04, 0x17
        /*003a*/ 	.short	(.L_164 - .L_163)
.L_163:
        /*003c*/ 	.word	0x00000000
        /*0040*/ 	.short	0x0001
        /*0042*/ 	.short	0x0008
        /*0044*/ 	.byte	0x00, 0xf0, 0x11, 0x00


	//----- nvinfo : EIATTR_KPARAM_INFO
	.align		4
.L_164:
        /*0048*/ 	.byte	0x04, 0x17
        /*004a*/ 	.short	(.L_166 - .L_165)
.L_165:
        /*004c*/ 	.word	0x00000000
        /*0050*/ 	.short	0x0000
        /*0052*/ 	.short	0x0000
        /*0054*/ 	.byte	0x00, 0xf0, 0x21, 0x00


	//----- nvinfo : EIATTR_SPARSE_MMA_MASK
	.align		4
.L_166:
        /*0058*/ 	.byte	0x03, 0x50
        /*005a*/ 	.short	0x0000


	//----- nvinfo : EIATTR_MAXREG_COUNT
	.align		4
        /*005c*/ 	.byte	0x03, 0x1b
        /*005e*/ 	.short	0x00ff


	//----- nvinfo : EIATTR_MERCURY_ISA_VERSION
	.align		4
        /*0060*/ 	.byte	0x03, 0x5f
        /*0062*/ 	.short	0x0101


	//----- nvinfo : EIATTR_VRC_CTA_INIT_COUNT
	.align		4
        /*0064*/ 	.byte	0x02, 0x4a
	.zero		1
	.zero		1


	//----- nvinfo : EIATTR_EXIT_INSTR_OFFSETS
	.align		4
        /*0068*/ 	.byte	0x04, 0x1c
        /*006a*/ 	.short	(.L_168 - .L_167)


	//   ....[0]....
.L_167:
        /*006c*/ 	.word	0x00000170


	//   ....[1]....
        /*0070*/ 	.word	0x00000e80


	//   ....[2]....
        /*0074*/ 	.word	0x000010e0


	//   ....[3]....
        /*0078*/ 	.word	0x00001100


	//   ....[4]....
        /*007c*/ 	.word	0x00001bb0


	//   ....[5]....
        /*0080*/ 	.word	0x00001da0


	//----- nvinfo : EIATTR_MAX_THREADS
	.align		4
.L_168:
        /*0084*/ 	.byte	0x04, 0x05
        /*0086*/ 	.short	(.L_170 - .L_169)
.L_169:
        /*0088*/ 	.word	0x00000080
        /*008c*/ 	.word	0x00000001
        /*0090*/ 	.word	0x00000001


	//----- nvinfo : EIATTR_CRS_STACK_SIZE
	.align		4
.L_170:
        /*0094*/ 	.byte	0x04, 0x1e
        /*0096*/ 	.short	(.L_172 - .L_171)
.L_171:
        /*0098*/ 	.word	0x00000000


	//----- nvinfo : EIATTR_CBANK_PARAM_SIZE
	.align		4
.L_172:
        /*009c*/ 	.byte	0x03, 0x19
        /*009e*/ 	.short	0x0038


	//----- nvinfo : EIATTR_PARAM_CBANK
	.align		4
        /*00a0*/ 	.byte	0x04, 0x0a
        /*00a2*/ 	.short	(.L_174 - .L_173)
	.align		4
.L_173:
        /*00a4*/ 	.word	index@(.nv.constant0._ZN3cub18CUB_300001_SM_10006detail9transform16transform_kernelINS2_10policy_hubILb1EN4cuda3std3__45tupleIJN6thrust24THRUST_300001_SM_1000_NS17counting_iteratorIiNSA_11use_defaultESC_SC_EEEEEE10policy1000El12DeltaFunctorNSA_6detail15normal_iteratorINSA_10device_ptrIdEEEEJSD_EEEvT0_iT1_T2_DpNS2_10kernel_argIT3_EE)
        /*00a8*/ 	.short	0x0380
        /*00aa*/ 	.short	0x0038


	//----- nvinfo : EIATTR_SW_WAR
	.align		4
.L_174:
        /*00ac*/ 	.byte	0x04, 0x36
        /*00ae*/ 	.short	(.L_176 - .L_175)
.L_175:
        /*00b0*/ 	.word	0x00000008
.L_176:


//--------------------- .nv.info._ZN3cub18CUB_300001_SM_10006detail9transform16transform_kernelINS2_10policy_hubILb1EN4cuda3std3__45tupleIJN6thrust24THRUST_300001_SM_1000_NS17counting_iteratorIiNSA_11use_defaultESC_SC_EEEEEE10policy1000Ei12DeltaFunctorNSA_6detail15normal_iteratorINSA_10device_ptrIdEEEEJSD_EEEvT0_iT1_T2_DpNS2_10kernel_argIT3_EE --------------------------
	.section	.nv.info._ZN3cub18CUB_300001_SM_10006detail9transform16transform_kernelINS2_10policy_hubILb1EN4cuda3std3__45tupleIJN6thrust24THRUST_300001_SM_1000_NS17counting_iteratorIiNSA_11use_defaultESC_SC_EEEEEE10policy1000Ei12DeltaFunctorNSA_6detail15normal_iteratorINSA_10device_ptrIdEEEEJSD_EEEvT0_iT1_T2_DpNS2_10kernel_argIT3_EE,"",@"SHT_CUDA_INFO"
	.sectionflags	@""
	.align	4


	//----- nvinfo : EIATTR_CUDA_API_VERSION
	.align		4
        /*0000*/ 	.byte	0x04, 0x37
        /*0002*/ 	.short	(.L_178 - .L_177)
.L_177:
        /*0004*/ 	.word	0x00000082


	//----- nvinfo : EIATTR_KPARAM_INFO
	.align		4
.L_178:
        /*0008*/ 	.byte	0x04, 0x17
        /*000a*/ 	.short	(.L_180 - .L_179)
.L_179:
        /*000c*/ 	.word	0x00000000
        /*0010*/ 	.short	0x0004
        /*0012*/ 	.short	0x0020
        /*0014*/ 	.byte	0x00, 0xf0, 0x41, 0x00


	//----- nvinfo : EIATTR_KPARAM_INFO
	.align		4
.L_180:
        /*0018*/ 	.byte	0x04, 0x17
        /*001a*/ 	.short	(.L_182 - .L_181)
.L_181:
        /*001c*/ 	.word	0x00000000
        /*0020*/ 	.short	0x0003
        /*0022*/ 	.short	0x0018
        /*0024*/ 	.byte	0x00, 0xf0, 0x21, 0x00


	//----- nvinfo : EIATTR_KPARAM_INFO
	.align		4
.L_182:
        /*0028*/ 	.byte	0x04, 0x17
        /*002a*/ 	.short	(.L_184 - .L_183)
.L_183:
        /*002c*/ 	.word	0x00000000
        /*0030*/ 	.short	0x0002
        /*0032*/ 	.short	0x0008
        /*0034*/ 	.byte	0x00, 0xf0, 0x41, 0x00


	//----- nvinfo : EIATTR_KPARAM_INFO
	.align		4
.L_184:
        /*0038*/ 	.byte	0x04, 0x17
        /*003a*/ 	.short	(.L_186 - .L_185)
.L_185:
        /*003c*/ 	.word	0x00000000
        /*0040*/ 	.short	0x0001
        /*0042*/ 	.short	0x0004
        /*0044*/ 	.byte	0x00, 0xf0, 0x11, 0x00


	//----- nvinfo : EIATTR_KPARAM_INFO
	.align		4
.L_186:
        /*0048*/ 	.byte	0x04, 0x17
        /*004a*/ 	.short	(.L_188 - .L_187)
.L_187:
        /*004c*/ 	.word	0x00000000
        /*0050*/ 	.short	0x0000
        /*0052*/ 	.short	0x0000
        /*0054*/ 	.byte	0x00, 0xf0, 0x11, 0x00


	//----- nvinfo : EIATTR_SPARSE_MMA_MASK
	.align		4
.L_188:
        /*0058*/ 	.byte	0x03, 0x50
        /*005a*/ 	.short	0x0000


	//----- nvinfo : EIATTR_MAXREG_COUNT
	.align		4
        /*005c*/ 	.byte	0x03, 0x1b
        /*005e*/ 	.short	0x00ff


	//----- nvinfo : EIATTR_MERCURY_ISA_VERSION
	.align		4
        /*0060*/ 	.byte	0x03, 0x5f
        /*0062*/ 	.short	0x0101


	//----- nvinfo : EIATTR_VRC_CTA_INIT_COUNT
	.align		4
        /*0064*/ 	.byte	0x02, 0x4a
	.zero		1
	.zero		1


	//----- nvinfo : EIATTR_EXIT_INSTR_OFFSETS
	.align		4
        /*0068*/ 	.byte	0x04, 0x1c
        /*006a*/ 	.short	(.L_190 - .L_189)


	//   ....[0]....
.L_189:
        /*006c*/ 	.word	0x000000f0


	//   ....[1]....
        /*0070*/ 	.word	0x00000ba0


	//   ....[2]....
        /*0074*/ 	.word	0x00000dc0


	//   ....[3]....
        /*0078*/ 	.word	0x00000de0


	//   ....[4]....
        /*007c*/ 	.word	0x00001490


	//   ....[5]....
        /*0080*/ 	.word	0x000016c0


	//----- nvinfo : EIATTR_MAX_THREADS
	.align		4
.L_190:
        /*0084*/ 	.byte	0x04, 0x05
        /*0086*/ 	.short	(.L_192 - .L_191)
.L_191:
        /*0088*/ 	.word	0x00000080
        /*008c*/ 	.word	0x00000001
        /*0090*/ 	.word	0x00000001


	//----- nvinfo : EIATTR_CRS_STACK_SIZE
	.align		4
.L_192:
        /*0094*/ 	.byte	0x04, 0x1e
        /*0096*/ 	.short	(.L_194 - .L_193)
.L_193:
        /*0098*/ 	.word	0x00000000


	//----- nvinfo : EIATTR_CBANK_PARAM_SIZE
	.align		4
.L_194:
        /*009c*/ 	.byte	0x03, 0x19
        /*009e*/ 	.short	0x0030


	//----- nvinfo : EIATTR_PARAM_CBANK
	.align		4
        /*00a0*/ 	.byte	0x04, 0x0a
        /*00a2*/ 	.short	(.L_196 - .L_195)
	.align		4
.L_195:
        /*00a4*/ 	.word	index@(.nv.constant0._ZN3cub18CUB_300001_SM_10006detail9transform16transform_kernelINS2_10policy_hubILb1EN4cuda3std3__45tupleIJN6thrust24THRUST_300001_SM_1000_NS17counting_iteratorIiNSA_11use_defaultESC_SC_EEEEEE10policy1000Ei12DeltaFunctorNSA_6detail15normal_iteratorINSA_10device_ptrIdEEEEJSD_EEEvT0_iT1_T2_DpNS2_10kernel_argIT3_EE)
        /*00a8*/ 	.short	0x0380
        /*00aa*/ 	.short	0x0030


	//----- nvinfo : EIATTR_SW_WAR
	.align		4
.L_196:
        /*00ac*/ 	.byte	0x04, 0x36
        /*00ae*/ 	.short	(.L_198 - .L_197)
.L_197:
        /*00b0*/ 	.word	0x00000008
.L_198:


//--------------------- .nv.info._ZN3cub18CUB_300001_SM_10006detail9transform16transform_kernelINS2_10policy_hubILb1EN4cuda3std3__45tupleIJN6thrust24THRUST_300001_SM_1000_NS6detail15normal_iteratorINSA_10device_ptrI8SumCountEEEEEEEE10policy1000El10ComputeAvgNSC_INSD_IdEEEEJPSE_EEEvT0_iT1_T2_DpNS2_10kernel_argIT3_EE --------------------------
	.section	.nv.info._ZN3cub18CUB_300001_SM_10006detail9transform16transform_kernelINS2_10policy_hubILb1EN4cuda3std3__45tupleIJN6thrust24THRUST_300001_SM_1000_NS6detail15normal_iteratorINSA_10device_ptrI8SumCountEEEEEEEE10policy1000El10ComputeAvgNSC_INSD_IdEEEEJPSE_EEEvT0_iT1_T2_DpNS2_10kernel_argIT3_EE,"",@"SHT_CUDA_INFO"
	.sectionflags	@""
	.align	4


	//----- nvinfo : EIATTR_CUDA_API_VERSION
	.align		4
        /*0000*/ 	.byte	0x04, 0x37
        /*0002*/ 	.short	(.L_200 - .L_199)
.L_199:
        /*0004*/ 	.word	0x00000082


	//----- nvinfo : EIATTR_KPARAM_INFO
	.align		4
.L_200:
        /*0008*/ 	.byte	0x04, 0x17
        /*000a*/ 	.short	(.L_202 - .L_201)
.L_201:
        /*000c*/ 	.word	0x00000000
        /*0010*/ 	.short	0x0004
        /*0012*/ 	.short	0x0018
        /*0014*/ 	.byte	0x00, 0xf0, 0x41, 0x00


	//----- nvinfo : EIATTR_KPARAM_INFO
	.align		4
.L_202:
        /*0018*/ 	.byte	0x04, 0x17
        /*001a*/ 	.short	(.L_204 - .L_203)
.L_203:
        /*001c*/ 	.word	0x00000000
        /*0020*/ 	.short	0x0003
        /*0022*/ 	.short	0x0010
        /*0024*/ 	.byte	0x00, 0xf0, 0x21, 0x00


	//----- nvinfo : EIATTR_KPARAM_INFO
	.align		4
.L_204:
        /*0028*/ 	.byte	0x04, 0x17
        /*002a*/ 	.short	(.L_206 - .L_205)
.L_205:
        /*002c*/ 	.word	0x00000000
        /*0030*/ 	.short	0x0002
        /*0032*/ 	.short	0x000c
        /*0034*/ 	.byte	0x00, 0xf0, 0x05, 0x00


	//----- nvinfo : EIATTR_KPARAM_INFO
	.align		4
.L_206:
        /*0038*/ 	.byte	0x04, 0x17
        /*003a*/ 	.short	(.L_208 - .L_207)
.L_207:
        /*003c*/ 	.word	0x00000000
        /*0040*/ 	.short	0x0001
        /*0042*/ 	.short	0x0008
        /*0044*/ 	.byte	0x00, 0xf0, 0x11, 0x00


	//----- nvinfo : EIATTR_KPARAM_INFO
	.align		4
.L_208:
        /*0048*/ 	.byte	0x04, 0x17
        /*004a*/ 	.short	(.L_210 - .L_209)
.L_209:
        /*004c*/ 	.word	0x00000000
        /*0050*/ 	.short	0x0000
        /*0052*/ 	.short	0x0000
        /*0054*/ 	.byte	0x00, 0xf0, 0x21, 0x00


	//----- nvinfo : EIATTR_SPARSE_MMA_MASK
	.align		4
.L_210:
        /*0058*/ 	.byte	0x03, 0x50
        /*005a*/ 	.short	0x0000


	//----- nvinfo : EIATTR_MAXREG_COUNT
	.align		4
        /*005c*/ 	.byte	0x03, 0x1b
        /*005e*/ 	.short	0x00ff


	//----- nvinfo : EIATTR_MERCURY_ISA_VERSION
	.align		4
        /*0060*/ 	.byte	0x03, 0x5f
        /*0062*/ 	.short	0x0101


	//----- nvinfo : EIATTR_VRC_CTA_INIT_COUNT
	.align		4
        /*0064*/ 	.byte	0x02, 0x4a
	.zero		1
	.zero		1


	//----- nvinfo : EIATTR_EXIT_INSTR_OFFSETS
	.align		4
        /*0068*/ 	.byte	0x04, 0x1c
        /*006a*/ 	.short	(.L_212 - .L_211)


	//   ....[0]....
.L_211:
        /*006c*/ 	.word	0x000002f0


	//   ....[1]....
        /*0070*/ 	.word	0x00001190


	//   ....[2]....
        /*0074*/ 	.word	0x00001980


	//   ....[3]....
        /*0078*/ 	.word	0x00001db0


	//   ....[4]....
        /*007c*/ 	.word	0x00001de0


	//   ....[5]....
        /*0080*/ 	.word	0x00001f80


	//   ....[6]....
        /*0084*/ 	.word	0x00001fb0


	//   ....[7]....
        /*0088*/ 	.word	0x00002cc0


	//   ....[8]....
        /*008c*/ 	.word	0x000032f0


	//   ....[9]....
        /*0090*/ 	.word	0x00003660


	//   ....[10]....
        /*0094*/ 	.word	0x00003810


	//----- nvinfo : EIATTR_MAX_THREADS
	.align		4
.L_212:
        /*0098*/ 	.byte	0x04, 0x05
        /*009a*/ 	.short	(.L_214 - .L_213)
.L_213:
        /*009c*/ 	.word	0x00000080
        /*00a0*/ 	.word	0x00000001
        /*00a4*/ 	.word	0x00000001


	//----- nvinfo : EIATTR_CRS_STACK_SIZE
	.align		4
.L_214:
        /*00a8*/ 	.byte	0x04, 0x1e
        /*00aa*/ 	.short	(.L_216 - .L_215)
.L_215:
        /*00ac*/ 	.word	0x00000000


	//----- nvinfo : EIATTR_CBANK_PARAM_SIZE
	.align		4
.L_216:
        /*00b0*/ 	.byte	0x03, 0x19
        /*00b2*/ 	.short	0x0028


	//----- nvinfo : EIATTR_PARAM_CBANK
	.align		4
        /*00b4*/ 	.byte	0x04, 0x0a
        /*00b6*/ 	.short	(.L_218 - .L_217)
	.align		4
.L_217:
        /*00b8*/ 	.word	index@(.nv.constant0._ZN3cub18CUB_300001_SM_10006detail9transform16transform_kernelINS2_10policy_hubILb1EN4cuda3std3__45tupleIJN6thrust24THRUST_300001_SM_1000_NS6detail15normal_iteratorINSA_10device_ptrI8SumCountEEEEEEEE10policy1000El10ComputeAvgNSC_INSD_IdEEEEJPSE_EEEvT0_iT1_T2_DpNS2_10kernel_argIT3_EE)
        /*00bc*/ 	.short	0x0380
        /*00be*/ 	.short	0x0028


	//----- nvinfo : EIATTR_SW_WAR
	.align		4
.L_218:
        /*00c0*/ 	.byte	0x04, 0x36
        /*00c2*/ 	.short	(.L_220 - .L_219)
.L_219:
        /*00c4*/ 	.word	0x00000008
.L_220:


//--------------------- .nv.info._ZN3cub18CUB_300001_SM_10006detail9transform16transform_kernelINS2_10policy_hubILb1EN4cuda3std3__45tupleIJN6thrust24THRUST_300001_SM_1000_NS6detail15normal_iteratorINSA_10device_ptrI8SumCountEEEEEEEE10policy1000Ei10ComputeAvgNSC_INSD_IdEEEEJPSE_EEEvT0_iT1_T2_DpNS2_10kernel_argIT3_EE --------------------------
	.section	.nv.info._ZN3cub18CUB_300001_SM_10006detail9transform16transform_kernelINS2_10policy_hubILb1EN4cuda3std3__45tupleIJN6thrust24THRUST_300001_SM_1000_NS6detail15normal_iteratorINSA_10device_ptrI8SumCountEEEEEEEE10policy1000Ei10ComputeAvgNSC_INSD_IdEEEEJPSE_EEEvT0_iT1_T2_DpNS2_10kernel_argIT3_EE,"",@"SHT_CUDA_INFO"
	.sectionflags	@""
	.align	4


	//----- nvinfo : EIATTR_CUDA_API_VERSION
	.align		4
        /*0000*/ 	.byte	0x04, 0x37
        /*0002*/ 	.short	(.L_222 - .L_221)
.L_221:
        /*0004*/ 	.word	0x00000082


	//----- nvinfo : EIATTR_KPARAM_INFO
	.align		4
.L_222:
        /*0008*/ 	.byte	0x04, 0x17
        /*000a*/ 	.short	(.L_224 - .L_223)
.L_223:
        /*000c*/ 	.word	0x00000000
        /*0010*/ 	.short	0x0004
        /*0012*/ 	.short	0x0018
        /*0014*/ 	.byte	0x00, 0xf0, 0x41, 0x00


	//----- nvinfo : EIATTR_KPARAM_INFO
	.align		4
.L_224:
        /*0018*/ 	.byte	0x04, 0x17
        /*001a*/ 	.short	(.L_226 - .L_225)
.L_225:
        /*001c*/ 	.word	0x00000000
        /*0020*/ 	.short	0x0003
        /*0022*/ 	.short	0x0010
        /*0024*/ 	.byte	0x00, 0xf0, 0x21, 0x00


	//----- nvinfo : EIATTR_KPARAM_INFO
	.align		4
.L_226:
        /*0028*/ 	.byte	0x04, 0x17
        /*002a*/ 	.short	(.L_228 - .L_227)
.L_227:
        /*002c*/ 	.word	0x00000000
        /*0030*/ 	.short	0x0002
        /*0032*/ 	.short	0x0008
        /*0034*/ 	.byte	0x00, 0xf0, 0x05, 0x00


	//----- nvinfo : EIATTR_KPARAM_INFO
	.align		4
.L_228:
        /*0038*/ 	.byte	0x04, 0x17
        /*003a*/ 	.short	(.L_230 - .L_229)
.L_229:
        /*003c*/ 	.word	0x00000000
        /*0040*/ 	.short	0x0001
        /*0042*/ 	.short	0x0004
        /*0044*/ 	.byte	0x00, 0xf0, 0x11, 0x00


	//----- nvinfo : EIATTR_KPARAM_INFO
	.align		4
.L_230:
        /*0048*/ 	.byte	0x04, 0x17
        /*004a*/ 	.short	(.L_232 - .L_231)
.L_231:
        /*004c*/ 	.word	0x00000000
        /*0050*/ 	.short	0x0000
        /*0052*/ 	.short	0x0000
        /*0054*/ 	.byte	0x00, 0xf0, 0x11, 0x00


	//----- nvinfo : EIATTR_SPARSE_MMA_MASK
	.align		4
.L_232:
        /*0058*/ 	.byte	0x03, 0x50
        /*005a*/ 	.short	0x0000


	//----- nvinfo : EIATTR_MAXREG_COUNT
	.align		4
        /*005c*/ 	.byte	0x03, 0x1b
        /*005e*/ 	.short	0x00ff


	//----- nvinfo : EIATTR_MERCURY_ISA_VERSION
	.align		4
        /*0060*/ 	.byte	0x03, 0x5f
        /*0062*/ 	.short	0x0101


	//----- nvinfo : EIATTR_VRC_CTA_INIT_COUNT
	.align		4
        /*0064*/ 	.byte	0x02, 0x4a
	.zero		1
	.zero		1


	//----- nvinfo : EIATTR_EXIT_INSTR_OFFSETS
	.align		4
        /*0068*/ 	.byte	0x04, 0x1c
        /*006a*/ 	.short	(.L_234 - .L_233)


	//   ....[0]....
.L_233:
        /*006c*/ 	.word	0x00000210


	//   ....[1]....
        /*0070*/ 	.word	0x000010f0


	//   ....[2]....
        /*0074*/ 	.word	0x000017f0


	//   ....[3]....
        /*0078*/ 	.word	0x00001bd0


	//   ....[4]....
        /*007c*/ 	.word	0x00001dc0


	//   ....[5]....
        /*0080*/ 	.word	0x00001df0


	//   ....[6]....
        /*0084*/ 	.word	0x00002e30


	//   ....[7]....
        /*0088*/ 	.word	0x00003720


	//   ....[8]....
        /*008c*/ 	.word	0x00003bd0


	//   ....[9]....
        /*0090*/ 	.word	0x00003c00


	//   ....[10]....
        /*0094*/ 	.word	0x00003de0


	//----- nvinfo : EIATTR_MAX_THREADS
	.align		4
.L_234:
        /*0098*/ 	.byte	0x04, 0x05
        /*009a*/ 	.short	(.L_236 - .L_235)
.L_235:
        /*009c*/ 	.word	0x00000080
        /*00a0*/ 	.word	0x00000001
        /*00a4*/ 	.word	0x00000001


	//----- nvinfo : EIATTR_CRS_STACK_SIZE
	.align		4
.L_236:
        /*00a8*/ 	.byte	0x04, 0x1e
        /*00aa*/ 	.short	(.L_238 - .L_237)
.L_237:
        /*00ac*/ 	.word	0x00000000


	//----- nvinfo : EIATTR_CBANK_PARAM_SIZE
	.align		4
.L_238:
        /*00b0*/ 	.byte	0x03, 0x19
        /*00b2*/ 	.short	0x0028


	//----- nvinfo : EIATTR_PARAM_CBANK
	.align		4
        /*00b4*/ 	.byte	0x04, 0x0a
        /*00b6*/ 	.short	(.L_240 - .L_239)
	.align		4
.L_239:
        /*00b8*/ 	.word	index@(.nv.constant0._ZN3cub18CUB_300001_SM_10006detail9transform16transform_kernelINS2_10policy_hubILb1EN4cuda3std3__45tupleIJN6thrust24THRUST_300001_SM_1000_NS6detail15normal_iteratorINSA_10device_ptrI8SumCountEEEEEEEE10policy1000Ei10ComputeAvgNSC_INSD_IdEEEEJPSE_EEEvT0_iT1_T2_DpNS2_10kernel_argIT3_EE)
        /*00bc*/ 	.short	0x0380
        /*00be*/ 	.short	0x0028


	//----- nvinfo : EIATTR_SW_WAR
	.align		4
.L_240:
        /*00c0*/ 	.byte	0x04, 0x36
        /*00c2*/ 	.short	(.L_242 - .L_241)
.L_241:
        /*00c4*/ 	.word	0x00000008
.L_242:


//--------------------- .nv.info._ZN3cub18CUB_300001_SM_10006detail9transform16transform_kernelINS2_10policy_hubILb1EN4cuda3std3__45tupleIJN6thrust24THRUST_300001_SM_1000_NS6detail15normal_iteratorINSA_10device_ptrIdEEEEEEEE10policy1000El12MakeSumCountNSC_INSD_I8SumCountEEEEJPdEEEvT0_iT1_T2_DpNS2_10kernel_argIT3_EE --------------------------
	.section	.nv.info._ZN3cub18CUB_300001_SM_10006detail9transform16transform_kernelINS2_10policy_hubILb1EN4cuda3std3__45tupleIJN6thrust24THRUST_300001_SM_1000_NS6detail15normal_iteratorINSA_10device_ptrIdEEEEEEEE10policy1000El12MakeSumCountNSC_INSD_I8SumCountEEEEJPdEEEvT0_iT1_T2_DpNS2_10kernel_argIT3_EE,"",@"SHT_CUDA_INFO"
	.sectionflags	@""
	.align	4


	//----- nvinfo : EIATTR_CUDA_API_VERSION
	.align		4
        /*0000*/ 	.byte	0x04, 0x37
        /*0002*/ 	.short	(.L_244 - .L_243)
.L_243:
        /*0004*/ 	.word	0x00000082


	//----- nvinfo : EIATTR_KPARAM_INFO
	.align		4
.L_244:
        /*0008*/ 	.byte	0x04, 0x17
        /*000a*/ 	.short	(.L_246 - .L_245)
.L_245:
        /*000c*/ 	.word	0x00000000
        /*0010*/ 	.short	0x0004
        /*0012*/ 	.short	0x0018
        /*0014*/ 	.byte	0x00, 0xf0, 0x41, 0x00


	//----- nvinfo : EIATTR_KPARAM_INFO
	.align		4
.L_246:
        /*0018*/ 	.byte	0x04, 0x17
        /*001a*/ 	.short	(.L_248 - .L_247)
.L_247:
        /*001c*/ 	.word	0x00000000
        /*0020*/ 	.short	0x0003
        /*0022*/ 	.short	0x0010
        /*0024*/ 	.byte	0x00, 0xf0, 0x21, 0x00


	//----- nvinfo : EIATTR_KPARAM_INFO
	.align		4
.L_248:
        /*0028*/ 	.byte	0x04, 0x17
        /*002a*/ 	.short	(.L_250 - .L_249)
.L_249:
        /*002c*/ 	.word	0x00000000
        /*0030*/ 	.short	0x0002
        /*0032*/ 	.short	0x000c
        /*0034*/ 	.byte	0x00, 0xf0, 0x05, 0x00


	//----- nvinfo : EIATTR_KPARAM_INFO
	.align		4
.L_250:
        /*0038*/ 	.byte	0x04, 0x17
        /*003a*/ 	.short	(.L_252 - .L_251)
.L_251:
        /*003c*/ 	.word	0x00000000
        /*0040*/ 	.short	0x0001
        /*0042*/ 	.short	0x0008
        /*0044*/ 	.byte	0x00, 0xf0, 0x11, 0x00


	//----- nvinfo : EIATTR_KPARAM_INFO
	.align		4
.L_252:
        /*0048*/ 	.byte	0x04, 0x17
        /*004a*/ 	.short	(.L_254 - .L_253)
.L_253:
        /*004c*/ 	.word	0x00000000
        /*0050*/ 	.short	0x0000
        /*0052*/ 	.short	0x0000
        /*0054*/ 	.byte	0x00, 0xf0, 0x21, 0x00


	//----- nvinfo : EIATTR_SPARSE_MMA_MASK
	.align		4
.L_254:
        /*0058*/ 	.byte	0x03, 0x50
        /*005a*/ 	.short	0x0000


	//----- nvinfo : EIATTR_MAXREG_COUNT
	.align		4
        /*005c*/ 	.byte	0x03, 0x1b
        /*005e*/ 	.short	0x00ff


	//----- nvinfo : EIATTR_MERCURY_ISA_VERSION
	.align		4
        /*0060*/ 	.byte	0x03, 0x5f
        /*0062*/ 	.short	0x0101


	//----- nvinfo : EIATTR_VRC_CTA_INIT_COUNT
	.align		4
        /*0064*/ 	.byte	0x02, 0x4a
	.zero		1
	.zero		1


	//----- nvinfo : EIATTR_EXIT_INSTR_OFFSETS
	.align		4
        /*0068*/ 	.byte	0x04, 0x1c
        /*006a*/ 	.short	(.L_256 - .L_255)


	//   ....[0]....
.L_255:
        /*006c*/ 	.word	0x000002b0


	//   ....[1]....
        /*0070*/ 	.word	0x00000b20


	//   ....[2]....
        /*0074*/ 	.word	0x00000dd0


	//   ....[3]....
        /*0078*/ 	.word	0x00000f50


	//   ....[4]....
        /*007c*/ 	.word	0x00000f80


	//   ....[5]....
        /*0080*/ 	.word	0x00001000


	//   ....[6]....
        /*0084*/ 	.word	0x00001020


	//   ....[7]....
        /*0088*/ 	.word	0x00001390


	//   ....[8]....
        /*008c*/ 	.word	0x00001500


	//   ....[9]....
        /*0090*/ 	.word	0x00001610


	//   ....[10]....
        /*0094*/ 	.word	0x000016a0


	//----- nvinfo : EIATTR_MAX_THREADS
	.align		4
.L_256:
        /*0098*/ 	.byte	0x04, 0x05
        /*009a*/ 	.short	(.L_258 - .L_257)
.L_257:
        /*009c*/ 	.word	0x00000080
        /*00a0*/ 	.word	0x00000001
        /*00a4*/ 	.word	0x00000001


	//----- nvinfo : EIATTR_CRS_STACK_SIZE
	.align		4
.L_258:
        /*00a8*/ 	.byte	0x04, 0x1e
        /*00aa*/ 	.short	(.L_260 - .L_259)
.L_259:
        /*00ac*/ 	.word	0x00000000


	//----- nvinfo : EIATTR_CBANK_PARAM_SIZE
	.align		4
.L_260:
        /*00b0*/ 	.byte	0x03, 0x19
        /*00b2*/ 	.short	0x0028


	//----- nvinfo : EIATTR_PARAM_CBANK
	.align		4
        /*00b4*/ 	.byte	0x04, 0x0a
        /*00b6*/ 	.short	(.L_262 - .L_261)
	.align		4
.L_261:
        /*00b8*/ 	.word	index@(.nv.constant0._ZN3cub18CUB_300001_SM_10006detail9transform16transform_kernelINS2_10policy_hubILb1EN4cuda3std3__45tupleIJN6thrust24THRUST_300001_SM_1000_NS6detail15normal_iteratorINSA_10device_ptrIdEEEEEEEE10policy1000El12MakeSumCountNSC_INSD_I8SumCountEEEEJPdEEEvT0_iT1_T2_DpNS2_10kernel_argIT3_EE)
        /*00bc*/ 	.short	0x0380
        /*00be*/ 	.short	0x0028


	//----- nvinfo : EIATTR_SW_WAR
	.align		4
.L_262:
        /*00c0*/ 	.byte	0x04, 0x36
        /*00c2*/ 	.short	(.L_264 - .L_263)
.L_263:
        /*00c4*/ 	.word	0x00000008
.L_264:


//--------------------- .nv.info._ZN3cub18CUB_300001_SM_10006detail9transform16transform_kernelINS2_10policy_hubILb1EN4cuda3std3__45tupleIJN6thrust24THRUST_300001_SM_1000_NS6detail15normal_iteratorINSA_10device_ptrIdEEEEEEEE10policy1000Ei12MakeSumCountNSC_INSD_I8SumCountEEEEJPdEEEvT0_iT1_T2_DpNS2_10kernel_argIT3_EE --------------------------
	.section	.nv.info._ZN3cub18CUB_300001_SM_10006detail9transform16transform_kernelINS2_10policy_hubILb1EN4cuda3std3__45tupleIJN6thrust24THRUST_300001_SM_1000_NS6detail15normal_iteratorINSA_10device_ptrIdEEEEEEEE10policy1000Ei12MakeSumCountNSC_INSD_I8SumCountEEEEJPdEEEvT0_iT1_T2_DpNS2_10kernel_argIT3_EE,"",@"SHT_CUDA_INFO"
	.sectionflags	@""
	.align	4


	//----- nvinfo : EIATTR_CUDA_API_VERSION
	.align		4
        /*0000*/ 	.byte	0x04, 0x37
        /*0002*/ 	.short	(.L_266 - .L_265)
.L_265:
        /*0004*/ 	.word	0x00000082


	//----- nvinfo : EIATTR_KPARAM_INFO
	.align		4
.L_266:
        /*0008*/ 	.byte	0x04, 0x17
        /*000a*/ 	.short	(.L_268 - .L_267)
.L_267:
        /*000c*/ 	.word	0x00000000
        /*0010*/ 	.short	0x0004
        /*0012*/ 	.short	0x0018
        /*0014*/ 	.byte	0x00, 0xf0, 0x41, 0x00


	//----- nvinfo : EIATTR_KPARAM_INFO
	.align		4
.L_268:
        /*0018*/ 	.byte	0x04, 0x17
        /*001a*/ 	.short	(.L_270 - .L_269)
.L_269:
        /*001c*/ 	.word	0x00000000
        /*0020*/ 	.short	0x0003
        /*0022*/ 	.short	0x0010
        /*0024*/ 	.byte	0x00, 0xf0, 0x21, 0x00


	//----- nvinfo : EIATTR_KPARAM_INFO
	.align		4
.L_270:
        /*0028*/ 	.byte	0x04, 0x17
        /*002a*/ 	.short	(.L_272 - .L_271)
.L_271:
        /*002c*/ 	.word	0x00000000
        /*0030*/ 	.short	0x0002
        /*0032*/ 	.short	0x0008
        /*0034*/ 	.byte	0x00, 0xf0, 0x05, 0x00


	//----- nvinfo : EIATTR_KPARAM_INFO
	.align		4
.L_272:
        /*0038*/ 	.byte	0x04, 0x17
        /*003a*/ 	.short	(.L_274 - .L_273)
.L_273:
        /*003c*/ 	.word	0x00000000
        /*0040*/ 	.short	0x0001
        /*0042*/ 	.short	0x0004
        /*0044*/ 	.byte	0x00, 0xf0, 0x11, 0x00


	//----- nvinfo : EIATTR_KPARAM_INFO
	.align		4
.L_274:
        /*0048*/ 	.byte	0x04, 0x17
        /*004a*/ 	.short	(.L_276 - .L_275)
.L_275:
        /*004c*/ 	.word	0x00000000
        /*0050*/ 	.short	0x0000
        /*0052*/ 	.short	0x0000
        /*0054*/ 	.byte	0x00, 0xf0, 0x11, 0x00


	//----- nvinfo : EIATTR_SPARSE_MMA_MASK
	.align		4
.L_276:
        /*0058*/ 	.byte	0x03, 0x50
        /*005a*/ 	.short	0x0000


	//----- nvinfo : EIATTR_MAXREG_COUNT
	.align		4
        /*005c*/ 	.byte	0x03, 0x1b
        /*005e*/ 	.short	0x00ff


	//----- nvinfo : EIATTR_MERCURY_ISA_VERSION
	.align		4
        /*0060*/ 	.byte	0x03, 0x5f
        /*0062*/ 	.short	0x0101


	//----- nvinfo : EIATTR_VRC_CTA_INIT_COUNT
	.align		4
        /*0064*/ 	.byte	0x02, 0x4a
	.zero		1
	.zero		1


	//----- nvinfo : EIATTR_EXIT_INSTR_OFFSETS
	.align		4
        /*0068*/ 	.byte	0x04, 0x1c
        /*006a*/ 	.short	(.L_278 - .L_277)


	//   ....[0]....
.L_277:
        /*006c*/ 	.word	0x000001f0


	//   ....[1]....
        /*0070*/ 	.word	0x00000570


	//   ....[2]....
        /*0074*/ 	.word	0x000006f0


	//   ....[3]....
        /*0078*/ 	.word	0x00000800


	//   ....[4]....
        /*007c*/ 	.word	0x00000890


	//   ....[5]....
        /*0080*/ 	.word	0x000008b0


	//   ....[6]....
        /*0084*/ 	.word	0x00000d50


	//   ....[7]....
        /*0088*/ 	.word	0x00001000


	//   ....[8]....
        /*008c*/ 	.word	0x00001180


	//   ....[9]....
        /*0090*/ 	.word	0x000011b0


	//   ....[10]....
        /*0094*/ 	.word	0x00001230


	//----- nvinfo : EIATTR_MAX_THREADS
	.align		4
.L_278:
        /*0098*/ 	.byte	0x04, 0x05
        /*009a*/ 	.short	(.L_280 - .L_279)
.L_279:
        /*009c*/ 	.word	0x00000080
        /*00a0*/ 	.word	0x00000001
        /*00a4*/ 	.word	0x00000001


	//----- nvinfo : EIATTR_CRS_STACK_SIZE
	.align		4
.L_280:
        /*00a8*/ 	.byte	0x04, 0x1e
        /*00aa*/ 	.short	(.L_282 - .L_281)
.L_281:
        /*00ac*/ 	.word	0x00000000


	//----- nvinfo : EIATTR_CBANK_PARAM_SIZE
	.align		4
.L_282:
        /*00b0*/ 	.byte	0x03, 0x19
        /*00b2*/ 	.short	0x0028


	//----- nvinfo : EIATTR_PARAM_CBANK
	.align		4
        /*00b4*/ 	.byte	0x04, 0x0a
        /*00b6*/ 	.short	(.L_284 - .L_283)
	.align		4
.L_283:
        /*00b8*/ 	.word	index@(.nv.constant0._ZN3cub18CUB_300001_SM_10006detail9transform16transform_kernelINS2_10policy_hubILb1EN4cuda3std3__45tupleIJN6thrust24THRUST_300001_SM_1000_NS6detail15normal_iteratorINSA_10device_ptrIdEEEEEEEE10policy1000Ei12MakeSumCountNSC_INSD_I8SumCountEEEEJPdEEEvT0_iT1_T2_DpNS2_10kernel_argIT3_EE)
        /*00bc*/ 	.short	0x0380
        /*00be*/ 	.short	0x0028


	//----- nvinfo : EIATTR_SW_WAR
	.align		4
.L_284:
        /*00c0*/ 	.byte	0x04, 0x36
        /*00c2*/ 	.short	(.L_286 - .L_285)
.L_285:
        /*00c4*/ 	.word	0x00000008
.L_286:


//--------------------- .nv.info._ZN3cub18CUB_300001_SM_10006detail8for_each13static_kernelINS2_12policy_hub_t12policy_500_tEmN6thrust24THRUST_300001_SM_1000_NS8cuda_cub20__uninitialized_fill7functorINS7_10device_ptrI8SumCountEESC_EEEEvT0_T1_ --------------------------
	.section	.nv.info._ZN3cub18CUB_300001_SM_10006detail8for_each13static_kernelINS2_12policy_hub_t12policy_500_tEmN6thrust24THRUST_300001_SM_1000_NS8cuda_cub20__uninitialized_fill7functorINS7_10device_ptrI8SumCountEESC_EEEEvT0_T1_,"",@"SHT_CUDA_INFO"
	.sectionflags	@""
	.align	4


	//----- nvinfo : EIATTR_CUDA_API_VERSION
	.align		4
        /*0000*/ 	.byte	0x04, 0x37
        /*0002*/ 	.short	(.L_288 - .L_287)
.L_287:
        /*0004*/ 	.word	0x00000082


	//----- nvinfo : EIATTR_KPARAM_INFO
	.align		4
.L_288:
        /*0008*/ 	.byte	0x04, 0x17
        /*000a*/ 	.short	(.L_290 - .L_289)
.L_289:
        /*000c*/ 	.word	0x00000000
        /*0010*/ 	.short	0x0001
        /*0012*/ 	.short	0x0008
        /*0014*/ 	.byte	0x00, 0xf0, 0x61, 0x00


	//----- nvinfo : EIATTR_KPARAM_INFO
	.align		4
.L_290:
        /*0018*/ 	.byte	0x04, 0x17
        /*001a*/ 	.short	(.L_292 - .L_291)
.L_291:
        /*001c*/ 	.word	0x00000000
        /*0020*/ 	.short	0x0000
        /*0022*/ 	.short	0x0000
        /*0024*/ 	.byte	0x00, 0xf0, 0x21, 0x00


	//----- nvinfo : EIATTR_SPARSE_MMA_MASK
	.align		4
.L_292:
        /*0028*/ 	.byte	0x03, 0x50
        /*002a*/ 	.short	0x0000


	//----- nvinfo : EIATTR_MAXREG_COUNT
	.align		4
        /*002c*/ 	.byte	0x03, 0x1b
        /*002e*/ 	.short	0x00ff


	//----- nvinfo : EIATTR_MERCURY_ISA_VERSION
	.align		4
        /*0030*/ 	.byte	0x03, 0x5f
        /*0032*/ 	.short	0x0101


	//----- nvinfo : EIATTR_VRC_CTA_INIT_COUNT
	.align		4
        /*0034*/ 	.byte	0x02, 0x4a
	.zero		1
	.zero		1


	//----- nvinfo : EIATTR_EXIT_INSTR_OFFSETS
	.align		4
        /*0038*/ 	.byte	0x04, 0x1c
        /*003a*/ 	.short	(.L_294 - .L_293)


	//   ....[0]....
.L_293:
        /*003c*/ 	.word	0x000001e0


	//   ....[1]....
        /*0040*/ 	.word	0x00000340


	//   ....[2]....
        /*0044*/ 	.word	0x000003d0


	//----- nvinfo : EIATTR_MAX_THREADS
	.align		4
.L_294:
        /*0048*/ 	.byte	0x04, 0x05
        /*004a*/ 	.short	(.L_296 - .L_295)
.L_295:
        /*004c*/ 	.word	0x00000100
        /*0050*/ 	.word	0x00000001
        /*0054*/ 	.word	0x00000001


	//----- nvinfo : EIATTR_CBANK_PARAM_SIZE
	.align		4
.L_296:
        /*0058*/ 	.byte	0x03, 0x19
        /*005a*/ 	.short	0x0020


	//----- nvinfo : EIATTR_PARAM_CBANK
	.align		4
        /*005c*/ 	.byte	0x04, 0x0a
        /*005e*/ 	.short	(.L_298 - .L_297)
	.align		4
.L_297:
        /*0060*/ 	.word	index@(.nv.constant0._ZN3cub18CUB_300001_SM_10006detail8for_each13static_kernelINS2_12policy_hub_t12policy_500_tEmN6thrust24THRUST_300001_SM_1000_NS8cuda_cub20__uninitialized_fill7functorINS7_10device_ptrI8SumCountEESC_EEEEvT0_T1_)
        /*0064*/ 	.short	0x0380
        /*0066*/ 	.short	0x0020


	//----- nvinfo : EIATTR_SW_WAR
	.align		4
.L_298:
        /*0068*/ 	.byte	0x04, 0x36
        /*006a*/ 	.short	(.L_300 - .L_299)
.L_299:
        /*006c*/ 	.word	0x00000008
.L_300:


//--------------------- .nv.info._ZN3cub18CUB_300001_SM_10006detail8for_each13static_kernelINS2_12policy_hub_t12policy_500_tEmN6thrust24THRUST_300001_SM_1000_NS8cuda_cub20__uninitialized_fill7functorINS7_10device_ptrIdEEdEEEEvT0_T1_ --------------------------
	.section	.nv.info._ZN3cub18CUB_300001_SM_10006detail8for_each13static_kernelINS2_12policy_hub_t12policy_500_tEmN6thrust24THRUST_300001_SM_1000_NS8cuda_cub20__uninitialized_fill7functorINS7_10device_ptrIdEEdEEEEvT0_T1_,"",@"SHT_CUDA_INFO"
	.sectionflags	@""
	.align	4


	//----- nvinfo : EIATTR_CUDA_API_VERSION
	.align		4
        /*0000*/ 	.byte	0x04, 0x37
        /*0002*/ 	.short	(.L_302 - .L_301)
.L_301:
        /*0004*/ 	.word	0x00000082


	//----- nvinfo : EIATTR_KPARAM_INFO
	.align		4
.L_302:
        /*0008*/ 	.byte	0x04, 0x17
        /*000a*/ 	.short	(.L_304 - .L_303)
.L_303:
        /*000c*/ 	.word	0x00000000
        /*0010*/ 	.short	0x0001
        /*0012*/ 	.short	0x0008
        /*0014*/ 	.byte	0x00, 0xf0, 0x41, 0x00


	//----- nvinfo : EIATTR_KPARAM_INFO
	.align		4
.L_304:
        /*0018*/ 	.byte	0x04, 0x17
        /*001a*/ 	.short	(.L_306 - .L_305)
.L_305:
        /*001c*/ 	.word	0x00000000
        /*0020*/ 	.short	0x0000
        /*0022*/ 	.short	0x0000
        /*0024*/ 	.byte	0x00, 0xf0, 0x21, 0x00


	//----- nvinfo : EIATTR_SPARSE_MMA_MASK
	.align		4
.L_306:
        /*0028*/ 	.byte	0x03, 0x50
        /*002a*/ 	.short	0x0000


	//----- nvinfo : EIATTR_MAXREG_COUNT
	.align		4
        /*002c*/ 	.byte	0x03, 0x1b
        /*002e*/ 	.short	0x00ff


	//----- nvinfo : EIATTR_MERCURY_ISA_VERSION
	.align		4
        /*0030*/ 	.byte	0x03, 0x5f
        /*0032*/ 	.short	0x0101


	//----- nvinfo : EIATTR_VRC_CTA_INIT_COUNT
	.align		4
        /*0034*/ 	.byte	0x02, 0x4a
	.zero		1
	.zero		1


	//----- nvinfo : EIATTR_EXIT_INSTR_OFFSETS
	.align		4
        /*0038*/ 	.byte	0x04, 0x1c
        /*003a*/ 	.short	(.L_308 - .L_307)


	//   ....[0]....
.L_307:
        /*003c*/ 	.word	0x00000130


	//   ....[1]....
        /*0040*/ 	.word	0x00000230


	//   ....[2]....
        /*0044*/ 	.word	0x00000260


	//----- nvinfo : EIATTR_MAX_THREADS
	.align		4
.L_308:
        /*0048*/ 	.byte	0x04, 0x05
        /*004a*/ 	.short	(.L_310 - .L_309)
.L_309:
        /*004c*/ 	.word	0x00000100
        /*0050*/ 	.word	0x00000001
        /*0054*/ 	.word	0x00000001


	//----- nvinfo : EIATTR_CBANK_PARAM_SIZE
	.align		4
.L_310:
        /*0058*/ 	.byte	0x03, 0x19
        /*005a*/ 	.short	0x0018


	//----- nvinfo : EIATTR_PARAM_CBANK
	.align		4
        /*005c*/ 	.byte	0x04, 0x0a
        /*005e*/ 	.short	(.L_312 - .L_311)
	.align		4
.L_311:
        /*0060*/ 	.word	index@(.nv.constant0._ZN3cub18CUB_300001_SM_10006detail8for_each13static_kernelINS2_12policy_hub_t12policy_500_tEmN6thrust24THRUST_300001_SM_1000_NS8cuda_cub20__uninitialized_fill7functorINS7_10device_ptrIdEEdEEEEvT0_T1_)
        /*0064*/ 	.short	0x0380
        /*0066*/ 	.short	0x0018


	//----- nvinfo : EIATTR_SW_WAR
	.align		4
.L_312:
        /*0068*/ 	.byte	0x04, 0x36
        /*006a*/ 	.short	(.L_314 - .L_313)
.L_313:
        /*006c*/ 	.word	0x00000008
.L_314:


//--------------------- .nv.info._ZN3cub18CUB_300001_SM_10006detail8for_each13static_kernelINS2_12policy_hub_t12policy_500_tEmN6thrust24THRUST_300001_SM_1000_NS8cuda_cub20__uninitialized_fill7functorINS7_10device_ptrIiEEiEEEEvT0_T1_ --------------------------
	.section	.nv.info._ZN3cub18CUB_300001_SM_10006detail8for_each13static_kernelINS2_12policy_hub_t12policy_500_tEmN6thrust24THRUST_300001_SM_1000_NS8cuda_cub20__uninitialized_fill7functorINS7_10device_ptrIiEEiEEEEvT0_T1_,"",@"SHT_CUDA_INFO"
	.sectionflags	@""
	.align	4


	//----- nvinfo : EIATTR_CUDA_API_VERSION
	.align		4
        /*0000*/ 	.byte	0x04, 0x37
        /*0002*/ 	.short	(.L_316 - .L_315)
.L_315:
        /*0004*/ 	.word	0x00000082


	//----- nvinfo : EIATTR_KPARAM_INFO
	.align		4
.L_316:
        /*0008*/ 	.byte	0x04, 0x17
        /*000a*/ 	.short	(.L_318 - .L_317)
.L_317:
        /*000c*/ 	.word	0x00000000
        /*0010*/ 	.short	0x0001
        /*0012*/ 	.short	0x0008
        /*0014*/ 	.byte	0x00, 0xf0, 0x41, 0x00


	//----- nvinfo : EIATTR_KPARAM_INFO
	.align		4
.L_318:
        /*0018*/ 	.byte	0x04, 0x17
        /*001a*/ 	.short	(.L_320 - .L_319)
.L_319:
        /*001c*/ 	.word	0x00000000
        /*0020*/ 	.short	0x0000
        /*0022*/ 	.short	0x0000
        /*0024*/ 	.byte	0x00, 0xf0, 0x21, 0x00


	//----- nvinfo : EIATTR_SPARSE_MMA_MASK
	.align		4
.L_320:
        /*0028*/ 	.byte	0x03, 0x50
        /*002a*/ 	.short	0x0000


	//----- nvinfo : EIATTR_MAXREG_COUNT
	.align		4
        /*002c*/ 	.byte	0x03, 0x1b
        /*002e*/ 	.short	0x00ff


	//----- nvinfo : EIATTR_MERCURY_ISA_VERSION
	.align		4
        /*0030*/ 	.byte	0x03, 0x5f
        /*0032*/ 	.short	0x0101


	//----- nvinfo : EIATTR_VRC_CTA_INIT_COUNT
	.align		4
        /*0034*/ 	.byte	0x02, 0x4a
	.zero		1
	.zero		1


	//----- nvinfo : EIATTR_EXIT_INSTR_OFFSETS
	.align		4
        /*0038*/ 	.byte	0x04, 0x1c
        /*003a*/ 	.short	(.L_322 - .L_321)


	//   ....[0]....
.L_321:
        /*003c*/ 	.word	0x00000130


	//   ....[1]....
        /*0040*/ 	.word	0x00000230


	//   ....[2]....
        /*0044*/ 	.word	0x00000260


	//----- nvinfo : EIATTR_MAX_THREADS
	.align		4
.L_322:
        /*0048*/ 	.byte	0x04, 0x05
        /*004a*/ 	.short	(.L_324 - .L_323)
.L_323:
        /*004c*/ 	.word	0x00000100
        /*0050*/ 	.word	0x00000001
        /*0054*/ 	.word	0x00000001


	//----- nvinfo : EIATTR_CBANK_PARAM_SIZE
	.align		4
.L_324:
        /*0058*/ 	.byte	0x03, 0x19
        /*005a*/ 	.short	0x0018


	//----- nvinfo : EIATTR_PARAM_CBANK
	.align		4
        /*005c*/ 	.byte	0x04, 0x0a
        /*005e*/ 	.short	(.L_326 - .L_325)
	.align		4
.L_325:
        /*0060*/ 	.word	index@(.nv.constant0._ZN3cub18CUB_300001_SM_10006detail8for_each13static_kernelINS2_12policy_hub_t12policy_500_tEmN6thrust24THRUST_300001_SM_1000_NS8cuda_cub20__uninitialized_fill7functorINS7_10device_ptrIiEEiEEEEvT0_T1_)
        /*0064*/ 	.short	0x0380
        /*0066*/ 	.short	0x0018


	//----- nvinfo : EIATTR_SW_WAR
	.align		4
.L_326:
        /*0068*/ 	.byte	0x04, 0x36
        /*006a*/ 	.short	(.L_328 - .L_327)
.L_327:
        /*006c*/ 	.word	0x00000008
.L_328:


//--------------------- .nv.info._ZN3cub18CUB_300001_SM_10006detail11EmptyKernelIvEEvv --------------------------
	.section	.nv.info._ZN3cub18CUB_300001_SM_10006detail11EmptyKernelIvEEvv,"",@"SHT_CUDA_INFO"
	.sectionflags	@""
	.align	4


	//----- nvinfo : EIATTR_CUDA_API_VERSION
	.align		4
        /*0000*/ 	.byte	0x04, 0x37
        /*0002*/ 	.short	(.L_330 - .L_329)
.L_329:
        /*0004*/ 	.word	0x00000082


	//----- nvinfo : EIATTR_SPARSE_MMA_MASK
	.align		4
.L_330:
        /*0008*/ 	.byte	0x03, 0x50
        /*000a*/ 	.short	0x0000


	//----- nvinfo : EIATTR_MAXREG_COUNT
	.align		4
        /*000c*/ 	.byte	0x03, 0x1b
        /*000e*/ 	.short	0x00ff


	//----- nvinfo : EIATTR_MERCURY_ISA_VERSION
	.align		4
        /*0010*/ 	.byte	0x03, 0x5f
        /*0012*/ 	.short	0x0101


	//----- nvinfo : EIATTR_VRC_CTA_INIT_COUNT
	.align		4
        /*0014*/ 	.byte	0x02, 0x4a
	.zero		1
	.zero		1


	//----- nvinfo : EIATTR_EXIT_INSTR_OFFSETS
	.align		4
        /*0018*/ 	.byte	0x04, 0x1c
        /*001a*/ 	.short	(.L_332 - .L_331)


	//   ....[0]....
.L_331:
        /*001c*/ 	.word	0x00000010


	//----- nvinfo : EIATTR_SW_WAR
	.align		4
.L_332:
        /*0020*/ 	.byte	0x04, 0x36
        /*0022*/ 	.short	(.L_334 - .L_333)
.L_333:
        /*0024*/ 	.word	0x00000008
.L_334:


//--------------------- .nv.info._ZN6thrust24THRUST_300001_SM_1000_NS8cuda_cub4core6detail13_kernel_agentINS1_15__reduce_by_key16ReduceByKeyAgentINS0_6detail15normal_iteratorINS0_10device_ptrIiEEEENS8_INS9_IdEEEESB_SD_N4cuda3std3__48equal_toIiEENSE_3__47minimumIdEEPllEEJSB_SD_SB_SD_SM_N3cub18CUB_300001_SM_100024ReduceByKeyScanTileStateIdlLb0EEESI_SL_llEEEvDpT0_ --------------------------
	.section	.nv.info._ZN6thrust24THRUST_300001_SM_1000_NS8cuda_cub4core6detail13_kernel_agentINS1_15__reduce_by_key16ReduceByKeyAgentINS0_6detail15normal_iteratorINS0_10device_ptrIiEEEENS8_INS9_IdEEEESB_SD_N4cuda3std3__48equal_toIiEENSE_3__47minimumIdEEPllEEJSB_SD_SB_SD_SM_N3cub18CUB_300001_SM_100024ReduceByKeyScanTileStateIdlLb0EEESI_SL_llEEEvDpT0_,"",@"SHT_CUDA_INFO"
	.sectionflags	@""
	.align	4


	//----- nvinfo : EIATTR_CUDA_API_VERSION
	.align		4
        /*0000*/ 	.byte	0x04, 0x37
        /*0002*/ 	.short	(.L_336 - .L_335)
.L_335:
        /*0004*/ 	.word	0x00000082


	//----- nvinfo : EIATTR_KPARAM_INFO
	.align		4
.L_336:
        /*0008*/ 	.byte	0x04, 0x17
        /*000a*/ 	.short	(.L_338 - .L_337)
.L_337:
        /*000c*/ 	.word	0x00000000
        /*0010*/ 	.short	0x0009
        /*0012*/ 	.short	0x0050
        /*0014*/ 	.byte	0x00, 0xf0, 0x21, 0x00


	//----- nvinfo : EIATTR_KPARAM_INFO
	.align		4
.L_338:
        /*0018*/ 	.byte	0x04, 0x17
        /*001a*/ 	.short	(.L_340 - .L_339)
.L_339:
        /*001c*/ 	.word	0x00000000
        /*0020*/ 	.short	0x0008
        /*0022*/ 	.short	0x0048
        /*0024*/ 	.byte	0x00, 0xf0, 0x21, 0x00


	//----- nvinfo : EIATTR_KPARAM_INFO
	.align		4
.L_340:
        /*0028*/ 	.byte	0x04, 0x17
        /*002a*/ 	.short	(.L_342 - .L_341)
.L_341:
        /*002c*/ 	.word	0x00000000
        /*0030*/ 	.short	0x0007
        /*0032*/ 	.short	0x0041
        /*0034*/ 	.byte	0x00, 0xf0, 0x05, 0x00


	//----- nvinfo : EIATTR_KPARAM_INFO
	.align		4
.L_342:
        /*0038*/ 	.byte	0x04, 0x17
        /*003a*/ 	.short	(.L_344 - .L_343)
.L_343:
        /*003c*/ 	.word	0x00000000
        /*0040*/ 	.short	0x0006
        /*0042*/ 	.short	0x0040
        /*0044*/ 	.byte	0x00, 0xf0, 0x05, 0x00


	//----- nvinfo : EIATTR_KPARAM_INFO
	.align		4
.L_344:
        /*0048*/ 	.byte	0x04, 0x17
        /*004a*/ 	.short	(.L_346 - .L_345)
.L_345:
        /*004c*/ 	.word	0x00000000
        /*0050*/ 	.short	0x0005
        /*0052*/ 	.short	0x0028
        /*0054*/ 	.byte	0x00, 0xf0, 0x61, 0x00


	//----- nvinfo : EIATTR_KPARAM_INFO
	.align		4
.L_346:
        /*0058*/ 	.byte	0x04, 0x17
        /*005a*/ 	.short	(.L_348 - .L_347)
.L_347:
        /*005c*/ 	.word	0x00000000
        /*0060*/ 	.short	0x0004
        /*0062*/ 	.short	0x0020
        /*0064*/ 	.byte	0x00, 0xf5, 0x21, 0x00


	//----- nvinfo : EIATTR_KPARAM_INFO
	.align		4
.L_348:
        /*0068*/ 	.byte	0x04, 0x17
        /*006a*/ 	.short	(.L_350 - .L_349)
.L_349:
        /*006c*/ 	.word	0x00000000
        /*0070*/ 	.short	0x0003
        /*0072*/ 	.short	0x0018
        /*0074*/ 	.byte	0x00, 0xf0, 0x21, 0x00


	//----- nvinfo : EIATTR_KPARAM_INFO
	.align		4
.L_350:
        /*0078*/ 	.byte	0x04, 0x17
        /*007a*/ 	.short	(.L_352 - .L_351)
.L_351:
        /*007c*/ 	.word	0x00000000
        /*0080*/ 	.short	0x0002
        /*0082*/ 	.short	0x0010
        /*0084*/ 	.byte	0x00, 0xf0, 0x21, 0x00


	//----- nvinfo : EIATTR_KPARAM_INFO
	.align		4
.L_352:
        /*0088*/ 	.byte	0x04, 0x17
        /*008a*/ 	.short	(.L_354 - .L_353)
.L_353:
        /*008c*/ 	.word	0x00000000
        /*0090*/ 	.short	0x0001
        /*0092*/ 	.short	0x0008
        /*0094*/ 	.byte	0x00, 0xf0, 0x21, 0x00


	//----- nvinfo : EIATTR_KPARAM_INFO
	.align		4
.L_354:
        /*0098*/ 	.byte	0x04, 0x17
        /*009a*/ 	.short	(.L_356 - .L_355)
.L_355:
        /*009c*/ 	.word	0x00000000
        /*00a0*/ 	.short	0x0000
        /*00a2*/ 	.short	0x0000
        /*00a4*/ 	.byte	0x00, 0xf0, 0x21, 0x00


	//----- nvinfo : EIATTR_SPARSE_MMA_MASK
	.align		4
.L_356:
        /*00a8*/ 	.byte	0x03, 0x50
        /*00aa*/ 	.short	0x0000


	//----- nvinfo : EIATTR_MAXREG_COUNT
	.align		4
        /*00ac*/ 	.byte	0x03, 0x1b
        /*00ae*/ 	.short	0x00ff


	//----- nvinfo : EIATTR_NUM_BARRIERS
	.align		4
        /*00b0*/ 	.byte	0x02, 0x4c
        /*00b2*/ 	.byte	0x01
	.zero		1


	//----- nvinfo : EIATTR_MERCURY_ISA_VERSION
	.align		4
        /*00b4*/ 	.byte	0x03, 0x5f
        /*00b6*/ 	.short	0x0101


	//----- nvinfo : EIATTR_COOP_GROUP_MASK_REGIDS
	.align		4
        /*00b8*/ 	.byte	0x04, 0x29
        /*00ba*/ 	.short	(.L_358 - .L_357)


	//   ....[0]....
.L_357:
        /*00bc*/ 	.word	0xffffffff


	//   ....[1]....
        /*00c0*/ 	.word	0xffffffff


	//   ....[2]....
        /*00c4*/ 	.word	0xffffffff


	//   ....[3]....
        /*00c8*/ 	.word	0xffffffff


	//   ....[4]....
        /*00cc*/ 	.word	0xffffffff


	//   ....[5]....
        /*00d0*/ 	.word	0xffffffff


	//   ....[6]....
        /*00d4*/ 	.word	0xffffffff


	//   ....[7]....
        /*00d8*/ 	.word	0xffffffff


	//   ....[8]....
        /*00dc*/ 	.word	0xffffffff


	//   ....[9]....
        /*00e0*/ 	.word	0xffffffff


	//   ....[10]....
        /*00e4*/ 	.word	0xffffffff


	//   ....[11]....
        /*00e8*/ 	.word	0xffffffff


	//   ....[12]....
        /*00ec*/ 	.word	0xffffffff


	//   ....[13]....
        /*00f0*/ 	.word	0xffffffff


	//   ....[14]....
        /*00f4*/ 	.word	0xffffffff


	//   ....[15]....
        /*00f8*/ 	.word	0xffffffff


	//   ....[16]....
        /*00fc*/ 	.word	0xffffffff


	//   ....[17]....
        /*0100*/ 	.word	0xffffffff


	//   ....[18]....
        /*0104*/ 	.word	0xffffffff


	//   ....[19]....
        /*0108*/ 	.word	0xffffffff


	//   ....[20]....
        /*010c*/ 	.word	0xffffffff


	//   ....[21]....
        /*0110*/ 	.word	0xffffffff


	//   ....[22]....
        /*0114*/ 	.word	0xffffffff


	//   ....[23]....
        /*0118*/ 	.word	0xffffffff


	//   ....[24]....
        /*011c*/ 	.word	0xffffffff


	//   ....[25]....
        /*0120*/ 	.word	0xffffffff


	//   ....[26]....
        /*0124*/ 	.word	0xffffffff


	//   ....[27]....
        /*0128*/ 	.word	0xffffffff


	//   ....[28]....
        /*012c*/ 	.word	0xffffffff


	//   ....[29]....
        /*0130*/ 	.word	0xffffffff


	//   ....[30]....
        /*0134*/ 	.word	0xffffffff


	//   ....[31]....
        /*0138*/ 	.word	0xffffffff


	//   ....[32]....
        /*013c*/ 	.word	0xffffffff


	//   ....[33]....
        /*0140*/ 	.word	0xffffffff


	//   ....[34]....
        /*0144*/ 	.word	0xffffffff


	//   ....[35]....
        /*0148*/ 	.word	0xffffffff


	//   ....[36]....
        /*014c*/ 	.word	0xffffffff


	//   ....[37]....
        /*0150*/ 	.word	0xffffffff


	//   ....[38]....
        /*0154*/ 	.word	0xffffffff


	//   ....[39]....
        /*0158*/ 	.word	0xffffffff


	//   ....[40]....
        /*015c*/ 	.word	0xffffffff


	//   ....[41]....
        /*0160*/ 	.word	0xffffffff


	//   ....[42]....
        /*0164*/ 	.word	0xffffffff


	//   ....[43]....
        /*0168*/ 	.word	0xffffffff


	//   ....[44]....
        /*016c*/ 	.word	0xffffffff


	//   ....[45]....
        /*0170*/ 	.word	0xffffffff


	//   ....[46]....
        /*0174*/ 	.word	0xffffffff


	//   ....[47]....
        /*0178*/ 	.word	0xffffffff


	//   ....[48]....
        /*017c*/ 	.word	0xffffffff


	//   ....[49]....
        /*0180*/ 	.word	0xffffffff


	//   ....[50]....
        /*0184*/ 	.word	0xffffffff


	//   ....[51]....
        /*0188*/ 	.word	0xffffffff


	//   ....[52]....
        /*018c*/ 	.word	0xffffffff


	//   ....[53]....
        /*0190*/ 	.word	0xffffffff


	//   ....[54]....
        /*0194*/ 	.word	0xffffffff


	//   ....[55]....
        /*0198*/ 	.word	0xffffffff


	//   ....[56]....
        /*019c*/ 	.word	0xffffffff


	//   ....[57]....
        /*01a0*/ 	.word	0xffffffff


	//   ....[58]....
        /*01a4*/ 	.word	0xffffffff


	//   ....[59]....
        /*01a8*/ 	.word	0xffffffff


	//   ....[60]....
        /*01ac*/ 	.word	0xffffffff


	//   ....[61]....
        /*01b0*/ 	.word	0xffffffff


	//   ....[62]....
        /*01b4*/ 	.word	0xffffffff


	//   ....[63]....
        /*01b8*/ 	.word	0xffffffff


	//   ....[64]....
        /*01bc*/ 	.word	0xffffffff


	//   ....[65]....
        /*01c0*/ 	.word	0xffffffff


	//   ....[66]....
        /*01c4*/ 	.word	0xffffffff


	//   ....[67]....
        /*01c8*/ 	.word	0xffffffff


	//   ....[68]....
        /*01cc*/ 	.word	0xffffffff


	//   ....[69]....
        /*01d0*/ 	.word	0xffffffff


	//   ....[70]....
        /*01d4*/ 	.word	0xffffffff


	//   ....[71]....
        /*01d8*/ 	.word	0xffffffff


	//   ....[72]....
        /*01dc*/ 	.word	0xffffffff


	//   ....[73]....
        /*01e0*/ 	.word	0xffffffff


	//   ....[74]....
        /*01e4*/ 	.word	0xffffffff


	//   ....[75]....
        /*01e8*/ 	.word	0xffffffff


	//   ....[76]....
        /*01ec*/ 	.word	0xffffffff


	//   ....[77]....
        /*01f0*/ 	.word	0xffffffff


	//   ....[78]....
        /*01f4*/ 	.word	0xffffffff


	//   ....[79]....
        /*01f8*/ 	.word	0xffffffff


	//   ....[80]....
        /*01fc*/ 	.word	0xffffffff


	//   ....[81]....
        /*0200*/ 	.word	0xffffffff


	//   ....[82]....
        /*0204*/ 	.word	0xffffffff


	//   ....[83]....
        /*0208*/ 	.word	0xffffffff


	//   ....[84]....
        /*020c*/ 	.word	0xffffffff


	//   ....[85]....
        /*0210*/ 	.word	0xffffffff


	//   ....[86]....
        /*0214*/ 	.word	0xffffffff


	//   ....[87]....
        /*0218*/ 	.word	0xffffffff


	//   ....[88]....
        /*021c*/ 	.word	0xffffffff


	//   ....[89]....
        /*0220*/ 	.word	0xffffffff


	//   ....[90]....
        /*0224*/ 	.word	0xffffffff


	//   ....[91]....
        /*0228*/ 	.word	0xffffffff


	//   ....[92]....
        /*022c*/ 	.word	0xffffffff


	//   ....[93]....
        /*0230*/ 	.word	0xffffffff


	//   ....[94]....
        /*0234*/ 	.word	0xffffffff


	//   ....[95]....
        /*0238*/ 	.word	0xffffffff


	//   ....[96]....
        /*023c*/ 	.word	0xffffffff


	//   ....[97]....
        /*0240*/ 	.word	0xffffffff


	//   ....[98]....
        /*0244*/ 	.word	0xffffffff


	//   ....[99]....
        /*0248*/ 	.word	0xffffffff


	//   ....[100]....
        /*024c*/ 	.word	0xffffffff


	//   ....[101]....
        /*0250*/ 	.word	0xffffffff


	//   ....[102]....
        /*0254*/ 	.word	0xffffffff


	//   ....[103]....
        /*0258*/ 	.word	0xffffffff


	//   ....[104]....
        /*025c*/ 	.word	0xffffffff


	//   ....[105]....
        /*0260*/ 	.word	0xffffffff


	//   ....[106]....
        /*0264*/ 	.word	0xffffffff


	//   ....[107]....
        /*0268*/ 	.word	0xffffffff


	//   ....[108]....
        /*026c*/ 	.word	0xffffffff


	//   ....[109]....
        /*0270*/ 	.word	0xffffffff


	//   ....[110]....
        /*0274*/ 	.word	0xffffffff


	//   ....[111]....
        /*0278*/ 	.word	0xffffffff


	//   ....[112]....
        /*027c*/ 	.word	0xffffffff


	//   ....[113]....
        /*0280*/ 	.word	0xffffffff


	//   ....[114]....
        /*0284*/ 	.word	0xffffffff


	//   ....[115]....
        /*0288*/ 	.word	0xffffffff


	//   ....[116]....
        /*028c*/ 	.word	0xffffffff


	//   ....[117]....
        /*0290*/ 	.word	0xffffffff


	//   ....[118]....
        /*0294*/ 	.word	0xffffffff


	//   ....[119]....
        /*0298*/ 	.word	0xffffffff


	//   ....[120]....
        /*029c*/ 	.word	0xffffffff


	//   ....[121]....
        /*02a0*/ 	.word	0xffffffff


	//   ....[122]....
        /*02a4*/ 	.word	0xffffffff


	//   ....[123]....
        /*02a8*/ 	.word	0xffffffff


	//   ....[124]....
        /*02ac*/ 	.word	0xffffffff


	//   ....[125]....
        /*02b0*/ 	.word	0xffffffff


	//   ....[126]....
        /*02b4*/ 	.word	0xffffffff


	//   ....[127]....
        /*02b8*/ 	.word	0xffffffff


	//   ....[128]....
        /*02bc*/ 	.word	0xffffffff


	//   ....[129]....
        /*02c0*/ 	.word	0xffffffff


	//   ....[130]....
        /*02c4*/ 	.word	0xffffffff


	//   ....[131]....
        /*02c8*/ 	.word	0xffffffff


	//   ....[132]....
        /*02cc*/ 	.word	0xffffffff


	//   ....[133]....
        /*02d0*/ 	.word	0xffffffff


	//   ....[134]....
        /*02d4*/ 	.word	0xffffffff


	//   ....[135]....
        /*02d8*/ 	.word	0xffffffff


	//   ....[136]....
        /*02dc*/ 	.word	0xffffffff


	//   ....[137]....
        /*02e0*/ 	.word	0xffffffff


	//   ....[138]....
        /*02e4*/ 	.word	0xffffffff


	//   ....[139]....
        /*02e8*/ 	.word	0xffffffff


	//   ....[140]....
        /*02ec*/ 	.word	0xffffffff


	//   ....[141]....
        /*02f0*/ 	.word	0xffffffff


	//   ....[142]....
        /*02f4*/ 	.word	0xffffffff


	//   ....[143]....
        /*02f8*/ 	.word	0xffffffff


	//   ....[144]....
        /*02fc*/ 	.word	0xffffffff


	//   ....[145]....
        /*0300*/ 	.word	0xffffffff


	//   ....[146]....
        /*0304*/ 	.word	0xffffffff


	//   ....[147]....
        /*0308*/ 	.word	0xffffffff


	//   ....[148]....
        /*030c*/ 	.word	0xffffffff


	//   ....[149]....
        /*0310*/ 	.word	0xffffffff


	//   ....[150]....
        /*0314*/ 	.word	0xffffffff


	//   ....[151]....
        /*0318*/ 	.word	0xffffffff


	//   ....[152]....
        /*031c*/ 	.word	0xffffffff


	//   ....[153]....
        /*0320*/ 	.word	0xffffffff


	//   ....[154]....
        /*0324*/ 	.word	0xffffffff


	//   ....[155]....
        /*0328*/ 	.word	0xffffffff


	//   ....[156]....
        /*032c*/ 	.word	0xffffffff


	//   ....[157]....
        /*0330*/ 	.word	0xffffffff


	//   ....[158]....
        /*0334*/ 	.word	0xffffffff


	//   ....[159]....
        /*0338*/ 	.word	0xffffffff


	//   ....[160]....
        /*033c*/ 	.word	0xffffffff


	//   ....[161]....
        /*0340*/ 	.word	0xffffffff


	//   ....[162]....
        /*0344*/ 	.word	0xffffffff


	//   ....[163]....
        /*0348*/ 	.word	0xffffffff


	//   ....[164]....
        /*034c*/ 	.word	0xffffffff


	//   ....[165]....
        /*0350*/ 	.word	0xffffffff


	//   ....[166]....
        /*0354*/ 	.word	0xffffffff


	//   ....[167]....
        /*0358*/ 	.word	0xffffffff


	//   ....[168]....
        /*035c*/ 	.word	0xffffffff


	//   ....[169]....
        /*0360*/ 	.word	0xffffffff


	//   ....[170]....
        /*0364*/ 	.word	0xffffffff


	//   ....[171]....
        /*0368*/ 	.word	0xffffffff


	//   ....[172]....
        /*036c*/ 	.word	0xffffffff


	//   ....[173]....
        /*0370*/ 	.word	0xffffffff


	//   ....[174]....
        /*0374*/ 	.word	0xffffffff


	//   ....[175]....
        /*0378*/ 	.word	0xffffffff


	//   ....[176]....
        /*037c*/ 	.word	0xffffffff


	//   ....[177]....
        /*0380*/ 	.word	0xffffffff


	//   ....[178]....
        /*0384*/ 	.word	0xffffffff


	//   ....[179]....
        /*0388*/ 	.word	0xffffffff


	//   ....[180]....
        /*038c*/ 	.word	0xffffffff


	//   ....[181]....
        /*0390*/ 	.word	0xffffffff


	//   ....[182]....
        /*0394*/ 	.word	0xffffffff


	//   ....[183]....
        /*0398*/ 	.word	0xffffffff


	//   ....[184]....
        /*039c*/ 	.word	0xffffffff


	//   ....[185]....
        /*03a0*/ 	.word	0xffffffff


	//   ....[186]....
        /*03a4*/ 	.word	0xffffffff


	//   ....[187]....
        /*03a8*/ 	.word	0xffffffff


	//   ....[188]....
        /*03ac*/ 	.word	0xffffffff


	//   ....[189]....
        /*03b0*/ 	.word	0xffffffff


	//   ....[190]....
        /*03b4*/ 	.word	0xffffffff


	//   ....[191]....
        /*03b8*/ 	.word	0xffffffff


	//   ....[192]....
        /*03bc*/ 	.word	0xffffffff


	//   ....[193]....
        /*03c0*/ 	.word	0xffffffff


	//   ....[194]....
        /*03c4*/ 	.word	0xffffffff


	//   ....[195]....
        /*03c8*/ 	.word	0xffffffff


	//   ....[196]....
        /*03cc*/ 	.word	0x0500001e


	//   ....[197]....
        /*03d0*/ 	.word	0x0500001e


	//   ....[198]....
        /*03d4*/ 	.word	0x0500001e


	//   ....[199]....
        /*03d8*/ 	.word	0x0500001e


	//   ....[200]....
        /*03dc*/ 	.word	0x0500001e


	//   ....[201]....
        /*03e0*/ 	.word	0x0500001e


	//   ....[202]....
        /*03e4*/ 	.word	0x0500001e


	//   ....[203]....
        /*03e8*/ 	.word	0x0500001e


	//   ....[204]....
        /*03ec*/ 	.word	0x0500001e


	//   ....[205]....
        /*03f0*/ 	.word	0x0500001e


	//   ....[206]....
        /*03f4*/ 	.word	0x0500001e


	//   ....[207]....
        /*03f8*/ 	.word	0x0500001e


	//   ....[208]....
        /*03fc*/ 	.word	0x0500001e


	//   ....[209]....
        /*0400*/ 	.word	0x0500001e


	//   ....[210]....
        /*0404*/ 	.word	0x0500001e


	//   ....[211]....
        /*0408*/ 	.word	0x0500001e


	//   ....[212]....
        /*040c*/ 	.word	0x0500001e


	//   ....[213]....
        /*0410*/ 	.word	0x0500001e


	//   ....[214]....
        /*0414*/ 	.word	0x0500001e


	//   ....[215]....
        /*0418*/ 	.word	0x0500001e


	//   ....[216]....
        /*041c*/ 	.word	0x0500001e


	//   ....[217]....
        /*0420*/ 	.word	0x0500001e


	//   ....[218]....
        /*0424*/ 	.word	0x0500001e


	//   ....[219]....
        /*0428*/ 	.word	0x0500001e


	//   ....[220]....
        /*042c*/ 	.word	0x0500001e


	//   ....[221]....
        /*0430*/ 	.word	0x0500001e


	//   ....[222]....
        /*0434*/ 	.word	0x0500001e


	//   ....[223]....
        /*0438*/ 	.word	0x0500001e


	//   ....[224]....
        /*043c*/ 	.word	0x0500001e


	//   ....[225]....
        /*0440*/ 	.word	0x0500001e


	//   ....[226]....
        /*0444*/ 	.word	0x0500001e


	//   ....[227]....
        /*0448*/ 	.word	0x0500001e


	//   ....[228]....
        /*044c*/ 	.word	0x0500001e


	//   ....[229]....
        /*0450*/ 	.word	0x0500001e


	//   ....[230]....
        /*0454*/ 	.word	0x0500001e


	//   ....[231]....
        /*0458*/ 	.word	0x0500001e


	//   ....[232]....
        /*045c*/ 	.word	0x0500001e


	//   ....[233]....
        /*0460*/ 	.word	0x0500001e


	//   ....[234]....
        /*0464*/ 	.word	0x0500001e


	//   ....[235]....
        /*0468*/ 	.word	0x0500001e


	//   ....[236]....
        /*046c*/ 	.word	0x0500001e


	//   ....[237]....
        /*0470*/ 	.word	0x0500001e


	//   ....[238]....
        /*0474*/ 	.word	0x0500001e


	//   ....[239]....
        /*0478*/ 	.word	0x0500001e


	//   ....[240]....
        /*047c*/ 	.word	0x0500001e


	//   ....[241]....
        /*0480*/ 	.word	0x0500001e


	//   ....[242]....
        /*0484*/ 	.word	0x0500001e


	//   ....[243]....
        /*0488*/ 	.word	0x0500001e


	//   ....[244]....
        /*048c*/ 	.word	0x0500001e


	//   ....[245]....
        /*0490*/ 	.word	0x0500001e


	//   ....[246]....
        /*0494*/ 	.word	0x0500001e


	//   ....[247]....
        /*0498*/ 	.word	0x0500001e


	//   ....[248]....
        /*049c*/ 	.word	0x0500001e


	//   ....[249]....
        /*04a0*/ 	.word	0x0500001e


	//   ....[250]....
        /*04a4*/ 	.word	0x0500001e


	//   ....[251]....
        /*04a8*/ 	.word	0x0500001e


	//   ....[252]....
        /*04ac*/ 	.word	0x0500001e


	//   ....[253]....
        /*04b0*/ 	.word	0x0500001e


	//   ....[254]....
        /*04b4*/ 	.word	0x0500001e


	//   ....[255]....
        /*04b8*/ 	.word	0x0500001e


	//   ....[0]....
        /*04bc*/ 	.word	0x0500001e


	//   ....[1]....
        /*04c0*/ 	.word	0x0500001e


	//   ....[2]....
        /*04c4*/ 	.word	0x0500001e


	//   ....[3]....
        /*04c8*/ 	.word	0x0500001e


	//   ....[4]....
        /*04cc*/ 	.word	0x0500001e


	//   ....[5]....
        /*04d0*/ 	.word	0x0500001e


	//   ....[6]....
        /*04d4*/ 	.word	0x0500001e


	//   ....[7]....
        /*04d8*/ 	.word	0x0500001e


	//   ....[8]....
        /*04dc*/ 	.word	0x0500001e


	//   ....[9]....
        /*04e0*/ 	.word	0x0500001e


	//   ....[10]....
        /*04e4*/ 	.word	0x0500001e


	//   ....[11]....
        /*04e8*/ 	.word	0x0500001e


	//   ....[12]....
        /*04ec*/ 	.word	0x0500001e


	//   ....[13]....
        /*04f0*/ 	.word	0x0500001e


	//   ....[14]....
        /*04f4*/ 	.word	0x0500001e


	//   ....[15]....
        /*04f8*/ 	.word	0x0500001e


	//   ....[16]....
        /*04fc*/ 	.word	0x0500001e


	//   ....[17]....
        /*0500*/ 	.word	0x0500001e


	//   ....[18]....
        /*0504*/ 	.word	0x0500001e


	//   ....[19]....
        /*0508*/ 	.word	0x0500001e


	//   ....[20]....
        /*050c*/ 	.word	0x0500001e


	//   ....[21]....
        /*0510*/ 	.word	0x0500001e


	//   ....[22]....
        /*0514*/ 	.word	0x0500001e


	//   ....[23]....
        /*0518*/ 	.word	0x0500001e


	//   ....[24]....
        /*051c*/ 	.word	0x0500001e


	//   ....[25]....
        /*0520*/ 	.word	0x0500001e


	//   ....[26]....
        /*0524*/ 	.word	0x0500001e


	//   ....[27]....
        /*0528*/ 	.word	0x0500001e


	//   ....[28]....
        /*052c*/ 	.word	0x0500001e


	//   ....[29]....
        /*0530*/ 	.word	0x0500001e


	//   ....[30]....
        /*0534*/ 	.word	0x0500001e


	//   ....[31]....
        /*0538*/ 	.word	0x0500001e


	//----- nvinfo : EIATTR_COOP_GROUP_INSTR_OFFSETS
	.align		4
.L_358:
        /*053c*/ 	.byte	0x04, 0x28
        /*053e*/ 	.short	(.L_360 - .L_359)


	//   ....[0]....
.L_359:
        /*0540*/ 	.word	0x00000430


	//   ....[1]....
        /*0544*/ 	.word	0x00000610


	//   ....[2]....
        /*0548*/ 	.word	0x00000d30


	//   ....[3]....
        /*054c*/ 	.word	0x00000d60


	//   ....[4]....
        /*0550*/ 	.word	0x00000d90


	//   ....[5]....
        /*0554*/ 	.word	0x00000dc0


	//   ....[6]....
        /*0558*/ 	.word	0x00000e60


	//   ....[7]....
        /*055c*/ 	.word	0x00000e80


	//   ....[8]....
        /*0560*/ 	.word	0x00000ed0


	//   ....[9]....
        /*0564*/ 	.word	0x00000f00


	//   ....[10]....
        /*0568*/ 	.word	0x00000f60


	//   ....[11]....
        /*056c*/ 	.word	0x00000f80


	//   ....[12]....
        /*0570*/ 	.word	0x00000fd0


	//   ....[13]....
        /*0574*/ 	.word	0x00001000


	//   ....[14]....
        /*0578*/ 	.word	0x00001060


	//   ....[15]....
        /*057c*/ 	.word	0x00001080


	//   ....[16]....
        /*0580*/ 	.word	0x000010d0


	//   ....[17]....
        /*0584*/ 	.word	0x00001100


	//   ....[18]....
        /*0588*/ 	.word	0x00001170


	//   ....[19]....
        /*058c*/ 	.word	0x00001180


	//   ....[20]....
        /*0590*/ 	.word	0x000011c0


	//   ....[21]....
        /*0594*/ 	.word	0x000011e0


	//   ....[22]....
        /*0598*/ 	.word	0x000012c0


	//   ....[23]....
        /*059c*/ 	.word	0x000012f0


	//   ....[24]....
        /*05a0*/ 	.word	0x00001960


	//   ....[25]....
        /*05a4*/ 	.word	0x00001990


	//   ....[26]....
        /*05a8*/ 	.word	0x00003450


	//   ....[27]....
        /*05ac*/ 	.word	0x000035a0


	//   ....[28]....
        /*05b0*/ 	.word	0x00003c80


	//   ....[29]....
        /*05b4*/ 	.word	0x00003cc0


	//   ....[30]....
        /*05b8*/ 	.word	0x00003db0


	//   ....[31]....
        /*05bc*/ 	.word	0x00003e20


	//   ....[32]....
        /*05c0*/ 	.word	0x00003e80


	//   ....[33]....
        /*05c4*/ 	.word	0x00003ea0


	//   ....[34]....
        /*05c8*/ 	.word	0x00003ef0


	//   ....[35]....
        /*05cc*/ 	.word	0x00003f10


	//   ....[36]....
        /*05d0*/ 	.word	0x00003f70


	//   ....[37]....
        /*05d4*/ 	.word	0x00003f90


	//   ....[38]....
        /*05d8*/ 	.word	0x00003fd0


	//   ....[39]....
        /*05dc*/ 	.word	0x00004000


	//   ....[40]....
        /*05e0*/ 	.word	0x00004080


	//   ....[41]....
        /*05e4*/ 	.word	0x000040b0


	//   ....[42]....
        /*05e8*/ 	.word	0x000040e0


	//   ....[43]....
        /*05ec*/ 	.word	0x00004100


	//   ....[44]....
        /*05f0*/ 	.word	0x00004190


	//   ....[45]....
        /*05f4*/ 	.word	0x000041c0


	//   ....[46]....
        /*05f8*/ 	.word	0x000041f0


	//   ....[47]....
        /*05fc*/ 	.word	0x00004210


	//   ....[48]....
        /*0600*/ 	.word	0x00004290


	//   ....[49]....
        /*0604*/ 	.word	0x00004310


	//   ....[50]....
        /*0608*/ 	.word	0x000047f0


	//   ....[51]....
        /*060c*/ 	.word	0x00004870


	//   ....[52]....
        /*0610*/ 	.word	0x00004d60


	//   ....[53]....
        /*0614*/ 	.word	0x00004ea0


	//   ....[54]....
        /*0618*/ 	.word	0x00004ef0


	//   ....[55]....
        /*061c*/ 	.word	0x00004f00


	//   ....[56]....
        /*0620*/ 	.word	0x00004f10


	//   ....[57]....
        /*0624*/ 	.word	0x00004f20


	//   ....[58]....
        /*0628*/ 	.word	0x00005030


	//   ....[59]....
        /*062c*/ 	.word	0x00005040


	//   ....[60]....
        /*0630*/ 	.word	0x00005050


	//   ....[61]....
        /*0634*/ 	.word	0x00005060


	//   ....[62]....
        /*0638*/ 	.word	0x00005170


	//   ....[63]....
        /*063c*/ 	.word	0x00005180


	//   ....[64]....
        /*0640*/ 	.word	0x00005190


	//   ....[65]....
        /*0644*/ 	.word	0x000051a0


	//   ....[66]....
        /*0648*/ 	.word	0x000052b0


	//   ....[67]....
        /*064c*/ 	.word	0x000052c0


	//   ....[68]....
        /*0650*/ 	.word	0x000052d0


	//   ....[69]....
        /*0654*/ 	.word	0x000052e0


	//   ....[70]....
        /*0658*/ 	.word	0x000053f0


	//   ....[71]....
        /*065c*/ 	.word	0x00005400


	//   ....[72]....
        /*0660*/ 	.word	0x00005410


	//   ....[73]....
        /*0664*/ 	.word	0x00005420


	//   ....[74]....
        /*0668*/ 	.word	0x00005540


	//   ....[75]....
        /*066c*/ 	.word	0x00005640


	//   ....[76]....
        /*0670*/ 	.word	0x00005770


	//   ....[77]....
        /*0674*/ 	.word	0x000057c0


	//   ....[78]....
        /*0678*/ 	.word	0x000057d0


	//   ....[79]....
        /*067c*/ 	.word	0x000057e0


	//   ....[80]....
        /*0680*/ 	.word	0x000057f0


	//   ....[81]....
        /*0684*/ 	.word	0x00005950


	//   ....[82]....
        /*0688*/ 	.word	0x00005960


	//   ....[83]....
        /*068c*/ 	.word	0x00005970


	//   ....[84]....
        /*0690*/ 	.word	0x00005980


	//   ....[85]....
        /*0694*/ 	.word	0x00005ac0


	//   ....[86]....
        /*0698*/ 	.word	0x00005ad0


	//   ....[87]....
        /*069c*/ 	.word	0x00005ae0


	//   ....[88]....
        /*06a0*/ 	.word	0x00005af0


	//   ....[89]....
        /*06a4*/ 	.word	0x00005c30


	//   ....[90]....
        /*06a8*/ 	.word	0x00005c40


	//   ....[91]....
        /*06ac*/ 	.word	0x00005c50


	//   ....[92]....
        /*06b0*/ 	.word	0x00005c60


	//   ....[93]....
        /*06b4*/ 	.word	0x00005da0


	//   ....[94]....
        /*06b8*/ 	.word	0x00005db0


	//   ....[95]....
        /*06bc*/ 	.word	0x00005dc0


	//   ....[96]....
        /*06c0*/ 	.word	0x00005dd0


	//   ....[97]....
        /*06c4*/ 	.word	0x00005fc0


	//   ....[98]....
        /*06c8*/ 	.word	0x00008020


	//   ....[99]....
        /*06cc*/ 	.word	0x00008170


	//   ....[100]....
        /*06d0*/ 	.word	0x00008bb0


	//   ....[101]....
        /*06d4*/ 	.word	0x00008bf0


	//   ....[102]....
        /*06d8*/ 	.word	0x00008c30


	//   ....[103]....
        /*06dc*/ 	.word	0x00008c60


	//   ....[104]....
        /*06e0*/ 	.word	0x00008d30


	//   ....[105]....
        /*06e4*/ 	.word	0x00008d60


	//   ....[106]....
        /*06e8*/ 	.word	0x00008d70


	//   ....[107]....
        /*06ec*/ 	.word	0x00008df0


	//   ....[108]....
        /*06f0*/ 	.word	0x00008e20


	//   ....[109]....
        /*06f4*/ 	.word	0x00008e50


	//   ....[110]....
        /*06f8*/ 	.word	0x00008e90


	//   ....[111]....
        /*06fc*/ 	.word	0x00008f10


	//   ....[112]....
        /*0700*/ 	.word	0x00008f40


	//   ....[113]....
        /*0704*/ 	.word	0x00008f70


	//   ....[114]....
        /*0708*/ 	.word	0x00008fb0


	//   ....[115]....
        /*070c*/ 	.word	0x00009030


	//   ....[116]....
        /*0710*/ 	.word	0x00009060


	//   ....[117]....
        /*0714*/ 	.word	0x00009090


	//   ....[118]....
        /*0718*/ 	.word	0x000090d0


	//   ....[119]....
        /*071c*/ 	.word	0x00009120


	//   ....[120]....
        /*0720*/ 	.word	0x00009220


	//   ....[121]....
        /*0724*/ 	.word	0x00009960


	//   ....[122]....
        /*0728*/ 	.word	0x000099c0


	//   ....[123]....
        /*072c*/ 	.word	0x000099f0


	//   ....[124]....
        /*0730*/ 	.word	0x0000b9b0


	//   ....[125]....
        /*0734*/ 	.word	0x0000bb00


	//   ....[126]....
        /*0738*/ 	.word	0x0000c3b0


	//   ....[127]....
        /*073c*/ 	.word	0x0000c3f0


	//   ....[128]....
        /*0740*/ 	.word	0x0000c4b0


	//   ....[129]....
        /*0744*/ 	.word	0x0000c4f0


	//   ....[130]....
        /*0748*/ 	.word	0x0000c570


	//   ....[131]....
        /*074c*/ 	.word	0x0000c5a0


	//   ....[132]....
        /*0750*/ 	.word	0x0000c5c0


	//   ....[133]....
        /*0754*/ 	.word	0x0000c600


	//   ....[134]....
        /*0758*/ 	.word	0x0000c680


	//   ....[135]....
        /*075c*/ 	.word	0x0000c6c0


	//   ....[136]....
        /*0760*/ 	.word	0x0000c6f0


	//   ....[137]....
        /*0764*/ 	.word	0x0000c710


	//   ....[138]....
        /*0768*/ 	.word	0x0000c7a0


	//   ....[139]....
        /*076c*/ 	.word	0x0000c7e0


	//   ....[140]....
        /*0770*/ 	.word	0x0000c810


	//   ....[141]....
        /*0774*/ 	.word	0x0000c830


	//   ....[142]....
        /*0778*/ 	.word	0x0000c8b0


	//   ....[143]....
        /*077c*/ 	.word	0x0000c8f0


	//   ....[144]....
        /*0780*/ 	.word	0x0000c910


	//   ....[145]....
        /*0784*/ 	.word	0x0000c920


	//   ....[146]....
        /*0788*/ 	.word	0x0000cfa0


	//   ....[147]....
        /*078c*/ 	.word	0x0000d000


	//   ....[148]....
        /*0790*/ 	.word	0x0000d040


	//   ....[149]....
        /*0794*/ 	.word	0x0000d070


	//   ....[150]....
        /*0798*/ 	.word	0x0000d4a0


	//   ....[151]....
        /*079c*/ 	.word	0x0000d5e0


	//   ....[152]....
        /*07a0*/ 	.word	0x0000d630


	//   ....[153]....
        /*07a4*/ 	.word	0x0000d640


	//   ....[154]....
        /*07a8*/ 	.word	0x0000d650


	//   ....[155]....
        /*07ac*/ 	.word	0x0000d660


	//   ....[156]....
        /*07b0*/ 	.word	0x0000d770


	//   ....[157]....
        /*07b4*/ 	.word	0x0000d780


	//   ....[158]....
        /*07b8*/ 	.word	0x0000d790


	//   ....[159]....
        /*07bc*/ 	.word	0x0000d7a0


	//   ....[160]....
        /*07c0*/ 	.word	0x0000d8b0


	//   ....[161]....
        /*07c4*/ 	.word	0x0000d8c0


	//   ....[162]....
        /*07c8*/ 	.word	0x0000d8d0


	//   ....[163]....
        /*07cc*/ 	.word	0x0000d8e0


	//   ....[164]....
        /*07d0*/ 	.word	0x0000d9f0


	//   ....[165]....
        /*07d4*/ 	.word	0x0000da00


	//   ....[166]....
        /*07d8*/ 	.word	0x0000da10


	//   ....[167]....
        /*07dc*/ 	.word	0x0000da20


	//   ....[168]....
        /*07e0*/ 	.word	0x0000db30


	//   ....[169]....
        /*07e4*/ 	.word	0x0000db40


	//   ....[170]....
        /*07e8*/ 	.word	0x0000db50


	//   ....[171]....
        /*07ec*/ 	.word	0x0000db60


	//   ....[172]....
        /*07f0*/ 	.word	0x0000dc80


	//   ....[173]....
        /*07f4*/ 	.word	0x0000dd80


	//   ....[174]....
        /*07f8*/ 	.word	0x0000deb0


	//   ....[175]....
        /*07fc*/ 	.word	0x0000df00


	//   ....[176]....
        /*0800*/ 	.word	0x0000df10


	//   ....[177]....
        /*0804*/ 	.word	0x0000df20


	//   ....[178]....
        /*0808*/ 	.word	0x0000df30


	//   ....[179]....
        /*080c*/ 	.word	0x0000e090


	//   ....[180]....
        /*0810*/ 	.word	0x0000e0a0


	//   ....[181]....
        /*0814*/ 	.word	0x0000e0b0


	//   ....[182]....
        /*0818*/ 	.word	0x0000e0c0


	//   ....[183]....
        /*081c*/ 	.word	0x0000e1e0


	//   ....[184]....
        /*0820*/ 	.word	0x0000e1f0


	//   ....[185]....
        /*0824*/ 	.word	0x0000e200


	//   ....[186]....
        /*0828*/ 	.word	0x0000e210


	//   ....[187]....
        /*082c*/ 	.word	0x0000e330


	//   ....[188]....
        /*0830*/ 	.word	0x0000e340


	//   ....[189]....
        /*0834*/ 	.word	0x0000e350


	//   ....[190]....
        /*0838*/ 	.word	0x0000e360


	//   ....[191]....
        /*083c*/ 	.word	0x0000e480


	//   ....[192]....
        /*0840*/ 	.word	0x0000e490


	//   ....[193]....
        /*0844*/ 	.word	0x0000e4a0


	//   ....[194]....
        /*0848*/ 	.word	0x0000e4b0


	//   ....[195]....
        /*084c*/ 	.word	0x0000e690


	//   ....[196]....
        /*0850*/ 	.word	0x000103d0


	//   ....[197]....
        /*0854*/ 	.word	0x00010470


	//   ....[198]....
        /*0858*/ 	.word	0x00010520


	//   ....[199]....
        /*085c*/ 	.word	0x00010570


	//   ....[200]....
        /*0860*/ 	.word	0x000105c0


	//   ....[201]....
        /*0864*/ 	.word	0x00010610


	//   ....[202]....
        /*0868*/ 	.word	0x00010690


	//   ....[203]....
        /*086c*/ 	.word	0x00010710


	//   ....[204]....
        /*0870*/ 	.word	0x00010760


	//   ....[205]....
        /*0874*/ 	.word	0x000107b0


	//   ....[206]....
        /*0878*/ 	.word	0x00010840


	//   ....[207]....
        /*087c*/ 	.word	0x000108c0


	//   ....[208]....
        /*0880*/ 	.word	0x00010910


	//   ....[209]....
        /*0884*/ 	.word	0x00010960


	//   ....[210]....
        /*0888*/ 	.word	0x000109f0


	//   ....[211]....
        /*088c*/ 	.word	0x00010a70


	//   ....[212]....
        /*0890*/ 	.word	0x00010ac0


	//   ....[213]....
        /*0894*/ 	.word	0x00010b10


	//   ....[214]....
        /*0898*/ 	.word	0x00010ba0


	//   ....[215]....
        /*089c*/ 	.word	0x00010c20


	//   ....[216]....
        /*08a0*/ 	.word	0x00010c70


	//   ....[217]....
        /*08a4*/ 	.word	0x00010cc0


	//   ....[218]....
        /*08a8*/ 	.word	0x00010d40


	//   ....[219]....
        /*08ac*/ 	.word	0x00010dd0


	//   ....[220]....
        /*08b0*/ 	.word	0x00010e60


	//   ....[221]....
        /*08b4*/ 	.word	0x00010f20


	//   ....[222]....
        /*08b8*/ 	.word	0x00010f70


	//   ....[223]....
        /*08bc*/ 	.word	0x00010fc0


	//   ....[224]....
        /*08c0*/ 	.word	0x00011010


	//   ....[225]....
        /*08c4*/ 	.word	0x000110a0


	//   ....[226]....
        /*08c8*/ 	.word	0x00011130


	//   ....[227]....
        /*08cc*/ 	.word	0x00011180


	//   ....[228]....
        /*08d0*/ 	.word	0x000111d0


	//   ....[229]....
        /*08d4*/ 	.word	0x00011260


	//   ....[230]....
        /*08d8*/ 	.word	0x000112f0


	//   ....[231]....
        /*08dc*/ 	.word	0x00011340


	//   ....[232]....
        /*08e0*/ 	.word	0x00011390


	//   ....[233]....
        /*08e4*/ 	.word	0x00011420


	//   ....[234]....
        /*08e8*/ 	.word	0x000114b0


	//   ....[235]....
        /*08ec*/ 	.word	0x00011500


	//   ....[236]....
        /*08f0*/ 	.word	0x00011550


	//   ....[237]....
        /*08f4*/ 	.word	0x000115e0


	//   ....[238]....
        /*08f8*/ 	.word	0x00011670


	//   ....[239]....
        /*08fc*/ 	.word	0x000116c0


	//   ....[240]....
        /*0900*/ 	.word	0x00011710


	//   ....[241]....
        /*0904*/ 	.word	0x00011780


	//   ....[242]....
        /*0908*/ 	.word	0x00011810


	//   ....[243]....
        /*090c*/ 	.word	0x000118a0


	//   ....[244]....
        /*0910*/ 	.word	0x00011950


	//   ....[245]....
        /*0914*/ 	.word	0x000119a0


	//   ....[246]....
        /*0918*/ 	.word	0x000119f0


	//   ....[247]....
        /*091c*/ 	.word	0x00011a40


	//   ....[248]....
        /*0920*/ 	.word	0x00011ac0


	//   ....[249]....
        /*0924*/ 	.word	0x00011b40


	//   ....[250]....
        /*0928*/ 	.word	0x00011b90


	//   ....[251]....
        /*092c*/ 	.word	0x00011be0


	//   ....[252]....
        /*0930*/ 	.word	0x00011c70


	//   ....[253]....
        /*0934*/ 	.word	0x00011cf0


	//   ....[254]....
        /*0938*/ 	.word	0x00011d40


	//   ....[255]....
        /*093c*/ 	.word	0x00011d90


	//   ....[0]....
        /*0940*/ 	.word	0x00011e20


	//   ....[1]....
        /*0944*/ 	.word	0x00011ea0


	//   ....[2]....
        /*0948*/ 	.word	0x00011ef0


	//   ....[3]....
        /*094c*/ 	.word	0x00011f40


	//   ....[4]....
        /*0950*/ 	.word	0x00011fd0


	//   ....[5]....
        /*0954*/ 	.word	0x00012050


	//   ....[6]....
        /*0958*/ 	.word	0x000120a0


	//   ....[7]....
        /*095c*/ 	.word	0x000120f0


	//   ....[8]....
        /*0960*/ 	.word	0x00012160


	//   ....[9]....
        /*0964*/ 	.word	0x000121e0


	//   ....[10]....
        /*0968*/ 	.word	0x00012260


	//   ....[11]....
        /*096c*/ 	.word	0x00012320


	//   ....[12]....
        /*0970*/ 	.word	0x00012370


	//   ....[13]....
        /*0974*/ 	.word	0x000123c0


	//   ....[14]....
        /*0978*/ 	.word	0x00012410


	//   ....[15]....
        /*097c*/ 	.word	0x000124a0


	//   ....[16]....
        /*0980*/ 	.word	0x00012530


	//   ....[17]....
        /*0984*/ 	.word	0x00012580


	//   ....[18]....
        /*0988*/ 	.word	0x000125d0


	//   ....[19]....
        /*098c*/ 	.word	0x00012660


	//   ....[20]....
        /*0990*/ 	.word	0x000126f0


	//   ....[21]....
        /*0994*/ 	.word	0x00012740


	//   ....[22]....
        /*0998*/ 	.word	0x00012790


	//   ....[23]....
        /*099c*/ 	.word	0x00012820


	//   ....[24]....
        /*09a0*/ 	.word	0x000128b0


	//   ....[25]....
        /*09a4*/ 	.word	0x00012900


	//   ....[26]....
        /*09a8*/ 	.word	0x00012950


	//   ....[27]....
        /*09ac*/ 	.word	0x000129e0


	//   ....[28]....
        /*09b0*/ 	.word	0x00012a70


	//   ....[29]....
        /*09b4*/ 	.word	0x00012ac0


	//   ....[30]....
        /*09b8*/ 	.word	0x00012b10


	//   ....[31]....
        /*09bc*/ 	.word	0x00012b80


	//----- nvinfo : EIATTR_VRC_CTA_INIT_COUNT
	.align		4
.L_360:
        /*09c0*/ 	.byte	0x02, 0x4a
	.zero		1
	.zero		1


	//----- nvinfo : EIATTR_EXIT_INSTR_OFFSETS
	.align		4
        /*09c4*/ 	.byte	0x04, 0x1c
        /*09c6*/ 	.short	(.L_362 - .L_361)


	//   ....[0]....
.L_361:
        /*09c8*/ 	.word	0x000024b0


	//   ....[1]....
        /*09cc*/ 	.word	0x00002800


	//   ....[2]....
        /*09d0*/ 	.word	0x00002a70


	//   ....[3]....
        /*09d4*/ 	.word	0x00003020


	//   ....[4]....
        /*09d8*/ 	.word	0x000030a0


	//   ....[5]....
        /*09dc*/ 	.word	0x00006e70


	//   ....[6]....
        /*09e0*/ 	.word	0x00007180


	//   ....[7]....
        /*09e4*/ 	.word	0x000073a0


	//   ....[8]....
        /*09e8*/ 	.word	0x00007940


	//   ....[9]....
        /*09ec*/ 	.word	0x000079c0


	//   ....[10]....
        /*09f0*/ 	.word	0x00007a00


	//   ....[11]....
        /*09f4*/ 	.word	0x0000b210


	//   ....[12]....
        /*09f8*/ 	.word	0x0000b330


	//   ....[13]....
        /*09fc*/ 	.word	0x00010280


	//   ....[14]....
        /*0a00*/ 	.word	0x00010380


	//----- nvinfo : EIATTR_MAX_THREADS
	.align		4
.L_362:
        /*0a04*/ 	.byte	0x04, 0x05
        /*0a06*/ 	.short	(.L_364 - .L_363)
.L_363:
        /*0a08*/ 	.word	0x00000100
        /*0a0c*/ 	.word	0x00000001
        /*0a10*/ 	.word	0x00000001


	//----- nvinfo : EIATTR_CRS_STACK_SIZE
	.align		4
.L_364:
        /*0a14*/ 	.byte	0x04, 0x1e
        /*0a16*/ 	.short	(.L_366 - .L_365)
.L_365:
        /*0a18*/ 	.word	0x00000000


	//----- nvinfo : EIATTR_CBANK_PARAM_SIZE
	.align		4
.L_366:
        /*0a1c*/ 	.byte	0x03, 0x19
        /*0a1e*/ 	.short	0x0058


	//----- nvinfo : EIATTR_PARAM_CBANK
	.align		4
        /*0a20*/ 	.byte	0x04, 0x0a
        /*0a22*/ 	.short	(.L_368 - .L_367)
	.align		4
.L_367:
        /*0a24*/ 	.word	index@(.nv.constant0._ZN6thrust24THRUST_300001_SM_1000_NS8cuda_cub4core6detail13_kernel_agentINS1_15__reduce_by_key16ReduceByKeyAgentINS0_6detail15normal_iteratorINS0_10device_ptrIiEEEENS8_INS9_IdEEEESB_SD_N4cuda3std3__48equal_toIiEENSE_3__47minimumIdEEPllEEJSB_SD_SB_SD_SM_N3cub18CUB_300001_SM_100024ReduceByKeyScanTileStateIdlLb0EEESI_SL_llEEEvDpT0_)
        /*0a28*/ 	.short	0x0380
        /*0a2a*/ 	.short	0x0058


	//----- nvinfo : EIATTR_SW_WAR
	.align		4
.L_368:
        /*0a2c*/ 	.byte	0x04, 0x36
        /*0a2e*/ 	.short	(.L_370 - .L_369)
.L_369:
        /*0a30*/ 	.word	0x00000008
.L_370:


//--------------------- .nv.info._ZN6thrust24THRUST_300001_SM_1000_NS8cuda_cub4core6detail13_kernel_agentINS1_15__reduce_by_key9InitAgentIN3cub18CUB_300001_SM_100024ReduceByKeyScanTileStateIdlLb0EEElPlEEJSA_lSB_EEEvDpT0_ --------------------------
	.section	.nv.info._ZN6thrust24THRUST_300001_SM_1000_NS8cuda_cub4core6detail13_kernel_agentINS1_15__reduce_by_key9InitAgentIN3cub18CUB_300001_SM_100024ReduceByKeyScanTileStateIdlLb0EEElPlEEJSA_lSB_EEEvDpT0_,"",@"SHT_CUDA_INFO"
	.sectionflags	@""
	.align	4


	//----- nvinfo : EIATTR_CUDA_API_VERSION
	.align		4
        /*0000*/ 	.byte	0x04, 0x37
        /*0002*/ 	.short	(.L_372 - .L_371)
.L_371:
        /*0004*/ 	.word	0x00000082


	//----- nvinfo : EIATTR_KPARAM_INFO
	.align		4
.L_372:
        /*0008*/ 	.byte	0x04, 0x17
        /*000a*/ 	.short	(.L_374 - .L_373)
.L_373:
        /*000c*/ 	.word	0x00000000
        /*0010*/ 	.short	0x0002
        /*0012*/ 	.short	0x0020
        /*0014*/ 	.byte	0x00, 0xf5, 0x21, 0x00


	//----- nvinfo : EIATTR_KPARAM_INFO
	.align		4
.L_374:
        /*0018*/ 	.byte	0x04, 0x17
        /*001a*/ 	.short	(.L_376 - .L_375)
.L_375:
        /*001c*/ 	.word	0x00000000
        /*0020*/ 	.short	0x0001
        /*0022*/ 	.short	0x0018
        /*0024*/ 	.byte	0x00, 0xf0, 0x21, 0x00


	//----- nvinfo : EIATTR_KPARAM_INFO
	.align		4
.L_376:
        /*0028*/ 	.byte	0x04, 0x17
        /*002a*/ 	.short	(.L_378 - .L_377)
.L_377:
        /*002c*/ 	.word	0x00000000
        /*0030*/ 	.short	0x0000
        /*0032*/ 	.short	0x0000
        /*0034*/ 	.byte	0x00, 0xf0, 0x61, 0x00


	//----- nvinfo : EIATTR_SPARSE_MMA_MASK
	.align		4
.L_378:
        /*0038*/ 	.byte	0x03, 0x50
        /*003a*/ 	.short	0x0000


	//----- nvinfo : EIATTR_MAXREG_COUNT
	.align		4
        /*003c*/ 	.byte	0x03, 0x1b
        /*003e*/ 	.short	0x00ff


	//----- nvinfo : EIATTR_MERCURY_ISA_VERSION
	.align		4
        /*0040*/ 	.byte	0x03, 0x5f
        /*0042*/ 	.short	0x0101


	//----- nvinfo : EIATTR_VRC_CTA_INIT_COUNT
	.align		4
        /*0044*/ 	.byte	0x02, 0x4a
	.zero		1
	.zero		1


	//----- nvinfo : EIATTR_EXIT_INSTR_OFFSETS
	.align		4
        /*0048*/ 	.byte	0x04, 0x1c
        /*004a*/ 	.short	(.L_380 - .L_379)


	//   ....[0]....
.L_379:
        /*004c*/ 	.word	0x00000120


	//   ....[1]....
        /*0050*/ 	.word	0x00000150


	//----- nvinfo : EIATTR_MAX_THREADS
	.align		4
.L_380:
        /*0054*/ 	.byte	0x04, 0x05
        /*0056*/ 	.short	(.L_382 - .L_381)
.L_381:
        /*0058*/ 	.word	0x00000080
        /*005c*/ 	.word	0x00000001
        /*0060*/ 	.word	0x00000001


	//----- nvinfo : EIATTR_CBANK_PARAM_SIZE
	.align		4
.L_382:
        /*0064*/ 	.byte	0x03, 0x19
        /*0066*/ 	.short	0x0028


	//----- nvinfo : EIATTR_PARAM_CBANK
	.align		4
        /*0068*/ 	.byte	0x04, 0x0a
        /*006a*/ 	.short	(.L_384 - .L_383)
	.align		4
.L_383:
        /*006c*/ 	.word	index@(.nv.constant0._ZN6thrust24THRUST_300001_SM_1000_NS8cuda_cub4core6detail13_kernel_agentINS1_15__reduce_by_key9InitAgentIN3cub18CUB_300001_SM_100024ReduceByKeyScanTileStateIdlLb0EEElPlEEJSA_lSB_EEEvDpT0_)
        /*0070*/ 	.short	0x0380
        /*0072*/ 	.short	0x0028


	//----- nvinfo : EIATTR_SW_WAR
	.align		4
.L_384:
        /*0074*/ 	.byte	0x04, 0x36
        /*0076*/ 	.short	(.L_386 - .L_385)
.L_385:
        /*0078*/ 	.word	0x00000008
.L_386:


//--------------------- .nv.info._ZN6thrust24THRUST_300001_SM_1000_NS8cuda_cub4core6detail13_kernel_agentINS1_15__reduce_by_key16ReduceByKeyAgentINS0_6detail15normal_iteratorINS0_10device_ptrIiEEEENS8_INS9_IdEEEESB_SD_N4cuda3std3__48equal_toIiEENSE_3__47minimumIdEEPiiEEJSB_SD_SB_SD_SM_N3cub18CUB_300001_SM_100024ReduceByKeyScanTileStateIdiLb1EEESI_SL_iiEEEvDpT0_ --------------------------
	.section	.nv.info._ZN6thrust24THRUST_300001_SM_1000_NS8cuda_cub4core6detail13_kernel_agentINS1_15__reduce_by_key16ReduceByKeyAgentINS0_6detail15normal_iteratorINS0_10device_ptrIiEEEENS8_INS9_IdEEEESB_SD_N4cuda3std3__48equal_toIiEENSE_3__47minimumIdEEPiiEEJSB_SD_SB_SD_SM_N3cub18CUB_300001_SM_100024ReduceByKeyScanTileStateIdiLb1EEESI_SL_iiEEEvDpT0_,"",@"SHT_CUDA_INFO"
	.sectionflags	@""
	.align	4


	//----- nvinfo : EIATTR_CUDA_API_VERSION
	.align		4
        /*0000*/ 	.byte	0x04, 0x37
        /*0002*/ 	.short	(.L_388 - .L_387)
.L_387:
        /*0004*/ 	.word	0x00000082


	//----- nvinfo : EIATTR_KPARAM_INFO
	.align		4
.L_388:
        /*0008*/ 	.byte	0x04, 0x17
        /*000a*/ 	.short	(.L_390 - .L_389)
.L_389:
        /*000c*/ 	.word	0x00000000
        /*0010*/ 	.short	0x0009
        /*0012*/ 	.short	0x0038
        /*0014*/ 	.byte	0x00, 0xf0, 0x11, 0x00


	//----- nvinfo : EIATTR_KPARAM_INFO
	.align		4
.L_390:
        /*0018*/ 	.byte	0x04, 0x17
        /*001a*/ 	.short	(.L_392 - .L_391)
.L_391:
        /*001c*/ 	.word	0x00000000
        /*0020*/ 	.short	0x0008
        /*0022*/ 	.short	0x0034
        /*0024*/ 	.byte	0x00, 0xf0, 0x11, 0x00


	//----- nvinfo : EIATTR_KPARAM_INFO
	.align		4
.L_392:
        /*0028*/ 	.byte	0x04, 0x17
        /*002a*/ 	.short	(.L_394 - .L_393)
.L_393:
        /*002c*/ 	.word	0x00000000
        /*0030*/ 	.short	0x0007
        /*0032*/ 	.short	0x0031
        /*0034*/ 	.byte	0x00, 0xf0, 0x05, 0x00


	//----- nvinfo : EIATTR_KPARAM_INFO
	.align		4
.L_394:
        /*0038*/ 	.byte	0x04, 0x17
        /*003a*/ 	.short	(.L_396 - .L_395)
.L_395:
        /*003c*/ 	.word	0x00000000
        /*0040*/ 	.short	0x0006
        /*0042*/ 	.short	0x0030
        /*0044*/ 	.byte	0x00, 0xf0, 0x05, 0x00


	//----- nvinfo : EIATTR_KPARAM_INFO
	.align		4
.L_396:
        /*0048*/ 	.byte	0x04, 0x17
        /*004a*/ 	.short	(.L_398 - .L_397)
.L_397:
        /*004c*/ 	.word	0x00000000
        /*0050*/ 	.short	0x0005
        /*0052*/ 	.short	0x0028
        /*0054*/ 	.byte	0x00, 0xf0, 0x21, 0x00


	//----- nvinfo : EIATTR_KPARAM_INFO
	.align		4
.L_398:
        /*0058*/ 	.byte	0x04, 0x17
        /*005a*/ 	.short	(.L_400 - .L_399)
.L_399:
        /*005c*/ 	.word	0x00000000
        /*0060*/ 	.short	0x0004
        /*0062*/ 	.short	0x0020
        /*0064*/ 	.byte	0x00, 0xf5, 0x21, 0x00


	//----- nvinfo : EIATTR_KPARAM_INFO
	.align		4
.L_400:
        /*0068*/ 	.byte	0x04, 0x17
        /*006a*/ 	.short	(.L_402 - .L_401)
.L_401:
        /*006c*/ 	.word	0x00000000
        /*0070*/ 	.short	0x0003
        /*0072*/ 	.short	0x0018
        /*0074*/ 	.byte	0x00, 0xf0, 0x21, 0x00


	//----- nvinfo : EIATTR_KPARAM_INFO
	.align		4
.L_402:
        /*0078*/ 	.byte	0x04, 0x17
        /*007a*/ 	.short	(.L_404 - .L_403)
.L_403:
        /*007c*/ 	.word	0x00000000
        /*0080*/ 	.short	0x0002
        /*0082*/ 	.short	0x0010
        /*0084*/ 	.byte	0x00, 0xf0, 0x21, 0x00


	//----- nvinfo : EIATTR_KPARAM_INFO
	.align		4
.L_404:
        /*0088*/ 	.byte	0x04, 0x17
        /*008a*/ 	.short	(.L_406 - .L_405)
.L_405:
        /*008c*/ 	.word	0x00000000
        /*0090*/ 	.short	0x0001
        /*0092*/ 	.short	0x0008
        /*0094*/ 	.byte	0x00, 0xf0, 0x21, 0x00


	//----- nvinfo : EIATTR_KPARAM_INFO
	.align		4
.L_406:
        /*0098*/ 	.byte	0x04, 0x17
        /*009a*/ 	.short	(.L_408 - .L_407)
.L_407:
        /*009c*/ 	.word	0x00000000
        /*00a0*/ 	.short	0x0000
        /*00a2*/ 	.short	0x0000
        /*00a4*/ 	.byte	0x00, 0xf0, 0x21, 0x00


	//----- nvinfo : EIATTR_SPARSE_MMA_MASK
	.align		4
.L_408:
        /*00a8*/ 	.byte	0x03, 0x50
        /*00aa*/ 	.short	0x0000


	//----- nvinfo : EIATTR_MAXREG_COUNT
	.align		4
        /*00ac*/ 	.byte	0x03, 0x1b
        /*00ae*/ 	.short	0x00ff


	//----- nvinfo : EIATTR_NUM_BARRIERS
	.align		4
        /*00b0*/ 	.byte	0x02, 0x4c
        /*00b2*/ 	.byte	0x01
	.zero		1


	//----- nvinfo : EIATTR_MERCURY_ISA_VERSION
	.align		4
        /*00b4*/ 	.byte	0x03, 0x5f
        /*00b6*/ 	.short	0x0101


	//----- nvinfo : EIATTR_COOP_GROUP_MASK_REGIDS
	.align		4
        /*00b8*/ 	.byte	0x04, 0x29
        /*00ba*/ 	.short	(.L_410 - .L_409)


	//   ....[0]....
.L_409:
        /*00bc*/ 	.word	0xffffffff


	//   ....[1]....
        /*00c0*/ 	.word	0xffffffff


	//   ....[2]....
        /*00c4*/ 	.word	0xffffffff


	//   ....[3]....
        /*00c8*/ 	.word	0xffffffff


	//   ....[4]....
        /*00cc*/ 	.word	0xffffffff


	//   ....[5]....
        /*00d0*/ 	.word	0xffffffff


	//   ....[6]....
        /*00d4*/ 	.word	0xffffffff


	//   ....[7]....
        /*00d8*/ 	.word	0xffffffff


	//   ....[8]....
        /*00dc*/ 	.word	0xffffffff


	//   ....[9]....
        /*00e0*/ 	.word	0xffffffff


	//   ....[10]....
        /*00e4*/ 	.word	0xffffffff


	//   ....[11]....
        /*00e8*/ 	.word	0xffffffff


	//   ....[12]....
        /*00ec*/ 	.word	0xffffffff


	//   ....[13]....
        /*00f0*/ 	.word	0xffffffff


	//   ....[14]....
        /*00f4*/ 	.word	0xffffffff


	//   ....[15]....
        /*00f8*/ 	.word	0xffffffff


	//   ....[16]....
        /*00fc*/ 	.word	0xffffffff


	//   ....[17]....
        /*0100*/ 	.word	0xffffffff


	//   ....[18]....
        /*0104*/ 	.word	0xffffffff


	//   ....[19]....
        /*0108*/ 	.word	0xffffffff


	//   ....[20]....
        /*010c*/ 	.word	0xffffffff


	//   ....[21]....
        /*0110*/ 	.word	0xffffffff


	//   ....[22]....
        /*0114*/ 	.word	0xffffffff


	//   ....[23]....
        /*0118*/ 	.word	0xffffffff


	//   ....[24]....
        /*011c*/ 	.word	0xffffffff


	//   ....[25]....
        /*0120*/ 	.word	0xffffffff


	//   ....[26]....
        /*0124*/ 	.word	0xffffffff


	//   ....[27]....
        /*0128*/ 	.word	0xffffffff


	//   ....[28]....
        /*012c*/ 	.word	0xffffffff


	//   ....[29]....
        /*0130*/ 	.word	0xffffffff


	//   ....[30]....
        /*0134*/ 	.word	0xffffffff


	//   ....[31]....
        /*0138*/ 	.word	0xffffffff


	//   ....[32]....
        /*013c*/ 	.word	0xffffffff


	//   ....[33]....
        /*0140*/ 	.word	0xffffffff


	//   ....[34]....
        /*0144*/ 	.word	0xffffffff


	//   ....[35]....
        /*0148*/ 	.word	0xffffffff


	//   ....[36]....
        /*014c*/ 	.word	0xffffffff


	//   ....[37]....
        /*0150*/ 	.word	0xffffffff


	//   ....[38]....
        /*0154*/ 	.word	0xffffffff


	//   ....[39]....
        /*0158*/ 	.word	0xffffffff


	//   ....[40]....
        /*015c*/ 	.word	0xffffffff


	//   ....[41]....
        /*0160*/ 	.word	0xffffffff


	//   ....[42]....
        /*0164*/ 	.word	0xffffffff


	//   ....[43]....
        /*0168*/ 	.word	0xffffffff


	//   ....[44]....
        /*016c*/ 	.word	0xffffffff


	//   ....[45]....
        /*0170*/ 	.word	0xffffffff


	//   ....[46]....
        /*0174*/ 	.word	0xffffffff


	//   ....[47]....
        /*0178*/ 	.word	0xffffffff


	//   ....[48]....
        /*017c*/ 	.word	0xffffffff


	//   ....[49]....
        /*0180*/ 	.word	0xffffffff


	//   ....[50]....
        /*0184*/ 	.word	0xffffffff


	//   ....[51]....
        /*0188*/ 	.word	0xffffffff


	//   ....[52]....
        /*018c*/ 	.word	0xffffffff


	//   ....[53]....
        /*0190*/ 	.word	0xffffffff


	//   ....[54]....
        /*0194*/ 	.word	0xffffffff


	//   ....[55]....
        /*0198*/ 	.word	0xffffffff


	//   ....[56]....
        /*019c*/ 	.word	0xffffffff


	//   ....[57]....
        /*01a0*/ 	.word	0xffffffff


	//   ....[58]....
        /*01a4*/ 	.word	0xffffffff


	//   ....[59]....
        /*01a8*/ 	.word	0xffffffff


	//   ....[60]....
        /*01ac*/ 	.word	0xffffffff


	//   ....[61]....
        /*01b0*/ 	.word	0xffffffff


	//   ....[62]....
        /*01b4*/ 	.word	0xffffffff


	//   ....[63]....
        /*01b8*/ 	.word	0xffffffff


	//   ....[64]....
        /*01bc*/ 	.word	0xffffffff


	//   ....[65]....
        /*01c0*/ 	.word	0xffffffff


	//   ....[66]....
        /*01c4*/ 	.word	0xffffffff


	//   ....[67]....
        /*01c8*/ 	.word	0xffffffff


	//   ....[68]....
        /*01cc*/ 	.word	0xffffffff


	//   ....[69]....
        /*01d0*/ 	.word	0xffffffff


	//   ....[70]....
        /*01d4*/ 	.word	0xffffffff


	//   ....[71]....
        /*01d8*/ 	.word	0xffffffff


	//   ....[72]....
        /*01dc*/ 	.word	0xffffffff


	//   ....[73]....
        /*01e0*/ 	.word	0xffffffff


	//   ....[74]....
        /*01e4*/ 	.word	0xffffffff


	//   ....[75]....
        /*01e8*/ 	.word	0xffffffff


	//   ....[76]....
        /*01ec*/ 	.word	0xffffffff


	//   ....[77]....
        /*01f0*/ 	.word	0xffffffff


	//   ....[78]....
        /*01f4*/ 	.word	0xffffffff


	//   ....[79]....
        /*01f8*/ 	.word	0xffffffff


	//   ....[80]....
        /*01fc*/ 	.word	0xffffffff


	//   ....[81]....
        /*0200*/ 	.word	0xffffffff


	//   ....[82]....
        /*0204*/ 	.word	0xffffffff


	//   ....[83]....
        /*0208*/ 	.word	0xffffffff


	//   ....[84]....
        /*020c*/ 	.word	0xffffffff


	//   ....[85]....
        /*0210*/ 	.word	0xffffffff


	//   ....[86]....
        /*0214*/ 	.word	0xffffffff


	//   ....[87]....
        /*0218*/ 	.word	0xffffffff


	//   ....[88]....
        /*021c*/ 	.word	0xffffffff


	//   ....[89]....
        /*0220*/ 	.word	0xffffffff


	//   ....[90]....
        /*0224*/ 	.word	0xffffffff


	//   ....[91]....
        /*0228*/ 	.word	0xffffffff


	//   ....[92]....
        /*022c*/ 	.word	0xffffffff


	//   ....[93]....
        /*0230*/ 	.word	0xffffffff


	//   ....[94]....
        /*0234*/ 	.word	0xffffffff


	//   ....[95]....
        /*0238*/ 	.word	0xffffffff


	//   ....[96]....
        /*023c*/ 	.word	0xffffffff


	//   ....[97]....
        /*0240*/ 	.word	0xffffffff


	//   ....[98]....
        /*0244*/ 	.word	0xffffffff


	//   ....[99]....
        /*0248*/ 	.word	0xffffffff


	//   ....[100]....
        /*024c*/ 	.word	0xffffffff


	//   ....[101]....
        /*0250*/ 	.word	0xffffffff


	//   ....[102]....
        /*0254*/ 	.word	0xffffffff


	//   ....[103]....
        /*0258*/ 	.word	0xffffffff


	//   ....[104]....
        /*025c*/ 	.word	0xffffffff


	//   ....[105]....
        /*0260*/ 	.word	0xffffffff


	//   ....[106]....
        /*0264*/ 	.word	0xffffffff


	//   ....[107]....
        /*0268*/ 	.word	0xffffffff


	//   ....[108]....
        /*026c*/ 	.word	0xffffffff


	//   ....[109]....
        /*0270*/ 	.word	0xffffffff


	//   ....[110]....
        /*0274*/ 	.word	0xffffffff


	//   ....[111]....
        /*0278*/ 	.word	0xffffffff


	//   ....[112]....
        /*027c*/ 	.word	0xffffffff


	//   ....[113]....
        /*0280*/ 	.word	0xffffffff


	//   ....[114]....
        /*0284*/ 	.word	0xffffffff


	//   ....[115]....
        /*0288*/ 	.word	0xffffffff


	//   ....[116]....
        /*028c*/ 	.word	0xffffffff


	//   ....[117]....
        /*0290*/ 	.word	0xffffffff


	//   ....[118]....
        /*0294*/ 	.word	0xffffffff


	//   ....[119]....
        /*0298*/ 	.word	0xffffffff


	//   ....[120]....
        /*029c*/ 	.word	0xffffffff


	//   ....[121]....
        /*02a0*/ 	.word	0xffffffff


	//   ....[122]....
        /*02a4*/ 	.word	0xffffffff


	//   ....[123]....
        /*02a8*/ 	.word	0xffffffff


	//   ....[124]....
        /*02ac*/ 	.word	0xffffffff


	//   ....[125]....
        /*02b0*/ 	.word	0xffffffff


	//   ....[126]....
        /*02b4*/ 	.word	0xffffffff


	//   ....[127]....
        /*02b8*/ 	.word	0xffffffff


	//   ....[128]....
        /*02bc*/ 	.word	0xffffffff


	//   ....[129]....
        /*02c0*/ 	.word	0xffffffff


	//   ....[130]....
        /*02c4*/ 	.word	0xffffffff


	//   ....[131]....
        /*02c8*/ 	.word	0xffffffff


	//   ....[132]....
        /*02cc*/ 	.word	0xffffffff


	//   ....[133]....
        /*02d0*/ 	.word	0xffffffff


	//   ....[134]....
        /*02d4*/ 	.word	0xffffffff


	//   ....[135]....
        /*02d8*/ 	.word	0xffffffff


	//   ....[136]....
        /*02dc*/ 	.word	0xffffffff


	//   ....[137]....
        /*02e0*/ 	.word	0xffffffff


	//   ....[138]....
        /*02e4*/ 	.word	0xffffffff


	//   ....[139]....
        /*02e8*/ 	.word	0xffffffff


	//   ....[140]....
        /*02ec*/ 	.word	0xffffffff


	//   ....[141]....
        /*02f0*/ 	.word	0xffffffff


	//   ....[142]....
        /*02f4*/ 	.word	0xffffffff


	//   ....[143]....
        /*02f8*/ 	.word	0xffffffff


	//   ....[144]....
        /*02fc*/ 	.word	0xffffffff


	//   ....[145]....
        /*0300*/ 	.word	0xffffffff


	//   ....[146]....
        /*0304*/ 	.word	0xffffffff


	//   ....[147]....
        /*0308*/ 	.word	0xffffffff


	//   ....[148]....
        /*030c*/ 	.word	0xffffffff


	//   ....[149]....
        /*0310*/ 	.word	0xffffffff


	//   ....[150]....
        /*0314*/ 	.word	0xffffffff


	//   ....[151]....
        /*0318*/ 	.word	0xffffffff


	//   ....[152]....
        /*031c*/ 	.word	0x0500002d


	//   ....[153]....
        /*0320*/ 	.word	0x0500002d


	//   ....[154]....
        /*0324*/ 	.word	0x0500002d


	//   ....[155]....
        /*0328*/ 	.word	0x0500002d


	//   ....[156]....
        /*032c*/ 	.word	0x0500002d


	//   ....[157]....
        /*0330*/ 	.word	0x0500002d


	//   ....[158]....
        /*0334*/ 	.word	0x0500002d


	//   ....[159]....
        /*0338*/ 	.word	0x0500002d


	//   ....[160]....
        /*033c*/ 	.word	0x0500002d


	//   ....[161]....
        /*0340*/ 	.word	0x0500002d


	//   ....[162]....
        /*0344*/ 	.word	0x0500002d


	//   ....[163]....
        /*0348*/ 	.word	0x0500002d


	//   ....[164]....
        /*034c*/ 	.word	0x0500002d


	//   ....[165]....
        /*0350*/ 	.word	0x0500002d


	//   ....[166]....
        /*0354*/ 	.word	0x0500002d


	//   ....[167]....
        /*0358*/ 	.word	0x0500002d


	//   ....[168]....
        /*035c*/ 	.word	0x0500002d


	//   ....[169]....
        /*0360*/ 	.word	0x0500002d


	//   ....[170]....
        /*0364*/ 	.word	0x0500002d


	//   ....[171]....
        /*0368*/ 	.word	0x0500002d


	//   ....[172]....
        /*036c*/ 	.word	0x0500002d


	//   ....[173]....
        /*0370*/ 	.word	0x0500002d


	//   ....[174]....
        /*0374*/ 	.word	0x0500002d


	//   ....[175]....
        /*0378*/ 	.word	0x0500002d


	//   ....[176]....
        /*037c*/ 	.word	0x0500002d


	//   ....[177]....
        /*0380*/ 	.word	0x0500002d


	//   ....[178]....
        /*0384*/ 	.word	0x0500002d


	//   ....[179]....
        /*0388*/ 	.word	0x0500002d


	//   ....[180]....
        /*038c*/ 	.word	0x0500002d


	//   ....[181]....
        /*0390*/ 	.word	0x0500002d


	//   ....[182]....
        /*0394*/ 	.word	0x0500002d


	//   ....[183]....
        /*0398*/ 	.word	0x0500002d


	//   ....[184]....
        /*039c*/ 	.word	0x0500002d


	//   ....[185]....
        /*03a0*/ 	.word	0x0500002d


	//   ....[186]....
        /*03a4*/ 	.word	0x0500002d


	//   ....[187]....
        /*03a8*/ 	.word	0x0500002d


	//   ....[188]....
        /*03ac*/ 	.word	0x0500002d


	//   ....[189]....
        /*03b0*/ 	.word	0x0500002d


	//   ....[190]....
        /*03b4*/ 	.word	0x0500002d


	//   ....[191]....
        /*03b8*/ 	.word	0x0500002d


	//   ....[192]....
        /*03bc*/ 	.word	0x0500002d


	//   ....[193]....
        /*03c0*/ 	.word	0x0500002d


	//   ....[194]....
        /*03c4*/ 	.word	0x0500002d


	//   ....[195]....
        /*03c8*/ 	.word	0x0500002d


	//   ....[196]....
        /*03cc*/ 	.word	0x0500002d


	//   ....[197]....
        /*03d0*/ 	.word	0x0500002d


	//   ....[198]....
        /*03d4*/ 	.word	0x0500002d


	//   ....[199]....
        /*03d8*/ 	.word	0x0500002d


	//   ....[200]....
        /*03dc*/ 	.word	0x0500002d


	//   ....[201]....
        /*03e0*/ 	.word	0x0500002d


	//   ....[202]....
        /*03e4*/ 	.word	0x0500002d


	//   ....[203]....
        /*03e8*/ 	.word	0x0500002d


	//   ....[204]....
        /*03ec*/ 	.word	0x0500002d


	//   ....[205]....
        /*03f0*/ 	.word	0x0500002d


	//   ....[206]....
        /*03f4*/ 	.word	0x0500002d


	//   ....[207]....
        /*03f8*/ 	.word	0x0500002d


	//   ....[208]....
        /*03fc*/ 	.word	0x0500002d


	//   ....[209]....
        /*0400*/ 	.word	0x0500002d


	//   ....[210]....
        /*0404*/ 	.word	0x0500002d


	//   ....[211]....
        /*0408*/ 	.word	0x0500002d


	//   ....[212]....
        /*040c*/ 	.word	0x0500002d


	//   ....[213]....
        /*0410*/ 	.word	0x0500002d


	//   ....[214]....
        /*0414*/ 	.word	0x0500002d


	//   ....[215]....
        /*0418*/ 	.word	0x0500002d


	//   ....[216]....
        /*041c*/ 	.word	0x0500002d


	//   ....[217]....
        /*0420*/ 	.word	0x0500002d


	//   ....[218]....
        /*0424*/ 	.word	0x0500002d


	//   ....[219]....
        /*0428*/ 	.word	0x0500002d


	//   ....[220]....
        /*042c*/ 	.word	0x0500002d


	//   ....[221]....
        /*0430*/ 	.word	0x0500002d


	//   ....[222]....
        /*0434*/ 	.word	0x0500002d


	//   ....[223]....
        /*0438*/ 	.word	0x0500002d


	//   ....[224]....
        /*043c*/ 	.word	0x0500002d


	//   ....[225]....
        /*0440*/ 	.word	0x0500002d


	//   ....[226]....
        /*0444*/ 	.word	0x0500002d


	//   ....[227]....
        /*0448*/ 	.word	0x0500002d


	//   ....[228]....
        /*044c*/ 	.word	0x0500002d


	//   ....[229]....
        /*0450*/ 	.word	0x0500002d


	//   ....[230]....
        /*0454*/ 	.word	0x0500002d


	//   ....[231]....
        /*0458*/ 	.word	0x0500002d


	//   ....[232]....
        /*045c*/ 	.word	0x0500002d


	//   ....[233]....
        /*0460*/ 	.word	0x0500002d


	//   ....[234]....
        /*0464*/ 	.word	0x0500002d


	//   ....[235]....
        /*0468*/ 	.word	0x0500002d


	//   ....[236]....
        /*046c*/ 	.word	0x0500002d


	//   ....[237]....
        /*0470*/ 	.word	0x0500002d


	//   ....[238]....
        /*0474*/ 	.word	0x0500002d


	//   ....[239]....
        /*0478*/ 	.word	0x0500002d


	//   ....[240]....
        /*047c*/ 	.word	0x0500002d


	//   ....[241]....
        /*0480*/ 	.word	0x0500002d


	//   ....[242]....
        /*0484*/ 	.word	0x0500002d


	//   ....[243]....
        /*0488*/ 	.word	0x0500002d


	//----- nvinfo : EIATTR_COOP_GROUP_INSTR_OFFSETS
	.align		4
.L_410:
        /*048c*/ 	.byte	0x04, 0x28
        /*048e*/ 	.short	(.L_412 - .L_411)


	//   ....[0]....
.L_411:
        /*0490*/ 	.word	0x000003d0


	//   ....[1]....
        /*0494*/ 	.word	0x000005c0


	//   ....[2]....
        /*0498*/ 	.word	0x00000c60


	//   ....[3]....
        /*049c*/ 	.word	0x00000ca0


	//   ....[4]....
        /*04a0*/ 	.word	0x00000cd0


	//   ....[5]....
        /*04a4*/ 	.word	0x00000d60


	//   ....[6]....
        /*04a8*/ 	.word	0x00000d90


	//   ....[7]....
        /*04ac*/ 	.word	0x00000dd0


	//   ....[8]....
        /*04b0*/ 	.word	0x00000e30


	//   ....[9]....
        /*04b4*/ 	.word	0x00000e60


	//   ....[10]....
        /*04b8*/ 	.word	0x00000eb0


	//   ....[11]....
        /*04bc*/ 	.word	0x00000f10


	//   ....[12]....
        /*04c0*/ 	.word	0x00000f40


	//   ....[13]....
        /*04c4*/ 	.word	0x00000f90


	//   ....[14]....
        /*04c8*/ 	.word	0x00001010


	//   ....[15]....
        /*04cc*/ 	.word	0x00001040


	//   ....[16]....
        /*04d0*/ 	.word	0x00001080


	//   ....[17]....
        /*04d4*/ 	.word	0x00001150


	//   ....[18]....
        /*04d8*/ 	.word	0x00001700


	//   ....[19]....
        /*04dc*/ 	.word	0x00001730


	//   ....[20]....
        /*04e0*/ 	.word	0x00003510


	//   ....[21]....
        /*04e4*/ 	.word	0x000036b0


	//   ....[22]....
        /*04e8*/ 	.word	0x00003d50


	//   ....[23]....
        /*04ec*/ 	.word	0x00003d80


	//   ....[24]....
        /*04f0*/ 	.word	0x00003e70


	//   ....[25]....
        /*04f4*/ 	.word	0x00003ed0


	//   ....[26]....
        /*04f8*/ 	.word	0x00003f00


	//   ....[27]....
        /*04fc*/ 	.word	0x00003f30


	//   ....[28]....
        /*0500*/ 	.word	0x00003fa0


	//   ....[29]....
        /*0504*/ 	.word	0x00003fd0


	//   ....[30]....
        /*0508*/ 	.word	0x00004010


	//   ....[31]....
        /*050c*/ 	.word	0x00004090


	//   ....[32]....
        /*0510*/ 	.word	0x000040d0


	//   ....[33]....
        /*0514*/ 	.word	0x00004100


	//   ....[34]....
        /*0518*/ 	.word	0x00004170


	//   ....[35]....
        /*051c*/ 	.word	0x000041b0


	//   ....[36]....
        /*0520*/ 	.word	0x000041d0


	//   ....[37]....
        /*0524*/ 	.word	0x000042c0


	//   ....[38]....
        /*0528*/ 	.word	0x000042d0


	//   ....[39]....
        /*052c*/ 	.word	0x000042e0


	//   ....[40]....
        /*0530*/ 	.word	0x00004ad0


	//   ....[41]....
        /*0534*/ 	.word	0x00004b40


	//   ....[42]....
        /*0538*/ 	.word	0x00004bb0


	//   ....[43]....
        /*053c*/ 	.word	0x00004c00


	//   ....[44]....
        /*0540*/ 	.word	0x00004c10


	//   ....[45]....
        /*0544*/ 	.word	0x00004d00


	//   ....[46]....
        /*0548*/ 	.word	0x00004d50


	//   ....[47]....
        /*054c*/ 	.word	0x00004d60


	//   ....[48]....
        /*0550*/ 	.word	0x00004e60


	//   ....[49]....
        /*0554*/ 	.word	0x00004eb0


	//   ....[50]....
        /*0558*/ 	.word	0x00004ec0


	//   ....[51]....
        /*055c*/ 	.word	0x00004fc0


	//   ....[52]....
        /*0560*/ 	.word	0x00005010


	//   ....[53]....
        /*0564*/ 	.word	0x00005020


	//   ....[54]....
        /*0568*/ 	.word	0x00005120


	//   ....[55]....
        /*056c*/ 	.word	0x00005170


	//   ....[56]....
        /*0570*/ 	.word	0x00005180


	//   ....[57]....
        /*0574*/ 	.word	0x000052e0


	//   ....[58]....
        /*0578*/ 	.word	0x00005360


	//   ....[59]....
        /*057c*/ 	.word	0x000053c0


	//   ....[60]....
        /*0580*/ 	.word	0x00005410


	//   ....[61]....
        /*0584*/ 	.word	0x00005460


	//   ....[62]....
        /*0588*/ 	.word	0x00005470


	//   ....[63]....
        /*058c*/ 	.word	0x00005570


	//   ....[64]....
        /*0590*/ 	.word	0x000055c0


	//   ....[65]....
        /*0594*/ 	.word	0x000055d0


	//   ....[66]....
        /*0598*/ 	.word	0x000056d0


	//   ....[67]....
        /*059c*/ 	.word	0x00005720


	//   ....[68]....
        /*05a0*/ 	.word	0x00005730


	//   ....[69]....
        /*05a4*/ 	.word	0x00005830


	//   ....[70]....
        /*05a8*/ 	.word	0x00005880


	//   ....[71]....
        /*05ac*/ 	.word	0x00005890


	//   ....[72]....
        /*05b0*/ 	.word	0x00005990


	//   ....[73]....
        /*05b4*/ 	.word	0x000059e0


	//   ....[74]....
        /*05b8*/ 	.word	0x000059f0


	//   ....[75]....
        /*05bc*/ 	.word	0x00005b50


	//   ....[76]....
        /*05c0*/ 	.word	0x00008120


	//   ....[77]....
        /*05c4*/ 	.word	0x00008260


	//   ....[78]....
        /*05c8*/ 	.word	0x00008b20


	//   ....[79]....
        /*05cc*/ 	.word	0x00008b50


	//   ....[80]....
        /*05d0*/ 	.word	0x00008b90


	//   ....[81]....
        /*05d4*/ 	.word	0x00008c00


	//   ....[82]....
        /*05d8*/ 	.word	0x00008c20


	//   ....[83]....
        /*05dc*/ 	.word	0x00008cc0


	//   ....[84]....
        /*05e0*/ 	.word	0x00008cf0


	//   ....[85]....
        /*05e4*/ 	.word	0x00008d20


	//   ....[86]....
        /*05e8*/ 	.word	0x00008da0


	//   ....[87]....
        /*05ec*/ 	.word	0x00008dd0


	//   ....[88]....
        /*05f0*/ 	.word	0x00008e00


	//   ....[89]....
        /*05f4*/ 	.word	0x00008e80


	//   ....[90]....
        /*05f8*/ 	.word	0x00008ec0


	//   ....[91]....
        /*05fc*/ 	.word	0x00008f00


	//   ....[92]....
        /*0600*/ 	.word	0x00008f40


	//   ....[93]....
        /*0604*/ 	.word	0x00009010


	//   ....[94]....
        /*0608*/ 	.word	0x000094f0


	//   ....[95]....
        /*060c*/ 	.word	0x00009540


	//   ....[96]....
        /*0610*/ 	.word	0x0000b730


	//   ....[97]....
        /*0614*/ 	.word	0x0000b870


	//   ....[98]....
        /*0618*/ 	.word	0x0000c0c0


	//   ....[99]....
        /*061c*/ 	.word	0x0000c0f0


	//   ....[100]....
        /*0620*/ 	.word	0x0000c160


	//   ....[101]....
        /*0624*/ 	.word	0x0000c200


	//   ....[102]....
        /*0628*/ 	.word	0x0000c210


	//   ....[103]....
        /*062c*/ 	.word	0x0000c270


	//   ....[104]....
        /*0630*/ 	.word	0x0000c2c0


	//   ....[105]....
        /*0634*/ 	.word	0x0000c2d0


	//   ....[106]....
        /*0638*/ 	.word	0x0000c330


	//   ....[107]....
        /*063c*/ 	.word	0x0000c3a0


	//   ....[108]....
        /*0640*/ 	.word	0x0000c3e0


	//   ....[109]....
        /*0644*/ 	.word	0x0000c410


	//   ....[110]....
        /*0648*/ 	.word	0x0000c490


	//   ....[111]....
        /*064c*/ 	.word	0x0000c4c0


	//   ....[112]....
        /*0650*/ 	.word	0x0000c500


	//   ....[113]....
        /*0654*/ 	.word	0x0000c5c0


	//   ....[114]....
        /*0658*/ 	.word	0x0000c9c0


	//   ....[115]....
        /*065c*/ 	.word	0x0000ca40


	//   ....[116]....
        /*0660*/ 	.word	0x0000ce60


	//   ....[117]....
        /*0664*/ 	.word	0x0000ced0


	//   ....[118]....
        /*0668*/ 	.word	0x0000cf40


	//   ....[119]....
        /*066c*/ 	.word	0x0000cf90


	//   ....[120]....
        /*0670*/ 	.word	0x0000cfa0


	//   ....[121]....
        /*0674*/ 	.word	0x0000d090


	//   ....[122]....
        /*0678*/ 	.word	0x0000d0e0


	//   ....[123]....
        /*067c*/ 	.word	0x0000d0f0


	//   ....[124]....
        /*0680*/ 	.word	0x0000d1f0


	//   ....[125]....
        /*0684*/ 	.word	0x0000d240


	//   ....[126]....
        /*0688*/ 	.word	0x0000d250


	//   ....[127]....
        /*068c*/ 	.word	0x0000d350


	//   ....[128]....
        /*0690*/ 	.word	0x0000d3a0


	//   ....[129]....
        /*0694*/ 	.word	0x0000d3b0


	//   ....[130]....
        /*0698*/ 	.word	0x0000d4b0


	//   ....[131]....
        /*069c*/ 	.word	0x0000d500


	//   ....[132]....
        /*06a0*/ 	.word	0x0000d510


	//   ....[133]....
        /*06a4*/ 	.word	0x0000d670


	//   ....[134]....
        /*06a8*/ 	.word	0x0000d710


	//   ....[135]....
        /*06ac*/ 	.word	0x0000d770


	//   ....[136]....
        /*06b0*/ 	.word	0x0000d7c0


	//   ....[137]....
        /*06b4*/ 	.word	0x0000d810


	//   ....[138]....
        /*06b8*/ 	.word	0x0000d820


	//   ....[139]....
        /*06bc*/ 	.word	0x0000d910


	//   ....[140]....
        /*06c0*/ 	.word	0x0000d960


	//   ....[141]....
        /*06c4*/ 	.word	0x0000d970


	//   ....[142]....
        /*06c8*/ 	.word	0x0000da70


	//   ....[143]....
        /*06cc*/ 	.word	0x0000dac0


	//   ....[144]....
        /*06d0*/ 	.word	0x0000dad0


	//   ....[145]....
        /*06d4*/ 	.word	0x0000dbd0


	//   ....[146]....
        /*06d8*/ 	.word	0x0000dc20


	//   ....[147]....
        /*06dc*/ 	.word	0x0000dc30


	//   ....[148]....
        /*06e0*/ 	.word	0x0000dd20


	//   ....[149]....
        /*06e4*/ 	.word	0x0000dd70


	//   ....[150]....
        /*06e8*/ 	.word	0x0000dd80


	//   ....[151]....
        /*06ec*/ 	.word	0x0000df20


	//   ....[152]....
        /*06f0*/ 	.word	0x0000ff50


	//   ....[153]....
        /*06f4*/ 	.word	0x0000ffe0


	//   ....[154]....
        /*06f8*/ 	.word	0x000100b0


	//   ....[155]....
        /*06fc*/ 	.word	0x00010130


	//   ....[156]....
        /*0700*/ 	.word	0x000101c0


	//   ....[157]....
        /*0704*/ 	.word	0x00010240


	//   ....[158]....
        /*0708*/ 	.word	0x000102d0


	//   ....[159]....
        /*070c*/ 	.word	0x00010360


	//   ....[160]....
        /*0710*/ 	.word	0x000103f0


	//   ....[161]....
        /*0714*/ 	.word	0x00010470


	//   ....[162]....
        /*0718*/ 	.word	0x00010500


	//   ....[163]....
        /*071c*/ 	.word	0x00010590


	//   ....[164]....
        /*0720*/ 	.word	0x00010620


	//   ....[165]....
        /*0724*/ 	.word	0x000106a0


	//   ....[166]....
        /*0728*/ 	.word	0x00010730


	//   ....[167]....
        /*072c*/ 	.word	0x000107c0


	//   ....[168]....
        /*0730*/ 	.word	0x00010850


	//   ....[169]....
        /*0734*/ 	.word	0x000108d0


	//   ....[170]....
        /*0738*/ 	.word	0x00010960


	//   ....[171]....
        /*073c*/ 	.word	0x000109f0


	//   ....[172]....
        /*0740*/ 	.word	0x00010a80


	//   ....[173]....
        /*0744*/ 	.word	0x00010b00


	//   ....[174]....
        /*0748*/ 	.word	0x00010b70


	//   ....[175]....
        /*074c*/ 	.word	0x00010bf0


	//   ....[176]....
        /*0750*/ 	.word	0x00010c70


	//   ....[177]....
        /*0754*/ 	.word	0x00010d20


	//   ....[178]....
        /*0758*/ 	.word	0x00010da0


	//   ....[179]....
        /*075c*/ 	.word	0x00010e30


	//   ....[180]....
        /*0760*/ 	.word	0x00010eb0


	//   ....[181]....
        /*0764*/ 	.word	0x00010f40


	//   ....[182]....
        /*0768*/ 	.word	0x00010fd0


	//   ....[183]....
        /*076c*/ 	.word	0x00011060


	//   ....[184]....
        /*0770*/ 	.word	0x000110e0


	//   ....[185]....
        /*0774*/ 	.word	0x00011170


	//   ....[186]....
        /*0778*/ 	.word	0x00011200


	//   ....[187]....
        /*077c*/ 	.word	0x00011290


	//   ....[188]....
        /*0780*/ 	.word	0x00011310


	//   ....[189]....
        /*0784*/ 	.word	0x000113a0


	//   ....[190]....
        /*0788*/ 	.word	0x00011430


	//   ....[191]....
        /*078c*/ 	.word	0x000114c0


	//   ....[192]....
        /*0790*/ 	.word	0x00011540


	//   ....[193]....
        /*0794*/ 	.word	0x000115d0


	//   ....[194]....
        /*0798*/ 	.word	0x00011660


	//   ....[195]....
        /*079c*/ 	.word	0x000116f0


	//   ....[196]....
        /*07a0*/ 	.word	0x00011770


	//   ....[197]....
        /*07a4*/ 	.word	0x000117e0


	//   ....[198]....
        /*07a8*/ 	.word	0x00011860


	//   ....[199]....
        /*07ac*/ 	.word	0x000118f0


	//   ....[200]....
        /*07b0*/ 	.word	0x000119c0


	//   ....[201]....
        /*07b4*/ 	.word	0x00011a40


	//   ....[202]....
        /*07b8*/ 	.word	0x00011ad0


	//   ....[203]....
        /*07bc*/ 	.word	0x00011b50


	//   ....[204]....
        /*07c0*/ 	.word	0x00011be0


	//   ....[205]....
        /*07c4*/ 	.word	0x00011c70


	//   ....[206]....
        /*07c8*/ 	.word	0x00011d00


	//   ....[207]....
        /*07cc*/ 	.word	0x00011d80


	//   ....[208]....
        /*07d0*/ 	.word	0x00011e10


	//   ....[209]....
        /*07d4*/ 	.word	0x00011ea0


	//   ....[210]....
        /*07d8*/ 	.word	0x00011f30


	//   ....[211]....
        /*07dc*/ 	.word	0x00011fb0


	//   ....[212]....
        /*07e0*/ 	.word	0x00012040


	//   ....[213]....
        /*07e4*/ 	.word	0x000120d0


	//   ....[214]....
        /*07e8*/ 	.word	0x00012160


	//   ....[215]....
        /*07ec*/ 	.word	0x000121e0


	//   ....[216]....
        /*07f0*/ 	.word	0x00012270


	//   ....[217]....
        /*07f4*/ 	.word	0x00012300


	//   ....[218]....
        /*07f8*/ 	.word	0x00012390


	//   ....[219]....
        /*07fc*/ 	.word	0x00012410


	//   ....[220]....
        /*0800*/ 	.word	0x00012480


	//   ....[221]....
        /*0804*/ 	.word	0x00012500


	//   ....[222]....
        /*0808*/ 	.word	0x00012580


	//   ....[223]....
        /*080c*/ 	.word	0x00012630


	//   ....[224]....
        /*0810*/ 	.word	0x000126b0


	//   ....[225]....
        /*0814*/ 	.word	0x00012740


	//   ....[226]....
        /*0818*/ 	.word	0x000127c0


	//   ....[227]....
        /*081c*/ 	.word	0x00012850


	//   ....[228]....
        /*0820*/ 	.word	0x000128e0


	//   ....[229]....
        /*0824*/ 	.word	0x00012970


	//   ....[230]....
        /*0828*/ 	.word	0x000129f0


	//   ....[231]....
        /*082c*/ 	.word	0x00012a80


	//   ....[232]....
        /*0830*/ 	.word	0x00012b10


	//   ....[233]....
        /*0834*/ 	.word	0x00012ba0


	//   ....[234]....
        /*0838*/ 	.word	0x00012c20


	//   ....[235]....
        /*083c*/ 	.word	0x00012cb0


	//   ....[236]....
        /*0840*/ 	.word	0x00012d40


	//   ....[237]....
        /*0844*/ 	.word	0x00012dd0


	//   ....[238]....
        /*0848*/ 	.word	0x00012e50


	//   ....[239]....
        /*084c*/ 	.word	0x00012ee0


	//   ....[240]....
        /*0850*/ 	.word	0x00012f70


	//   ....[241]....
        /*0854*/ 	.word	0x00013000


	//   ....[242]....
        /*0858*/ 	.word	0x00013080


	//   ....[243]....
        /*085c*/ 	.word	0x000130f0


	//----- nvinfo : EIATTR_VRC_CTA_INIT_COUNT
	.align		4
.L_412:
        /*0860*/ 	.byte	0x02, 0x4a
	.zero		1
	.zero		1


	//----- nvinfo : EIATTR_EXIT_INSTR_OFFSETS
	.align		4
        /*0864*/ 	.byte	0x04, 0x1c
        /*0866*/ 	.short	(.L_414 - .L_413)


	//   ....[0]....
.L_413:
        /*0868*/ 	.word	0x00002120


	//   ....[1]....
        /*086c*/ 	.word	0x00002370


	//   ....[2]....
        /*0870*/ 	.word	0x00002c70


	//   ....[3]....
        /*0874*/ 	.word	0x00002d80


	//   ....[4]....
        /*0878*/ 	.word	0x00003120


	//   ....[5]....
        /*087c*/ 	.word	0x00003190


	//   ....[6]....
        /*0880*/ 	.word	0x00006a10


	//   ....[7]....
        /*0884*/ 	.word	0x00006c00


	//   ....[8]....
        /*0888*/ 	.word	0x00007540


	//   ....[9]....
        /*088c*/ 	.word	0x00007670


	//   ....[10]....
        /*0890*/ 	.word	0x00007a10


	//   ....[11]....
        /*0894*/ 	.word	0x00007a80


	//   ....[12]....
        /*0898*/ 	.word	0x00007aa0


	//   ....[13]....
        /*089c*/ 	.word	0x0000b000


	//   ....[14]....
        /*08a0*/ 	.word	0x0000b0c0


	//   ....[15]....
        /*08a4*/ 	.word	0x0000fe50


	//   ....[16]....
        /*08a8*/ 	.word	0x0000ff00


	//----- nvinfo : EIATTR_MAX_THREADS
	.align		4
.L_414:
        /*08ac*/ 	.byte	0x04, 0x05
        /*08ae*/ 	.short	(.L_416 - .L_415)
.L_415:
        /*08b0*/ 	.word	0x00000100
        /*08b4*/ 	.word	0x00000001
        /*08b8*/ 	.word	0x00000001


	//----- nvinfo : EIATTR_CRS_STACK_SIZE
	.align		4
.L_416:
        /*08bc*/ 	.byte	0x04, 0x1e
        /*08be*/ 	.short	(.L_418 - .L_417)
.L_417:
        /*08c0*/ 	.word	0x00000000


	//----- nvinfo : EIATTR_CBANK_PARAM_SIZE
	.align		4
.L_418:
        /*08c4*/ 	.byte	0x03, 0x19
        /*08c6*/ 	.short	0x003c


	//----- nvinfo : EIATTR_PARAM_CBANK
	.align		4
        /*08c8*/ 	.byte	0x04, 0x0a
        /*08ca*/ 	.short	(.L_420 - .L_419)
	.align		4
.L_419:
        /*08cc*/ 	.word	index@(.nv.constant0._ZN6thrust24THRUST_300001_SM_1000_NS8cuda_cub4core6detail13_kernel_agentINS1_15__reduce_by_key16ReduceByKeyAgentINS0_6detail15normal_iteratorINS0_10device_ptrIiEEEENS8_INS9_IdEEEESB_SD_N4cuda3std3__48equal_toIiEENSE_3__47minimumIdEEPiiEEJSB_SD_SB_SD_SM_N3cub18CUB_300001_SM_100024ReduceByKeyScanTileStateIdiLb1EEESI_SL_iiEEEvDpT0_)
        /*08d0*/ 	.short	0x0380
        /*08d2*/ 	.short	0x003c


	//----- nvinfo : EIATTR_SW_WAR
	.align		4
.L_420:
        /*08d4*/ 	.byte	0x04, 0x36
        /*08d6*/ 	.short	(.L_422 - .L_421)
.L_421:
        /*08d8*/ 	.word	0x00000008
.L_422:


//--------------------- .nv.info._ZN6thrust24THRUST_300001_SM_1000_NS8cuda_cub4core6detail13_kernel_agentINS1_15__reduce_by_key9InitAgentIN3cub18CUB_300001_SM_100024ReduceByKeyScanTileStateIdiLb1EEEiPiEEJSA_iSB_EEEvDpT0_ --------------------------
	.section	.nv.info._ZN6thrust24THRUST_300001_SM_1000_NS8cuda_cub4core6detail13_kernel_agentINS1_15__reduce_by_key9InitAgentIN3cub18CUB_300001_SM_100024ReduceByKeyScanTileStateIdiLb1EEEiPiEEJSA_iSB_EEEvDpT0_,"",@"SHT_CUDA_INFO"
	.sectionflags	@""
	.align	4


	//----- nvinfo : EIATTR_CUDA_API_VERSION
	.align		4
        /*0000*/ 	.byte	0x04, 0x37
        /*0002*/ 	.short	(.L_424 - .L_423)
.L_423:
        /*0004*/ 	.word	0x00000082


	//----- nvinfo : EIATTR_KPARAM_INFO
	.align		4
.L_424:
        /*0008*/ 	.byte	0x04, 0x17
        /*000a*/ 	.short	(.L_426 - .L_425)
.L_425:
        /*000c*/ 	.word	0x00000000
        /*0010*/ 	.short	0x0002
        /*0012*/ 	.short	0x0010
        /*0014*/ 	.byte	0x00, 0xf5, 0x21, 0x00


	//----- nvinfo : EIATTR_KPARAM_INFO
	.align		4
.L_426:
        /*0018*/ 	.byte	0x04, 0x17
        /*001a*/ 	.short	(.L_428 - .L_427)
.L_427:
        /*001c*/ 	.word	0x00000000
        /*0020*/ 	.short	0x0001
        /*0022*/ 	.short	0x0008
        /*0024*/ 	.byte	0x00, 0xf0, 0x11, 0x00


	//----- nvinfo : EIATTR_KPARAM_INFO
	.align		4
.L_428:
        /*0028*/ 	.byte	0x04, 0x17
        /*002a*/ 	.short	(.L_430 - .L_429)
.L_429:
        /*002c*/ 	.word	0x00000000
        /*0030*/ 	.short	0x0000
        /*0032*/ 	.short	0x0000
        /*0034*/ 	.byte	0x00, 0xf0, 0x21, 0x00


	//----- nvinfo : EIATTR_SPARSE_MMA_MASK
	.align		4
.L_430:
        /*0038*/ 	.byte	0x03, 0x50
        /*003a*/ 	.short	0x0000


	//----- nvinfo : EIATTR_MAXREG_COUNT
	.align		4
        /*003c*/ 	.byte	0x03, 0x1b
        /*003e*/ 	.short	0x00ff


	//----- nvinfo : EIATTR_MERCURY_ISA_VERSION
	.align		4
        /*0040*/ 	.byte	0x03, 0x5f
        /*0042*/ 	.short	0x0101


	//----- nvinfo : EIATTR_VRC_CTA_INIT_COUNT
	.align		4
        /*0044*/ 	.byte	0x02, 0x4a
	.zero		1
	.zero		1


	//----- nvinfo : EIATTR_EXIT_INSTR_OFFSETS
	.align		4
        /*0048*/ 	.byte	0x04, 0x1c
        /*004a*/ 	.short	(.L_432 - .L_431)


	//   ....[0]....
.L_431:
        /*004c*/ 	.word	0x00000140


	//   ....[1]....
        /*0050*/ 	.word	0x00000170


	//----- nvinfo : EIATTR_MAX_THREADS
	.align		4
.L_432:
        /*0054*/ 	.byte	0x04, 0x05
        /*0056*/ 	.short	(.L_434 - .L_433)
.L_433:
        /*0058*/ 	.word	0x00000080
        /*005c*/ 	.word	0x00000001
        /*0060*/ 	.word	0x00000001


	//----- nvinfo : EIATTR_CBANK_PARAM_SIZE
	.align		4
.L_434:
        /*0064*/ 	.byte	0x03, 0x19
        /*0066*/ 	.short	0x0018


	//----- nvinfo : EIATTR_PARAM_CBANK
	.align		4
        /*0068*/ 	.byte	0x04, 0x0a
        /*006a*/ 	.short	(.L_436 - .L_435)
	.align		4
.L_435:
        /*006c*/ 	.word	index@(.nv.constant0._ZN6thrust24THRUST_300001_SM_1000_NS8cuda_cub4core6detail13_kernel_agentINS1_15__reduce_by_key9InitAgentIN3cub18CUB_300001_SM_100024ReduceByKeyScanTileStateIdiLb1EEEiPiEEJSA_iSB_EEEvDpT0_)
        /*0070*/ 	.short	0x0380
        /*0072*/ 	.short	0x0018


	//----- nvinfo : EIATTR_SW_WAR
	.align		4
.L_436:
        /*0074*/ 	.byte	0x04, 0x36
        /*0076*/ 	.short	(.L_438 - .L_437)
.L_437:
        /*0078*/ 	.word	0x00000008
.L_438:


//--------------------- .nv.info._ZN6thrust24THRUST_300001_SM_1000_NS8cuda_cub4core6detail13_kernel_agentINS1_15__reduce_by_key16ReduceByKeyAgentINS0_12zip_iteratorIN4cuda3std3__45tupleIJNS0_6detail15normal_iteratorINS0_10device_ptrIiEEEESG_EEEEENSD_INSE_I8SumCountEEEESI_SL_NSA_8equal_toINSB_IJiiEEEEE12SumCountPlusPllEEJSI_SL_SI_SL_SQ_N3cub18CUB_300001_SM_100024ReduceByKeyScanTileStateISJ_lLb0EEESO_SP_llEEEvDpT0_ --------------------------
	.section	.nv.info._ZN6thrust24THRUST_300001_SM_1000_NS8cuda_cub4core6detail13_kernel_agentINS1_15__reduce_by_key16ReduceByKeyAgentINS0_12zip_iteratorIN4cuda3std3__45tupleIJNS0_6detail15normal_iteratorINS0_10device_ptrIiEEEESG_EEEEENSD_INSE_I8SumCountEEEESI_SL_NSA_8equal_toINSB_IJiiEEEEE12SumCountPlusPllEEJSI_SL_SI_SL_SQ_N3cub18CUB_300001_SM_100024ReduceByKeyScanTileStateISJ_lLb0EEESO_SP_llEEEvDpT0_,"",@"SHT_CUDA_INFO"
	.sectionflags	@""
	.align	4


	//----- nvinfo : EIATTR_CUDA_API_VERSION
	.align		4
        /*0000*/ 	.byte	0x04, 0x37
        /*0002*/ 	.short	(.L_440 - .L_439)
.L_439:
        /*0004*/ 	.word	0x00000082


	//----- nvinfo : EIATTR_KPARAM_INFO
	.align		4
.L_440:
        /*0008*/ 	.byte	0x04, 0x17
        /*000a*/ 	.short	(.L_442 - .L_441)
.L_441:
        /*000c*/ 	.word	0x00000000
        /*0010*/ 	.short	0x0009
        /*0012*/ 	.short	0x0060
        /*0014*/ 	.byte	0x00, 0xf0, 0x21, 0x00


	//----- nvinfo : EIATTR_KPARAM_INFO
	.align		4
.L_442:
        /*0018*/ 	.byte	0x04, 0x17
        /*001a*/ 	.short	(.L_444 - .L_443)
.L_443:
        /*001c*/ 	.word	0x00000000
        /*0020*/ 	.short	0x0008
        /*0022*/ 	.short	0x0058
        /*0024*/ 	.byte	0x00, 0xf0, 0x21, 0x00


	//----- nvinfo : EIATTR_KPARAM_INFO
	.align		4
.L_444:
        /*0028*/ 	.byte	0x04, 0x17
        /*002a*/ 	.short	(.L_446 - .L_445)
.L_445:
        /*002c*/ 	.word	0x00000000
        /*0030*/ 	.short	0x0007
        /*0032*/ 	.short	0x0051
        /*0034*/ 	.byte	0x00, 0xf0, 0x05, 0x00


	//----- nvinfo : EIATTR_KPARAM_INFO
	.align		4
.L_446:
        /*0038*/ 	.byte	0x04, 0x17
        /*003a*/ 	.short	(.L_448 - .L_447)
.L_447:
        /*003c*/ 	.word	0x00000000
        /*0040*/ 	.short	0x0006
        /*0042*/ 	.short	0x0050
        /*0044*/ 	.byte	0x00, 0xf0, 0x05, 0x00


	//----- nvinfo : EIATTR_KPARAM_INFO
	.align		4
.L_448:
        /*0048*/ 	.byte	0x04, 0x17
        /*004a*/ 	.short	(.L_450 - .L_449)
.L_449:
        /*004c*/ 	.word	0x00000000
        /*0050*/ 	.short	0x0005
        /*0052*/ 	.short	0x0038
        /*0054*/ 	.byte	0x00, 0xf0, 0x61, 0x00


	//----- nvinfo : EIATTR_KPARAM_INFO
	.align		4
.L_450:
        /*0058*/ 	.byte	0x04, 0x17
        /*005a*/ 	.short	(.L_452 - .L_451)
.L_451:
        /*005c*/ 	.word	0x00000000
        /*0060*/ 	.short	0x0004
        /*0062*/ 	.short	0x0030
        /*0064*/ 	.byte	0x00, 0xf5, 0x21, 0x00


	//----- nvinfo : EIATTR_KPARAM_INFO
	.align		4
.L_452:
        /*0068*/ 	.byte	0x04, 0x17
        /*006a*/ 	.short	(.L_454 - .L_453)
.L_453:
        /*006c*/ 	.word	0x00000000
        /*0070*/ 	.short	0x0003
        /*0072*/ 	.short	0x0028
        /*0074*/ 	.byte	0x00, 0xf0, 0x21, 0x00


	//----- nvinfo : EIATTR_KPARAM_INFO
	.align		4
.L_454:
        /*0078*/ 	.byte	0x04, 0x17
        /*007a*/ 	.short	(.L_456 - .L_455)
.L_455:
        /*007c*/ 	.word	0x00000000
        /*0080*/ 	.short	0x0002
        /*0082*/ 	.short	0x0018
        /*0084*/ 	.byte	0x00, 0xf0, 0x41, 0x00


	//----- nvinfo : EIATTR_KPARAM_INFO
	.align		4
.L_456:
        /*0088*/ 	.byte	0x04, 0x17
        /*008a*/ 	.short	(.L_458 - .L_457)
.L_457:
        /*008c*/ 	.word	0x00000000
        /*0090*/ 	.short	0x0001
        /*0092*/ 	.short	0x0010
        /*0094*/ 	.byte	0x00, 0xf0, 0x21, 0x00


	//----- nvinfo : EIATTR_KPARAM_INFO
	.align		4
.L_458:
        /*0098*/ 	.byte	0x04, 0x17
        /*009a*/ 	.short	(.L_460 - .L_459)
.L_459:
        /*009c*/ 	.word	0x00000000
        /*00a0*/ 	.short	0x0000
        /*00a2*/ 	.short	0x0000
        /*00a4*/ 	.byte	0x00, 0xf0, 0x41, 0x00


	//----- nvinfo : EIATTR_SPARSE_MMA_MASK
	.align		4
.L_460:
        /*00a8*/ 	.byte	0x03, 0x50
        /*00aa*/ 	.short	0x0000


	//----- nvinfo : EIATTR_MAXREG_COUNT
	.align		4
        /*00ac*/ 	.byte	0x03, 0x1b
        /*00ae*/ 	.short	0x00ff


	//----- nvinfo : EIATTR_NUM_BARRIERS
	.align		4
        /*00b0*/ 	.byte	0x02, 0x4c
        /*00b2*/ 	.byte	0x01
	.zero		1


	//----- nvinfo : EIATTR_ANNOTATIONS
	.align		4
        /*00b4*/ 	.byte	0x04, 0x55
        /*00b6*/ 	.short	(.L_462 - .L_461)


	//   ....[0]....
.L_461:
        /*00b8*/ 	.word	0x00000001
        /*00bc*/ 	.byte	0x60, 0x0c, 0x00, 0x00, 0x01, 0x00, 0x00, 0x00, 0x60, 0x10, 0x00, 0x00, 0x01, 0x00, 0x00, 0x00
        /* <DEDUP_REMOVED lines=9> */
        /*015c*/ 	.byte	0x40, 0xf1, 0x00, 0x00, 0x01, 0x00, 0x00, 0x00, 0x60, 0xf1, 0x00, 0x00


	//----- nvinfo : EIATTR_MERCURY_ISA_VERSION
	.align		4
.L_462:
        /*0168*/ 	.byte	0x03, 0x5f
        /*016a*/ 	.short	0x0101


	//----- nvinfo : EIATTR_COOP_GROUP_MASK_REGIDS
	.align		4
        /*016c*/ 	.byte	0x04, 0x29
        /*016e*/ 	.short	(.L_464 - .L_463)


	//   ....[0]....
.L_463:
        /*0170*/ 	.word	0xffffffff


	//   ....[1]....
        /*0174*/ 	.word	0xffffffff


	//   ....[2]....
        /*0178*/ 	.word	0xffffffff


	//   ....[3]....
        /*017c*/ 	.word	0xffffffff


	//   ....[4]....
        /*0180*/ 	.word	0xffffffff


	//   ....[5]....
        /*0184*/ 	.word	0xffffffff


	//   ....[6]....
        /*0188*/ 	.word	0xffffffff


	//   ....[7]....
        /*018c*/ 	.word	0xffffffff


	//   ....[8]....
        /*0190*/ 	.word	0xffffffff


	//   ....[9]....
        /*0194*/ 	.word	0xffffffff


	//   ....[10]....
        /*0198*/ 	.word	0xffffffff


	//   ....[11]....
        /*019c*/ 	.word	0xffffffff


	//   ....[12]....
        /*01a0*/ 	.word	0xffffffff


	//   ....[13]....
        /*01a4*/ 	.word	0xffffffff


	//   ....[14]....
        /*01a8*/ 	.word	0xffffffff


	//   ....[15]....
        /*01ac*/ 	.word	0xffffffff


	//   ....[16]....
        /*01b0*/ 	.word	0xffffffff


	//   ....[17]....
        /*01b4*/ 	.word	0xffffffff


	//   ....[18]....
        /*01b8*/ 	.word	0xffffffff


	//   ....[19]....
        /*01bc*/ 	.word	0xffffffff


	//   ....[20]....
        /*01c0*/ 	.word	0xffffffff


	//   ....[21]....
        /*01c4*/ 	.word	0xffffffff


	//   ....[22]....
        /*01c8*/ 	.word	0xffffffff


	//   ....[23]....
        /*01cc*/ 	.word	0xffffffff


	//   ....[24]....
        /*01d0*/ 	.word	0xffffffff


	//   ....[25]....
        /*01d4*/ 	.word	0xffffffff


	//   ....[26]....
        /*01d8*/ 	.word	0xffffffff


	//   ....[27]....
        /*01dc*/ 	.word	0xffffffff


	//   ....[28]....
        /*01e0*/ 	.word	0xffffffff


	//   ....[29]....
        /*01e4*/ 	.word	0xffffffff


	//   ....[30]....
        /*01e8*/ 	.word	0xffffffff


	//   ....[31]....
        /*01ec*/ 	.word	0xffffffff


	//   ....[32]....
        /*01f0*/ 	.word	0xffffffff


	//   ....[33]....
        /*01f4*/ 	.word	0xffffffff


	//   ....[34]....
        /*01f8*/ 	.word	0xffffffff


	//   ....[35]....
        /*01fc*/ 	.word	0xffffffff


	//   ....[36]....
        /*0200*/ 	.word	0xffffffff


	//   ....[37]....
        /*0204*/ 	.word	0xffffffff


	//   ....[38]....
        /*0208*/ 	.word	0xffffffff


	//   ....[39]....
        /*020c*/ 	.word	0xffffffff


	//   ....[40]....
        /*0210*/ 	.word	0xffffffff


	//   ....[41]....
        /*0214*/ 	.word	0xffffffff


	//   ....[42]....
        /*0218*/ 	.word	0xffffffff


	//   ....[43]....
        /*021c*/ 	.word	0xffffffff


	//   ....[44]....
        /*0220*/ 	.word	0xffffffff


	//   ....[45]....
        /*0224*/ 	.word	0xffffffff


	//   ....[46]....
        /*0228*/ 	.word	0xffffffff


	//   ....[47]....
        /*022c*/ 	.word	0xffffffff


	//   ....[48]....
        /*0230*/ 	.word	0xffffffff


	//   ....[49]....
        /*0234*/ 	.word	0xffffffff


	//   ....[50]....
        /*0238*/ 	.word	0xffffffff


	//   ....[51]....
        /*023c*/ 	.word	0xffffffff


	//   ....[52]....
        /*0240*/ 	.word	0xffffffff


	//   ....[53]....
        /*0244*/ 	.word	0xffffffff


	//   ....[54]....
        /*0248*/ 	.word	0xffffffff


	//   ....[55]....
        /*024c*/ 	.word	0xffffffff


	//   ....[56]....
        /*0250*/ 	.word	0xffffffff


	//   ....[57]....
        /*0254*/ 	.word	0xffffffff


	//   ....[58]....
        /*0258*/ 	.word	0xffffffff


	//   ....[59]....
        /*025c*/ 	.word	0xffffffff


	//   ....[60]....
        /*0260*/ 	.word	0xffffffff


	//   ....[61]....
        /*0264*/ 	.word	0xffffffff


	//   ....[62]....
        /*0268*/ 	.word	0xffffffff


	//   ....[63]....
        /*026c*/ 	.word	0xffffffff


	//   ....[64]....
        /*0270*/ 	.word	0xffffffff


	//   ....[65]....
        /*0274*/ 	.word	0xffffffff


	//   ....[66]....
        /*0278*/ 	.word	0xffffffff


	//   ....[67]....
        /*027c*/ 	.word	0xffffffff


	//   ....[68]....
        /*0280*/ 	.word	0xffffffff


	//   ....[69]....
        /*0284*/ 	.word	0xffffffff


	//   ....[70]....
        /*0288*/ 	.word	0xffffffff


	//   ....[71]....
        /*028c*/ 	.word	0xffffffff


	//   ....[72]....
        /*0290*/ 	.word	0xffffffff


	//   ....[73]....
        /*0294*/ 	.word	0xffffffff


	//   ....[74]....
        /*0298*/ 	.word	0xffffffff


	//   ....[75]....
        /*029c*/ 	.word	0xffffffff


	//   ....[76]....
        /*02a0*/ 	.word	0xffffffff


	//   ....[77]....
        /*02a4*/ 	.word	0xffffffff


	//   ....[78]....
        /*02a8*/ 	.word	0xffffffff


	//   ....[79]....
        /*02ac*/ 	.word	0xffffffff


	//   ....[80]....
        /*02b0*/ 	.word	0xffffffff


	//   ....[81]....
        /*02b4*/ 	.word	0xffffffff


	//   ....[82]....
        /*02b8*/ 	.word	0xffffffff


	//   ....[83]....
        /*02bc*/ 	.word	0xffffffff


	//   ....[84]....
        /*02c0*/ 	.word	0xffffffff


	//   ....[85]....
        /*02c4*/ 	.word	0xffffffff


	//   ....[86]....
        /*02c8*/ 	.word	0xffffffff


	//   ....[87]....
        /*02cc*/ 	.word	0xffffffff


	//   ....[88]....
        /*02d0*/ 	.word	0xffffffff


	//   ....[89]....
        /*02d4*/ 	.word	0xffffffff


	//   ....[90]....
        /*02d8*/ 	.word	0xffffffff


	//   ....[91]....
        /*02dc*/ 	.word	0xffffffff


	//   ....[92]....
        /*02e0*/ 	.word	0xffffffff


	//   ....[93]....
        /*02e4*/ 	.word	0xffffffff


	//   ....[94]....
        /*02e8*/ 	.word	0xffffffff


	//   ....[95]....
        /*02ec*/ 	.word	0xffffffff


	//   ....[96]....
        /*02f0*/ 	.word	0xffffffff


	//   ....[97]....
        /*02f4*/ 	.word	0xffffffff


	//   ....[98]....
        /*02f8*/ 	.word	0xffffffff


	//   ....[99]....
        /*02fc*/ 	.word	0xffffffff


	//   ....[100]....
        /*0300*/ 	.word	0xffffffff


	//   ....[101]....
        /*0304*/ 	.word	0xffffffff


	//   ....[102]....
        /*0308*/ 	.word	0xffffffff


	//   ....[103]....
        /*030c*/ 	.word	0xffffffff


	//   ....[104]....
        /*0310*/ 	.word	0xffffffff


	//   ....[105]....
        /*0314*/ 	.word	0xffffffff


	//   ....[106]....
        /*0318*/ 	.word	0xffffffff


	//   ....[107]....
        /*031c*/ 	.word	0xffffffff


	//   ....[108]....
        /*0320*/ 	.word	0xffffffff


	//   ....[109]....
        /*0324*/ 	.word	0xffffffff


	//   ....[110]....
        /*0328*/ 	.word	0xffffffff


	//   ....[111]....
        /*032c*/ 	.word	0xffffffff


	//   ....[112]....
        /*0330*/ 	.word	0xffffffff


	//   ....[113]....
        /*0334*/ 	.word	0xffffffff


	//   ....[114]....
        /*0338*/ 	.word	0xffffffff


	//   ....[115]....
        /*033c*/ 	.word	0xffffffff


	//   ....[116]....
        /*0340*/ 	.word	0xffffffff


	//   ....[117]....
        /*0344*/ 	.word	0xffffffff


	//   ....[118]....
        /*0348*/ 	.word	0xffffffff


	//   ....[119]....
        /*034c*/ 	.word	0xffffffff


	//   ....[120]....
        /*0350*/ 	.word	0xffffffff


	//   ....[121]....
        /*0354*/ 	.word	0xffffffff


	//   ....[122]....
        /*0358*/ 	.word	0xffffffff


	//   ....[123]....
        /*035c*/ 	.word	0xffffffff


	//   ....[124]....
        /*0360*/ 	.word	0xffffffff


	//   ....[125]....
        /*0364*/ 	.word	0xffffffff


	//   ....[126]....
        /*0368*/ 	.word	0xffffffff


	//   ....[127]....
        /*036c*/ 	.word	0xffffffff


	//   ....[128]....
        /*0370*/ 	.word	0xffffffff


	//   ....[129]....
        /*0374*/ 	.word	0xffffffff


	//   ....[130]....
        /*0378*/ 	.word	0xffffffff


	//   ....[131]....
        /*037c*/ 	.word	0xffffffff


	//   ....[132]....
        /*0380*/ 	.word	0xffffffff


	//   ....[133]....
        /*0384*/ 	.word	0xffffffff


	//   ....[134]....
        /*0388*/ 	.word	0xffffffff


	//   ....[135]....
        /*038c*/ 	.word	0xffffffff


	//   ....[136]....
        /*0390*/ 	.word	0xffffffff


	//   ....[137]....
        /*0394*/ 	.word	0xffffffff


	//   ....[138]....
        /*0398*/ 	.word	0xffffffff


	//   ....[139]....
        /*039c*/ 	.word	0xffffffff


	//   ....[140]....
        /*03a0*/ 	.word	0xffffffff


	//   ....[141]....
        /*03a4*/ 	.word	0xffffffff


	//   ....[142]....
        /*03a8*/ 	.word	0xffffffff


	//   ....[143]....
        /*03ac*/ 	.word	0xffffffff


	//   ....[144]....
        /*03b0*/ 	.word	0xffffffff


	//   ....[145]....
        /*03b4*/ 	.word	0xffffffff


	//   ....[146]....
        /*03b8*/ 	.word	0xffffffff


	//   ....[147]....
        /*03bc*/ 	.word	0xffffffff


	//   ....[148]....
        /*03c0*/ 	.word	0xffffffff


	//   ....[149]....
        /*03c4*/ 	.word	0xffffffff


	//   ....[150]....
        /*03c8*/ 	.word	0xffffffff


	//   ....[151]....
        /*03cc*/ 	.word	0xffffffff


	//   ....[152]....
        /*03d0*/ 	.word	0xffffffff


	//   ....[153]....
        /*03d4*/ 	.word	0xffffffff


	//   ....[154]....
        /*03d8*/ 	.word	0xffffffff


	//   ....[155]....
        /*03dc*/ 	.word	0xffffffff


	//   ....[156]....
        /*03e0*/ 	.word	0xffffffff


	//   ....[157]....
        /*03e4*/ 	.word	0xffffffff


	//   ....[158]....
        /*03e8*/ 	.word	0xffffffff


	//   ....[159]....
        /*03ec*/ 	.word	0xffffffff


	//   ....[160]....
        /*03f0*/ 	.word	0xffffffff


	//   ....[161]....
        /*03f4*/ 	.word	0xffffffff


	//   ....[162]....
        /*03f8*/ 	.word	0xffffffff


	//   ....[163]....
        /*03fc*/ 	.word	0xffffffff


	//   ....[164]....
        /*0400*/ 	.word	0xffffffff


	//   ....[165]....
        /*0404*/ 	.word	0xffffffff


	//   ....[166]....
        /*0408*/ 	.word	0xffffffff


	//   ....[167]....
        /*040c*/ 	.word	0xffffffff


	//   ....[168]....
        /*0410*/ 	.word	0xffffffff


	//   ....[169]....
        /*0414*/ 	.word	0xffffffff


	//   ....[170]....
        /*0418*/ 	.word	0xffffffff


	//   ....[171]....
        /*041c*/ 	.word	0xffffffff


	//   ....[172]....
        /*0420*/ 	.word	0xffffffff


	//   ....[173]....
        /*0424*/ 	.word	0xffffffff


	//   ....[174]....
        /*0428*/ 	.word	0xffffffff


	//   ....[175]....
        /*042c*/ 	.word	0xffffffff


	//   ....[176]....
        /*0430*/ 	.word	0xffffffff


	//   ....[177]....
        /*0434*/ 	.word	0xffffffff


	//   ....[178]....
        /*0438*/ 	.word	0xffffffff


	//   ....[179]....
        /*043c*/ 	.word	0xffffffff


	//   ....[180]....
        /*0440*/ 	.word	0xffffffff


	//   ....[181]....
        /*0444*/ 	.word	0xffffffff


	//   ....[182]....
        /*0448*/ 	.word	0xffffffff


	//   ....[183]....
        /*044c*/ 	.word	0xffffffff


	//   ....[184]....
        /*0450*/ 	.word	0xffffffff


	//   ....[185]....
        /*0454*/ 	.word	0xffffffff


	//   ....[186]....
        /*0458*/ 	.word	0xffffffff


	//   ....[187]....
        /*045c*/ 	.word	0xffffffff


	//   ....[188]....
        /*0460*/ 	.word	0xffffffff


	//   ....[189]....
        /*0464*/ 	.word	0xffffffff


	//   ....[190]....
        /*0468*/ 	.word	0xffffffff


	//   ....[191]....
        /*046c*/ 	.word	0xffffffff


	//   ....[192]....
        /*0470*/ 	.word	0xffffffff


	//   ....[193]....
        /*0474*/ 	.word	0xffffffff


	//   ....[194]....
        /*0478*/ 	.word	0xffffffff


	//   ....[195]....
        /*047c*/ 	.word	0xffffffff


	//   ....[196]....
        /*0480*/ 	.word	0xffffffff


	//   ....[197]....
        /*0484*/ 	.word	0xffffffff


	//   ....[198]....
        /*0488*/ 	.word	0xffffffff


	//   ....[199]....
        /*048c*/ 	.word	0xffffffff


	//   ....[200]....
        /*0490*/ 	.word	0xffffffff


	//   ....[201]....
        /*0494*/ 	.word	0xffffffff


	//   ....[202]....
        /*0498*/ 	.word	0xffffffff


	//   ....[203]....
        /*049c*/ 	.word	0xffffffff


	//   ....[204]....
        /*04a0*/ 	.word	0xffffffff


	//   ....[205]....
        /*04a4*/ 	.word	0xffffffff


	//   ....[206]....
        /*04a8*/ 	.word	0xffffffff


	//   ....[207]....
        /*04ac*/ 	.word	0xffffffff


	//   ....[208]....
        /*04b0*/ 	.word	0xffffffff


	//   ....[209]....
        /*04b4*/ 	.word	0xffffffff


	//   ....[210]....
        /*04b8*/ 	.word	0xffffffff


	//   ....[211]....
        /*04bc*/ 	.word	0xffffffff


	//   ....[212]....
        /*04c0*/ 	.word	0xffffffff


	//   ....[213]....
        /*04c4*/ 	.word	0xffffffff


	//   ....[214]....
        /*04c8*/ 	.word	0xffffffff


	//   ....[215]....
        /*04cc*/ 	.word	0xffffffff


	//   ....[216]....
        /*04d0*/ 	.word	0xffffffff


	//   ....[217]....
        /*04d4*/ 	.word	0xffffffff


	//   ....[218]....
        /*04d8*/ 	.word	0xffffffff


	//   ....[219]....
        /*04dc*/ 	.word	0xffffffff


	//   ....[220]....
        /*04e0*/ 	.word	0xffffffff


	//   ....[221]....
        /*04e4*/ 	.word	0xffffffff


	//   ....[222]....
        /*04e8*/ 	.word	0xffffffff


	//   ....[223]....
        /*04ec*/ 	.word	0xffffffff


	//   ....[224]....
        /*04f0*/ 	.word	0xffffffff


	//   ....[225]....
        /*04f4*/ 	.word	0xffffffff


	//   ....[226]....
        /*04f8*/ 	.word	0xffffffff


	//   ....[227]....
        /*04fc*/ 	.word	0xffffffff


	//   ....[228]....
        /*0500*/ 	.word	0xffffffff


	//   ....[229]....
        /*0504*/ 	.word	0xffffffff


	//   ....[230]....
        /*0508*/ 	.word	0xffffffff


	//   ....[231]....
        /*050c*/ 	.word	0xffffffff


	//   ....[232]....
        /*0510*/ 	.word	0xffffffff


	//   ....[233]....
        /*0514*/ 	.word	0xffffffff


	//   ....[234]....
        /*0518*/ 	.word	0xffffffff


	//   ....[235]....
        /*051c*/ 	.word	0xffffffff


	//   ....[236]....
        /*0520*/ 	.word	0xffffffff


	//   ....[237]....
        /*0524*/ 	.word	0xffffffff


	//   ....[238]....
        /*0528*/ 	.word	0xffffffff


	//   ....[239]....
        /*052c*/ 	.word	0xffffffff


	//   ....[240]....
        /*0530*/ 	.word	0xffffffff


	//   ....[241]....
        /*0534*/ 	.word	0xffffffff


	//   ....[242]....
        /*0538*/ 	.word	0xffffffff


	//   ....[243]....
        /*053c*/ 	.word	0xffffffff


	//   ....[244]....
        /*0540*/ 	.word	0x0500003a


	//   ....[245]....
        /*0544*/ 	.word	0x0500003a


	//   ....[246]....
        /*0548*/ 	.word	0x0500003a


	//   ....[247]....
        /*054c*/ 	.word	0x0500003a


	//   ....[248]....
        /*0550*/ 	.word	0x0500003a


	//   ....[249]....
        /*0554*/ 	.word	0x0500003a


	//   ....[250]....
        /*0558*/ 	.word	0x0500003a


	//   ....[251]....
        /*055c*/ 	.word	0x0500003a


	//   ....[252]....
        /*0560*/ 	.word	0x0500003a


	//   ....[253]....
        /*0564*/ 	.word	0x0500003a


	//   ....[254]....
        /*0568*/ 	.word	0x0500003a


	//   ....[255]....
        /*056c*/ 	.word	0x0500003a


	//   ....[0]....
        /*0570*/ 	.word	0x0500003a


	//   ....[1]....
        /*0574*/ 	.word	0x0500003a


	//   ....[2]....
        /*0578*/ 	.word	0x0500003a


	//   ....[3]....
        /*057c*/ 	.word	0x0500003a


	//   ....[4]....
        /*0580*/ 	.word	0x0500003a


	//   ....[5]....
        /*0584*/ 	.word	0x0500003a


	//   ....[6]....
        /*0588*/ 	.word	0x0500003a


	//   ....[7]....
        /*058c*/ 	.word	0x0500003a


	//   ....[8]....
        /*0590*/ 	.word	0x0500003a


	//   ....[9]....
        /*0594*/ 	.word	0x0500003a


	//   ....[10]....
        /*0598*/ 	.word	0x0500003a


	//   ....[11]....
        /*059c*/ 	.word	0x0500003a


	//   ....[12]....
        /*05a0*/ 	.word	0x0500003a


	//   ....[13]....
        /*05a4*/ 	.word	0x0500003a


	//   ....[14]....
        /*05a8*/ 	.word	0x0500003a


	//   ....[15]....
        /*05ac*/ 	.word	0x0500003a


	//   ....[16]....
        /*05b0*/ 	.word	0x0500003a


	//   ....[17]....
        /*05b4*/ 	.word	0x0500003a


	//   ....[18]....
        /*05b8*/ 	.word	0x0500003a


	//   ....[19]....
        /*05bc*/ 	.word	0x0500003a


	//   ....[20]....
        /*05c0*/ 	.word	0x0500003a


	//   ....[21]....
        /*05c4*/ 	.word	0x0500003a


	//   ....[22]....
        /*05c8*/ 	.word	0x0500003a


	//   ....[23]....
        /*05cc*/ 	.word	0x0500003a


	//   ....[24]....
        /*05d0*/ 	.word	0x0500003a


	//   ....[25]....
        /*05d4*/ 	.word	0x0500003a


	//   ....[26]....
        /*05d8*/ 	.word	0x0500003a


	//   ....[27]....
        /*05dc*/ 	.word	0x0500003a


	//   ....[28]....
        /*05e0*/ 	.word	0x0500003a


	//   ....[29]....
        /*05e4*/ 	.word	0x0500003a


	//   ....[30]....
        /*05e8*/ 	.word	0x0500003a


	//   ....[31]....
        /*05ec*/ 	.word	0x0500003a


	//   ....[32]....
        /*05f0*/ 	.word	0x0500003a


	//   ....[33]....
        /*05f4*/ 	.word	0x0500003a


	//   ....[34]....
        /*05f8*/ 	.word	0x0500003a


	//   ....[35]....
        /*05fc*/ 	.word	0x0500003a


	//   ....[36]....
        /*0600*/ 	.word	0x0500003a


	//   ....[37]....
        /*0604*/ 	.word	0x0500003a


	//   ....[38]....
        /*0608*/ 	.word	0x0500003a


	//   ....[39]....
        /*060c*/ 	.word	0x0500003a


	//   ....[40]....
        /*0610*/ 	.word	0x0500003a


	//   ....[41]....
        /*0614*/ 	.word	0x0500003a


	//   ....[42]....
        /*0618*/ 	.word	0x0500003a


	//   ....[43]....
        /*061c*/ 	.word	0x0500003a


	//   ....[44]....
        /*0620*/ 	.word	0x0500003a


	//   ....[45]....
        /*0624*/ 	.word	0x0500003a


	//   ....[46]....
        /*0628*/ 	.word	0x0500003a


	//   ....[47]....
        /*062c*/ 	.word	0x0500003a


	//   ....[48]....
        /*0630*/ 	.word	0x0500003a


	//   ....[49]....
        /*0634*/ 	.word	0x0500003a


	//   ....[50]....
        /*0638*/ 	.word	0x0500003a


	//   ....[51]....
        /*063c*/ 	.word	0x0500003a


	//   ....[52]....
        /*0640*/ 	.word	0x0500003a


	//   ....[53]....
        /*0644*/ 	.word	0x0500003a


	//   ....[54]....
        /*0648*/ 	.word	0x0500003a


	//   ....[55]....
        /*064c*/ 	.word	0x0500003a


	//   ....[56]....
        /*0650*/ 	.word	0x0500003a


	//   ....[57]....
        /*0654*/ 	.word	0x0500003a


	//   ....[58]....
        /*0658*/ 	.word	0x0500003a


	//   ....[59]....
        /*065c*/ 	.word	0x0500003a


	//   ....[60]....
        /*0660*/ 	.word	0x0500003a


	//   ....[61]....
        /*0664*/ 	.word	0x0500003a


	//   ....[62]....
        /*0668*/ 	.word	0x0500003a


	//   ....[63]....
        /*066c*/ 	.word	0x0500003a


	//   ....[64]....
        /*0670*/ 	.word	0x0500003a


	//   ....[65]....
        /*0674*/ 	.word	0x0500003a


	//   ....[66]....
        /*0678*/ 	.word	0x0500003a


	//   ....[67]....
        /*067c*/ 	.word	0x0500003a


	//   ....[68]....
        /*0680*/ 	.word	0x0500003a


	//   ....[69]....
        /*0684*/ 	.word	0x0500003a


	//   ....[70]....
        /*0688*/ 	.word	0x0500003a


	//   ....[71]....
        /*068c*/ 	.word	0x0500003a


	//   ....[72]....
        /*0690*/ 	.word	0x0500003a


	//   ....[73]....
        /*0694*/ 	.word	0x0500003a


	//   ....[74]....
        /*0698*/ 	.word	0x0500003a


	//   ....[75]....
        /*069c*/ 	.word	0x0500003a


	//   ....[76]....
        /*06a0*/ 	.word	0x0500003a


	//   ....[77]....
        /*06a4*/ 	.word	0x0500003a


	//   ....[78]....
        /*06a8*/ 	.word	0x0500003a


	//   ....[79]....
        /*06ac*/ 	.word	0x0500003a


	//   ....[80]....
        /*06b0*/ 	.word	0x0500003a


	//   ....[81]....
        /*06b4*/ 	.word	0x0500003a


	//   ....[82]....
        /*06b8*/ 	.word	0x0500003a


	//   ....[83]....
        /*06bc*/ 	.word	0x0500003a


	//   ....[84]....
        /*06c0*/ 	.word	0x0500003a


	//   ....[85]....
        /*06c4*/ 	.word	0x0500003a


	//   ....[86]....
        /*06c8*/ 	.word	0x0500003a


	//   ....[87]....
        /*06cc*/ 	.word	0x0500003a


	//   ....[88]....
        /*06d0*/ 	.word	0x0500003a


	//   ....[89]....
        /*06d4*/ 	.word	0x0500003a


	//   ....[90]....
        /*06d8*/ 	.word	0x0500003a


	//   ....[91]....
        /*06dc*/ 	.word	0x0500003a


	//   ....[92]....
        /*06e0*/ 	.word	0x0500003a


	//   ....[93]....
        /*06e4*/ 	.word	0x0500003a


	//   ....[94]....
        /*06e8*/ 	.word	0x0500003a


	//   ....[95]....
        /*06ec*/ 	.word	0x0500003a


	//   ....[96]....
        /*06f0*/ 	.word	0x0500003a


	//   ....[97]....
        /*06f4*/ 	.word	0x0500003a


	//   ....[98]....
        /*06f8*/ 	.word	0x0500003a


	//   ....[99]....
        /*06fc*/ 	.word	0x0500003a


	//   ....[100]....
        /*0700*/ 	.word	0x0500003a


	//   ....[101]....
        /*0704*/ 	.word	0x0500003a


	//   ....[102]....
        /*0708*/ 	.word	0x0500003a


	//   ....[103]....
        /*070c*/ 	.word	0x0500003a


	//   ....[104]....
        /*0710*/ 	.word	0x0500003a


	//   ....[105]....
        /*0714*/ 	.word	0x0500003a


	//   ....[106]....
        /*0718*/ 	.word	0x0500003a


	//   ....[107]....
        /*071c*/ 	.word	0x0500003a


	//   ....[108]....
        /*0720*/ 	.word	0x0500003a


	//   ....[109]....
        /*0724*/ 	.word	0x0500003a


	//   ....[110]....
        /*0728*/ 	.word	0x0500003a


	//   ....[111]....
        /*072c*/ 	.word	0x0500003a


	//   ....[112]....
        /*0730*/ 	.word	0x0500003a


	//   ....[113]....
        /*0734*/ 	.word	0x0500003a


	//   ....[114]....
        /*0738*/ 	.word	0x0500003a


	//   ....[115]....
        /*073c*/ 	.word	0x0500003a


	//   ....[116]....
        /*0740*/ 	.word	0x0500003a


	//   ....[117]....
        /*0744*/ 	.word	0x0500003a


	//   ....[118]....
        /*0748*/ 	.word	0x0500003a


	//   ....[119]....
        /*074c*/ 	.word	0x0500003a


	//----- nvinfo : EIATTR_COOP_GROUP_INSTR_OFFSETS
	.align		4
.L_464:
        /*0750*/ 	.byte	0x04, 0x28
        /*0752*/ 	.short	(.L_466 - .L_465)


	//   ....[0]....
.L_465:
        /*0754*/ 	.word	0x000004a0


	//   ....[1]....
        /*0758*/ 	.word	0x000005a0


	//   ....[2]....
        /*075c*/ 	.word	0x00000780


	//   ....[3]....
        /*0760*/ 	.word	0x000007b0


	//   ....[4]....
        /*0764*/ 	.word	0x00000800


	//   ....[5]....
        /*0768*/ 	.word	0x00000840


	//   ....[6]....
        /*076c*/ 	.word	0x000008c0


	//   ....[7]....
        /*0770*/ 	.word	0x000008f0


	//   ....[8]....
        /*0774*/ 	.word	0x00000930


	//   ....[9]....
        /*0778*/ 	.word	0x00000960


	//   ....[10]....
        /*077c*/ 	.word	0x00000970


	//   ....[11]....
        /*0780*/ 	.word	0x000009d0


	//   ....[12]....
        /*0784*/ 	.word	0x00000a40


	//   ....[13]....
        /*0788*/ 	.word	0x00000a80


	//   ....[14]....
        /*078c*/ 	.word	0x00000ab0


	//   ....[15]....
        /*0790*/ 	.word	0x00000ad0


	//   ....[16]....
        /*0794*/ 	.word	0x00000b00


	//   ....[17]....
        /*0798*/ 	.word	0x00000b70


	//   ....[18]....
        /*079c*/ 	.word	0x00000bb0


	//   ....[19]....
        /*07a0*/ 	.word	0x00000bf0


	//   ....[20]....
        /*07a4*/ 	.word	0x00000c20


	//   ....[21]....
        /*07a8*/ 	.word	0x00000c40


	//   ....[22]....
        /*07ac*/ 	.word	0x00000cc0


	//   ....[23]....
        /*07b0*/ 	.word	0x00000d00


	//   ....[24]....
        /*07b4*/ 	.word	0x00000d40


	//   ....[25]....
        /*07b8*/ 	.word	0x00000d70


	//   ....[26]....
        /*07bc*/ 	.word	0x00000da0


	//   ....[27]....
        /*07c0*/ 	.word	0x00001460


	//   ....[28]....
        /*07c4*/ 	.word	0x00001480


	//   ....[29]....
        /*07c8*/ 	.word	0x00001490


	//   ....[30]....
        /*07cc*/ 	.word	0x000016c0


	//   ....[31]....
        /*07d0*/ 	.word	0x000016e0


	//   ....[32]....
        /*07d4*/ 	.word	0x00001910


	//   ....[33]....
        /*07d8*/ 	.word	0x00003110


	//   ....[34]....
        /*07dc*/ 	.word	0x00003350


	//   ....[35]....
        /*07e0*/ 	.word	0x000034c0


	//   ....[36]....
        /*07e4*/ 	.word	0x000034f0


	//   ....[37]....
        /*07e8*/ 	.word	0x00003550


	//   ....[38]....
        /*07ec*/ 	.word	0x00003570


	//   ....[39]....
        /*07f0*/ 	.word	0x000035f0


	//   ....[40]....
        /*07f4*/ 	.word	0x00003620


	//   ....[41]....
        /*07f8*/ 	.word	0x00003630


	//   ....[42]....
        /*07fc*/ 	.word	0x00003690


	//   ....[43]....
        /*0800*/ 	.word	0x000036d0


	//   ....[44]....
        /*0804*/ 	.word	0x00003710


	//   ....[45]....
        /*0808*/ 	.word	0x00003750


	//   ....[46]....
        /*080c*/ 	.word	0x00003770


	//   ....[47]....
        /*0810*/ 	.word	0x000037f0


	//   ....[48]....
        /*0814*/ 	.word	0x00003800


	//   ....[49]....
        /*0818*/ 	.word	0x00003820


	//   ....[50]....
        /*081c*/ 	.word	0x000038a0


	//   ....[51]....
        /*0820*/ 	.word	0x000038d0


	//   ....[52]....
        /*0824*/ 	.word	0x00003920


	//   ....[53]....
        /*0828*/ 	.word	0x00003930


	//   ....[54]....
        /*082c*/ 	.word	0x00003950


	//   ....[55]....
        /*0830*/ 	.word	0x00003a10


	//   ....[56]....
        /*0834*/ 	.word	0x00003a40


	//   ....[57]....
        /*0838*/ 	.word	0x00003a50


	//   ....[58]....
        /*083c*/ 	.word	0x00003a60


	//   ....[59]....
        /*0840*/ 	.word	0x00003a80


	//   ....[60]....
        /*0844*/ 	.word	0x000044c0


	//   ....[61]....
        /*0848*/ 	.word	0x00004500


	//   ....[62]....
        /*084c*/ 	.word	0x000045c0


	//   ....[63]....
        /*0850*/ 	.word	0x00004600


	//   ....[64]....
        /*0854*/ 	.word	0x00004630


	//   ....[65]....
        /*0858*/ 	.word	0x00004670


	//   ....[66]....
        /*085c*/ 	.word	0x00004c00


	//   ....[67]....
        /*0860*/ 	.word	0x00004dc0


	//   ....[68]....
        /*0864*/ 	.word	0x00004e70


	//   ....[69]....
        /*0868*/ 	.word	0x00004e90


	//   ....[70]....
        /*086c*/ 	.word	0x00004ea0


	//   ....[71]....
        /*0870*/ 	.word	0x00004eb0


	//   ....[72]....
        /*0874*/ 	.word	0x00004ec0


	//   ....[73]....
        /*0878*/ 	.word	0x00004fd0


	//   ....[74]....
        /*087c*/ 	.word	0x00004fe0


	//   ....[75]....
        /*0880*/ 	.word	0x00004ff0


	//   ....[76]....
        /*0884*/ 	.word	0x00005000


	//   ....[77]....
        /*0888*/ 	.word	0x00005010


	//   ....[78]....
        /*088c*/ 	.word	0x00005130


	//   ....[79]....
        /*0890*/ 	.word	0x00005140


	//   ....[80]....
        /*0894*/ 	.word	0x00005150


	//   ....[81]....
        /*0898*/ 	.word	0x00005160


	//   ....[82]....
        /*089c*/ 	.word	0x00005170


	//   ....[83]....
        /*08a0*/ 	.word	0x00005290


	//   ....[84]....
        /*08a4*/ 	.word	0x000052a0


	//   ....[85]....
        /*08a8*/ 	.word	0x000052b0


	//   ....[86]....
        /*08ac*/ 	.word	0x000052c0


	//   ....[87]....
        /*08b0*/ 	.word	0x000052d0


	//   ....[88]....
        /*08b4*/ 	.word	0x000053f0


	//   ....[89]....
        /*08b8*/ 	.word	0x00005400


	//   ....[90]....
        /*08bc*/ 	.word	0x00005410


	//   ....[91]....
        /*08c0*/ 	.word	0x00005420


	//   ....[92]....
        /*08c4*/ 	.word	0x00005430


	//   ....[93]....
        /*08c8*/ 	.word	0x00005560


	//   ....[94]....
        /*08cc*/ 	.word	0x00005640


	//   ....[95]....
        /*08d0*/ 	.word	0x00005800


	//   ....[96]....
        /*08d4*/ 	.word	0x000058b0


	//   ....[97]....
        /*08d8*/ 	.word	0x000058d0


	//   ....[98]....
        /*08dc*/ 	.word	0x000058e0


	//   ....[99]....
        /*08e0*/ 	.word	0x000058f0


	//   ....[100]....
        /*08e4*/ 	.word	0x00005900


	//   ....[101]....
        /*08e8*/ 	.word	0x00005a40


	//   ....[102]....
        /*08ec*/ 	.word	0x00005a50


	//   ....[103]....
        /*08f0*/ 	.word	0x00005a60


	//   ....[104]....
        /*08f4*/ 	.word	0x00005a70


	//   ....[105]....
        /*08f8*/ 	.word	0x00005a80


	//   ....[106]....
        /*08fc*/ 	.word	0x00005bb0


	//   ....[107]....
        /*0900*/ 	.word	0x00005bc0


	//   ....[108]....
        /*0904*/ 	.word	0x00005bd0


	//   ....[109]....
        /*0908*/ 	.word	0x00005be0


	//   ....[110]....
        /*090c*/ 	.word	0x00005bf0


	//   ....[111]....
        /*0910*/ 	.word	0x00005d20


	//   ....[112]....
        /*0914*/ 	.word	0x00005d30


	//   ....[113]....
        /*0918*/ 	.word	0x00005d40


	//   ....[114]....
        /*091c*/ 	.word	0x00005d50


	//   ....[115]....
        /*0920*/ 	.word	0x00005d60


	//   ....[116]....
        /*0924*/ 	.word	0x00005e90


	//   ....[117]....
        /*0928*/ 	.word	0x00005ea0


	//   ....[118]....
        /*092c*/ 	.word	0x00005eb0


	//   ....[119]....
        /*0930*/ 	.word	0x00005ec0


	//   ....[120]....
        /*0934*/ 	.word	0x00005ed0


	//   ....[121]....
        /*0938*/ 	.word	0x00006080


	//   ....[122]....
        /*093c*/ 	.word	0x00007c70


	//   ....[123]....
        /*0940*/ 	.word	0x00007e20


	//   ....[124]....
        /*0944*/ 	.word	0x00008090


	//   ....[125]....
        /*0948*/ 	.word	0x000080d0


	//   ....[126]....
        /*094c*/ 	.word	0x00008140


	//   ....[127]....
        /*0950*/ 	.word	0x00008180


	//   ....[128]....
        /*0954*/ 	.word	0x000081e0


	//   ....[129]....
        /*0958*/ 	.word	0x00008230


	//   ....[130]....
        /*095c*/ 	.word	0x00008260


	//   ....[131]....
        /*0960*/ 	.word	0x00008290


	//   ....[132]....
        /*0964*/ 	.word	0x000082b0


	//   ....[133]....
        /*0968*/ 	.word	0x00008310


	//   ....[134]....
        /*096c*/ 	.word	0x00008380


	//   ....[135]....
        /*0970*/ 	.word	0x000083c0


	//   ....[136]....
        /*0974*/ 	.word	0x00008400


	//   ....[137]....
        /*0978*/ 	.word	0x00008430


	//   ....[138]....
        /*097c*/ 	.word	0x00008450


	//   ....[139]....
        /*0980*/ 	.word	0x000084b0


	//   ....[140]....
        /*0984*/ 	.word	0x000084e0


	//   ....[141]....
        /*0988*/ 	.word	0x00008520


	//   ....[142]....
        /*098c*/ 	.word	0x00008560


	//   ....[143]....
        /*0990*/ 	.word	0x00008570


	//   ....[144]....
        /*0994*/ 	.word	0x000085f0


	//   ....[145]....
        /*0998*/ 	.word	0x00008620


	//   ....[146]....
        /*099c*/ 	.word	0x00008670


	//   ....[147]....
        /*09a0*/ 	.word	0x000086a0


	//   ....[148]....
        /*09a4*/ 	.word	0x000086d0


	//   ....[149]....
        /*09a8*/ 	.word	0x00008740


	//   ....[150]....
        /*09ac*/ 	.word	0x000088b0


	//   ....[151]....
        /*09b0*/ 	.word	0x000088d0


	//   ....[152]....
        /*09b4*/ 	.word	0x000088e0


	//   ....[153]....
        /*09b8*/ 	.word	0x00009000


	//   ....[154]....
        /*09bc*/ 	.word	0x00009010


	//   ....[155]....
        /*09c0*/ 	.word	0x0000aad0


	//   ....[156]....
        /*09c4*/ 	.word	0x0000af70


	//   ....[157]....
        /*09c8*/ 	.word	0x0000b170


	//   ....[158]....
        /*09cc*/ 	.word	0x0000b1a0


	//   ....[159]....
        /*09d0*/ 	.word	0x0000b200


	//   ....[160]....
        /*09d4*/ 	.word	0x0000b230


	//   ....[161]....
        /*09d8*/ 	.word	0x0000b280


	//   ....[162]....
        /*09dc*/ 	.word	0x0000b2d0


	//   ....[163]....
        /*09e0*/ 	.word	0x0000b300


	//   ....[164]....
        /*09e4*/ 	.word	0x0000b310


	//   ....[165]....
        /*09e8*/ 	.word	0x0000b330


	//   ....[166]....
        /*09ec*/ 	.word	0x0000b390


	//   ....[167]....
        /*09f0*/ 	.word	0x0000b430


	//   ....[168]....
        /*09f4*/ 	.word	0x0000b440


	//   ....[169]....
        /*09f8*/ 	.word	0x0000b450


	//   ....[170]....
        /*09fc*/ 	.word	0x0000b460


	//   ....[171]....
        /*0a00*/ 	.word	0x0000b4d0


	//   ....[172]....
        /*0a04*/ 	.word	0x0000b540


	//   ....[173]....
        /*0a08*/ 	.word	0x0000b580


	//   ....[174]....
        /*0a0c*/ 	.word	0x0000b5a0


	//   ....[175]....
        /*0a10*/ 	.word	0x0000b5b0


	//   ....[176]....
        /*0a14*/ 	.word	0x0000b600


	//   ....[177]....
        /*0a18*/ 	.word	0x0000b660


	//   ....[178]....
        /*0a1c*/ 	.word	0x0000b6a0


	//   ....[179]....
        /*0a20*/ 	.word	0x0000b6f0


	//   ....[180]....
        /*0a24*/ 	.word	0x0000b710


	//   ....[181]....
        /*0a28*/ 	.word	0x0000b730


	//   ....[182]....
        /*0a2c*/ 	.word	0x0000c130


	//   ....[183]....
        /*0a30*/ 	.word	0x0000c2b0


	//   ....[184]....
        /*0a34*/ 	.word	0x0000c2e0


	//   ....[185]....
        /*0a38*/ 	.word	0x0000c310


	//   ....[186]....
        /*0a3c*/ 	.word	0x0000c330


	//   ....[187]....
        /*0a40*/ 	.word	0x0000c350


	//   ....[188]....
        /*0a44*/ 	.word	0x0000c8c0


	//   ....[189]....
        /*0a48*/ 	.word	0x0000cad0


	//   ....[190]....
        /*0a4c*/ 	.word	0x0000cb80


	//   ....[191]....
        /*0a50*/ 	.word	0x0000cba0


	//   ....[192]....
        /*0a54*/ 	.word	0x0000cbb0


	//   ....[193]....
        /*0a58*/ 	.word	0x0000cbc0


	//   ....[194]....
        /*0a5c*/ 	.word	0x0000cbd0


	//   ....[195]....
        /*0a60*/ 	.word	0x0000cd00


	//   ....[196]....
        /*0a64*/ 	.word	0x0000cd10


	//   ....[197]....
        /*0a68*/ 	.word	0x0000cd20


	//   ....[198]....
        /*0a6c*/ 	.word	0x0000cd30


	//   ....[199]....
        /*0a70*/ 	.word	0x0000cd40


	//   ....[200]....
        /*0a74*/ 	.word	0x0000ce80


	//   ....[201]....
        /*0a78*/ 	.word	0x0000ce90


	//   ....[202]....
        /*0a7c*/ 	.word	0x0000cea0


	//   ....[203]....
        /*0a80*/ 	.word	0x0000ceb0


	//   ....[204]....
        /*0a84*/ 	.word	0x0000cec0


	//   ....[205]....
        /*0a88*/ 	.word	0x0000d000


	//   ....[206]....
        /*0a8c*/ 	.word	0x0000d010


	//   ....[207]....
        /*0a90*/ 	.word	0x0000d020


	//   ....[208]....
        /*0a94*/ 	.word	0x0000d030


	//   ....[209]....
        /*0a98*/ 	.word	0x0000d040


	//   ....[210]....
        /*0a9c*/ 	.word	0x0000d180


	//   ....[211]....
        /*0aa0*/ 	.word	0x0000d190


	//   ....[212]....
        /*0aa4*/ 	.word	0x0000d1a0


	//   ....[213]....
        /*0aa8*/ 	.word	0x0000d1b0


	//   ....[214]....
        /*0aac*/ 	.word	0x0000d1c0


	//   ....[215]....
        /*0ab0*/ 	.word	0x0000d320


	//   ....[216]....
        /*0ab4*/ 	.word	0x0000d400


	//   ....[217]....
        /*0ab8*/ 	.word	0x0000d5c0


	//   ....[218]....
        /*0abc*/ 	.word	0x0000d680


	//   ....[219]....
        /*0ac0*/ 	.word	0x0000d690


	//   ....[220]....
        /*0ac4*/ 	.word	0x0000d6a0


	//   ....[221]....
        /*0ac8*/ 	.word	0x0000d6b0


	//   ....[222]....
        /*0acc*/ 	.word	0x0000d6c0


	//   ....[223]....
        /*0ad0*/ 	.word	0x0000d820


	//   ....[224]....
        /*0ad4*/ 	.word	0x0000d830


	//   ....[225]....
        /*0ad8*/ 	.word	0x0000d840


	//   ....[226]....
        /*0adc*/ 	.word	0x0000d850


	//   ....[227]....
        /*0ae0*/ 	.word	0x0000d860


	//   ....[228]....
        /*0ae4*/ 	.word	0x0000d9a0


	//   ....[229]....
        /*0ae8*/ 	.word	0x0000d9b0


	//   ....[230]....
        /*0aec*/ 	.word	0x0000d9c0


	//   ....[231]....
        /*0af0*/ 	.word	0x0000d9d0


	//   ....[232]....
        /*0af4*/ 	.word	0x0000d9e0


	//   ....[233]....
        /*0af8*/ 	.word	0x0000db20


	//   ....[234]....
        /*0afc*/ 	.word	0x0000db30


	//   ....[235]....
        /*0b00*/ 	.word	0x0000db40


	//   ....[236]....
        /*0b04*/ 	.word	0x0000db50


	//   ....[237]....
        /*0b08*/ 	.word	0x0000db60


	//   ....[238]....
        /*0b0c*/ 	.word	0x0000dca0


	//   ....[239]....
        /*0b10*/ 	.word	0x0000dcb0


	//   ....[240]....
        /*0b14*/ 	.word	0x0000dcc0


	//   ....[241]....
        /*0b18*/ 	.word	0x0000dcd0


	//   ....[242]....
        /*0b1c*/ 	.word	0x0000dce0


	//   ....[243]....
        /*0b20*/ 	.word	0x0000dec0


	//   ....[244]....
        /*0b24*/ 	.word	0x0000f5e0


	//   ....[245]....
        /*0b28*/ 	.word	0x0000f670


	//   ....[246]....
        /*0b2c*/ 	.word	0x0000f790


	//   ....[247]....
        /*0b30*/ 	.word	0x0000f7e0


	//   ....[248]....
        /*0b34*/ 	.word	0x0000f830


	//   ....[249]....
        /*0b38*/ 	.word	0x0000f880


	//   ....[250]....
        /*0b3c*/ 	.word	0x0000f8d0


	//   ....[251]....
        /*0b40*/ 	.word	0x0000f960


	//   ....[252]....
        /*0b44*/ 	.word	0x0000f9f0


	//   ....[253]....
        /*0b48*/ 	.word	0x0000fa70


	//   ....[254]....
        /*0b4c*/ 	.word	0x0000fac0


	//   ....[255]....
        /*0b50*/ 	.word	0x0000fb10


	//   ....[0]....
        /*0b54*/ 	.word	0x0000fb60


	//   ....[1]....
        /*0b58*/ 	.word	0x0000fbf0


	//   ....[2]....
        /*0b5c*/ 	.word	0x0000fc80


	//   ....[3]....
        /*0b60*/ 	.word	0x0000fd00


	//   ....[4]....
        /*0b64*/ 	.word	0x0000fd50


	//   ....[5]....
        /*0b68*/ 	.word	0x0000fda0


	//   ....[6]....
        /*0b6c*/ 	.word	0x0000fdf0


	//   ....[7]....
        /*0b70*/ 	.word	0x0000fe80


	//   ....[8]....
        /*0b74*/ 	.word	0x0000ff10


	//   ....[9]....
        /*0b78*/ 	.word	0x0000ff90


	//   ....[10]....
        /*0b7c*/ 	.word	0x0000ffe0


	//   ....[11]....
        /*0b80*/ 	.word	0x00010030


	//   ....[12]....
        /*0b84*/ 	.word	0x00010080


	//   ....[13]....
        /*0b88*/ 	.word	0x00010110


	//   ....[14]....
        /*0b8c*/ 	.word	0x000101a0


	//   ....[15]....
        /*0b90*/ 	.word	0x00010220


	//   ....[16]....
        /*0b94*/ 	.word	0x00010270


	//   ....[17]....
        /*0b98*/ 	.word	0x000102c0


	//   ....[18]....
        /*0b9c*/ 	.word	0x00010310


	//   ....[19]....
        /*0ba0*/ 	.word	0x000103a0


	//   ....[20]....
        /*0ba4*/ 	.word	0x00010410


	//   ....[21]....
        /*0ba8*/ 	.word	0x00010490


	//   ....[22]....
        /*0bac*/ 	.word	0x00010510


	//   ....[23]....
        /*0bb0*/ 	.word	0x00010640


	//   ....[24]....
        /*0bb4*/ 	.word	0x00010690


	//   ....[25]....
        /*0bb8*/ 	.word	0x000106e0


	//   ....[26]....
        /*0bbc*/ 	.word	0x00010730


	//   ....[27]....
        /*0bc0*/ 	.word	0x00010780


	//   ....[28]....
        /*0bc4*/ 	.word	0x00010810


	//   ....[29]....
        /*0bc8*/ 	.word	0x000108a0


	//   ....[30]....
        /*0bcc*/ 	.word	0x00010920


	//   ....[31]....
        /*0bd0*/ 	.word	0x00010970


	//   ....[32]....
        /*0bd4*/ 	.word	0x000109c0


	//   ....[33]....
        /*0bd8*/ 	.word	0x00010a10


	//   ....[34]....
        /*0bdc*/ 	.word	0x00010aa0


	//   ....[35]....
        /*0be0*/ 	.word	0x00010b30


	//   ....[36]....
        /*0be4*/ 	.word	0x00010bb0


	//   ....[37]....
        /*0be8*/ 	.word	0x00010c00


	//   ....[38]....
        /*0bec*/ 	.word	0x00010c50


	//   ....[39]....
        /*0bf0*/ 	.word	0x00010ca0


	//   ....[40]....
        /*0bf4*/ 	.word	0x00010d30


	//   ....[41]....
        /*0bf8*/ 	.word	0x00010dc0


	//   ....[42]....
        /*0bfc*/ 	.word	0x00010e40


	//   ....[43]....
        /*0c00*/ 	.word	0x00010e90


	//   ....[44]....
        /*0c04*/ 	.word	0x00010ee0


	//   ....[45]....
        /*0c08*/ 	.word	0x00010f30


	//   ....[46]....
        /*0c0c*/ 	.word	0x00010fc0


	//   ....[47]....
        /*0c10*/ 	.word	0x00011050


	//   ....[48]....
        /*0c14*/ 	.word	0x000110d0


	//   ....[49]....
        /*0c18*/ 	.word	0x00011120


	//   ....[50]....
        /*0c1c*/ 	.word	0x00011170


	//   ....[51]....
        /*0c20*/ 	.word	0x000111c0


	//   ....[52]....
        /*0c24*/ 	.word	0x00011250


	//   ....[53]....
        /*0c28*/ 	.word	0x000112c0


	//   ....[54]....
        /*0c2c*/ 	.word	0x00011340


	//   ....[55]....
        /*0c30*/ 	.word	0x000113d0


	//   ....[56]....
        /*0c34*/ 	.word	0x000114f0


	//   ....[57]....
        /*0c38*/ 	.word	0x00011540


	//   ....[58]....
        /*0c3c*/ 	.word	0x00011590


	//   ....[59]....
        /*0c40*/ 	.word	0x000115e0


	//   ....[60]....
        /*0c44*/ 	.word	0x00011630


	//   ....[61]....
        /*0c48*/ 	.word	0x000116c0


	//   ....[62]....
        /*0c4c*/ 	.word	0x00011750


	//   ....[63]....
        /*0c50*/ 	.word	0x000117d0


	//   ....[64]....
        /*0c54*/ 	.word	0x00011820


	//   ....[65]....
        /*0c58*/ 	.word	0x00011870


	//   ....[66]....
        /*0c5c*/ 	.word	0x000118c0


	//   ....[67]....
        /*0c60*/ 	.word	0x00011950


	//   ....[68]....
        /*0c64*/ 	.word	0x000119e0


	//   ....[69]....
        /*0c68*/ 	.word	0x00011a60


	//   ....[70]....
        /*0c6c*/ 	.word	0x00011ab0


	//   ....[71]....
        /*0c70*/ 	.word	0x00011b00


	//   ....[72]....
        /*0c74*/ 	.word	0x00011b50


	//   ....[73]....
        /*0c78*/ 	.word	0x00011be0


	//   ....[74]....
        /*0c7c*/ 	.word	0x00011c70


	//   ....[75]....
        /*0c80*/ 	.word	0x00011cf0


	//   ....[76]....
        /*0c84*/ 	.word	0x00011d40


	//   ....[77]....
        /*0c88*/ 	.word	0x00011d90


	//   ....[78]....
        /*0c8c*/ 	.word	0x00011de0


	//   ....[79]....
        /*0c90*/ 	.word	0x00011e70


	//   ....[80]....
        /*0c94*/ 	.word	0x00011f00


	//   ....[81]....
        /*0c98*/ 	.word	0x00011f80


	//   ....[82]....
        /*0c9c*/ 	.word	0x00011fd0


	//   ....[83]....
        /*0ca0*/ 	.word	0x00012020


	//   ....[84]....
        /*0ca4*/ 	.word	0x00012070


	//   ....[85]....
        /*0ca8*/ 	.word	0x00012100


	//   ....[86]....
        /*0cac*/ 	.word	0x00012170


	//   ....[87]....
        /*0cb0*/ 	.word	0x000121f0


	//   ....[88]....
        /*0cb4*/ 	.word	0x00012270


	//   ....[89]....
        /*0cb8*/ 	.word	0x000123a0


	//   ....[90]....
        /*0cbc*/ 	.word	0x000123f0


	//   ....[91]....
        /*0cc0*/ 	.word	0x00012440


	//   ....[92]....
        /*0cc4*/ 	.word	0x00012490


	//   ....[93]....
        /*0cc8*/ 	.word	0x000124e0


	//   ....[94]....
        /*0ccc*/ 	.word	0x00012570


	//   ....[95]....
        /*0cd0*/ 	.word	0x00012600


	//   ....[96]....
        /*0cd4*/ 	.word	0x00012680


	//   ....[97]....
        /*0cd8*/ 	.word	0x000126d0


	//   ....[98]....
        /*0cdc*/ 	.word	0x00012720


	//   ....[99]....
        /*0ce0*/ 	.word	0x00012770


	//   ....[100]....
        /*0ce4*/ 	.word	0x00012800


	//   ....[101]....
        /*0ce8*/ 	.word	0x00012890


	//   ....[102]....
        /*0cec*/ 	.word	0x00012910


	//   ....[103]....
        /*0cf0*/ 	.word	0x00012960


	//   ....[104]....
        /*0cf4*/ 	.word	0x000129b0


	//   ....[105]....
        /*0cf8*/ 	.word	0x00012a00


	//   ....[106]....
        /*0cfc*/ 	.word	0x00012a90


	//   ....[107]....
        /*0d00*/ 	.word	0x00012b20


	//   ....[108]....
        /*0d04*/ 	.word	0x00012ba0


	//   ....[109]....
        /*0d08*/ 	.word	0x00012bf0


	//   ....[110]....
        /*0d0c*/ 	.word	0x00012c40


	//   ....[111]....
        /*0d10*/ 	.word	0x00012c90


	//   ....[112]....
        /*0d14*/ 	.word	0x00012d20


	//   ....[113]....
        /*0d18*/ 	.word	0x00012db0


	//   ....[114]....
        /*0d1c*/ 	.word	0x00012e30


	//   ....[115]....
        /*0d20*/ 	.word	0x00012e80


	//   ....[116]....
        /*0d24*/ 	.word	0x00012ed0


	//   ....[117]....
        /*0d28*/ 	.word	0x00012f20


	//   ....[118]....
        /*0d2c*/ 	.word	0x00012fb0


	//   ....[119]....
        /*0d30*/ 	.word	0x00013030


	//----- nvinfo : EIATTR_VRC_CTA_INIT_COUNT
	.align		4
.L_466:
        /*0d34*/ 	.byte	0x02, 0x4a
	.zero		1
	.zero		1


	//----- nvinfo : EIATTR_EXIT_INSTR_OFFSETS
	.align		4
        /*0d38*/ 	.byte	0x04, 0x1c
        /*0d3a*/ 	.short	(.L_468 - .L_467)


	//   ....[0]....
.L_467:
        /*0d3c*/ 	.word	0x00002270


	//   ....[1]....
        /*0d40*/ 	.word	0x000026b0


	//   ....[2]....
        /*0d44*/ 	.word	0x00002a20


	//   ....[3]....
        /*0d48*/ 	.word	0x00002d20


	//   ....[4]....
        /*0d4c*/ 	.word	0x00002e40


	//   ....[5]....
        /*0d50*/ 	.word	0x000069b0


	//   ....[6]....
        /*0d54*/ 	.word	0x00006db0


	//   ....[7]....
        /*0d58*/ 	.word	0x00007100


	//   ....[8]....
        /*0d5c*/ 	.word	0x000073d0


	//   ....[9]....
        /*0d60*/ 	.word	0x000074f0


	//   ....[10]....
        /*0d64*/ 	.word	0x00007520


	//   ....[11]....
        /*0d68*/ 	.word	0x0000a4f0


	//   ....[12]....
        /*0d6c*/ 	.word	0x0000a6b0


	//   ....[13]....
        /*0d70*/ 	.word	0x0000f3d0


	//   ....[14]....
        /*0d74*/ 	.word	0x0000f590


	//----- nvinfo : EIATTR_MAX_THREADS
	.align		4
.L_468:
        /*0d78*/ 	.byte	0x04, 0x05
        /*0d7a*/ 	.short	(.L_470 - .L_469)
.L_469:
        /*0d7c*/ 	.word	0x00000100
        /*0d80*/ 	.word	0x00000001
        /*0d84*/ 	.word	0x00000001


	//----- nvinfo : EIATTR_CRS_STACK_SIZE
	.align		4
.L_470:
        /*0d88*/ 	.byte	0x04, 0x1e
        /*0d8a*/ 	.short	(.L_472 - .L_471)
.L_471:
        /*0d8c*/ 	.word	0x00000000


	//----- nvinfo : EIATTR_CBANK_PARAM_SIZE
	.align		4
.L_472:
        /*0d90*/ 	.byte	0x03, 0x19
        /*0d92*/ 	.short	0x0068


	//----- nvinfo : EIATTR_PARAM_CBANK
	.align		4
        /*0d94*/ 	.byte	0x04, 0x0a
        /*0d96*/ 	.short	(.L_474 - .L_473)
	.align		4
.L_473:
        /*0d98*/ 	.word	index@(.nv.constant0._ZN6thrust24THRUST_300001_SM_1000_NS8cuda_cub4core6detail13_kernel_agentINS1_15__reduce_by_key16ReduceByKeyAgentINS0_12zip_iteratorIN4cuda3std3__45tupleIJNS0_6detail15normal_iteratorINS0_10device_ptrIiEEEESG_EEEEENSD_INSE_I8SumCountEEEESI_SL_NSA_8equal_toINSB_IJiiEEEEE12SumCountPlusPllEEJSI_SL_SI_SL_SQ_N3cub18CUB_300001_SM_100024ReduceByKeyScanTileStateISJ_lLb0EEESO_SP_llEEEvDpT0_)
        /*0d9c*/ 	.short	0x0380
        /*0d9e*/ 	.short	0x0068


	//----- nvinfo : EIATTR_SW_WAR
	.align		4
.L_474:
        /*0da0*/ 	.byte	0x04, 0x36
        /*0da2*/ 	.short	(.L_476 - .L_475)
.L_475:
        /*0da4*/ 	.word	0x00000008
.L_476:


//--------------------- .nv.info._ZN6thrust24THRUST_300001_SM_1000_NS8cuda_cub4core6detail13_kernel_agentINS1_15__reduce_by_key9InitAgentIN3cub18CUB_300001_SM_100024ReduceByKeyScanTileStateI8SumCountlLb0EEElPlEEJSB_lSC_EEEvDpT0_ --------------------------
	.section	.nv.info._ZN6thrust24THRUST_300001_SM_1000_NS8cuda_cub4core6detail13_kernel_agentINS1_15__reduce_by_key9InitAgentIN3cub18CUB_300001_SM_100024ReduceByKeyScanTileStateI8SumCountlLb0EEElPlEEJSB_lSC_EEEvDpT0_,"",@"SHT_CUDA_INFO"
	.sectionflags	@""
	.align	4


	//----- nvinfo : EIATTR_CUDA_API_VERSION
	.align		4
        /*0000*/ 	.byte	0x04, 0x37
        /*0002*/ 	.short	(.L_478 - .L_477)
.L_477:
        /*0004*/ 	.word	0x00000082


	//----- nvinfo : EIATTR_KPARAM_INFO
	.align		4
.L_478:
        /*0008*/ 	.byte	0x04, 0x17
        /*000a*/ 	.short	(.L_480 - .L_479)
.L_479:
        /*000c*/ 	.word	0x00000000
        /*0010*/ 	.short	0x0002
        /*0012*/ 	.short	0x0020
        /*0014*/ 	.byte	0x00, 0xf5, 0x21, 0x00


	//----- nvinfo : EIATTR_KPARAM_INFO
	.align		4
.L_480:
        /*0018*/ 	.byte	0x04, 0x17
        /*001a*/ 	.short	(.L_482 - .L_481)
.L_481:
        /*001c*/ 	.word	0x00000000
        /*0020*/ 	.short	0x0001
        /*0022*/ 	.short	0x0018
        /*0024*/ 	.byte	0x00, 0xf0, 0x21, 0x00


	//----- nvinfo : EIATTR_KPARAM_INFO
	.align		4
.L_482:
        /*0028*/ 	.byte	0x04, 0x17
        /*002a*/ 	.short	(.L_484 - .L_483)
.L_483:
        /*002c*/ 	.word	0x00000000
        /*0030*/ 	.short	0x0000
        /*0032*/ 	.short	0x0000
        /*0034*/ 	.byte	0x00, 0xf0, 0x61, 0x00


	//----- nvinfo : EIATTR_SPARSE_MMA_MASK
	.align		4
.L_484:
        /*0038*/ 	.byte	0x03, 0x50
        /*003a*/ 	.short	0x0000


	//----- nvinfo : EIATTR_MAXREG_COUNT
	.align		4
        /*003c*/ 	.byte	0x03, 0x1b
        /*003e*/ 	.short	0x00ff


	//----- nvinfo : EIATTR_MERCURY_ISA_VERSION
	.align		4
        /*0040*/ 	.byte	0x03, 0x5f
        /*0042*/ 	.short	0x0101


	//----- nvinfo : EIATTR_VRC_CTA_INIT_COUNT
	.align		4
        /*0044*/ 	.byte	0x02, 0x4a
	.zero		1
	.zero		1


	//----- nvinfo : EIATTR_EXIT_INSTR_OFFSETS
	.align		4
        /*0048*/ 	.byte	0x04, 0x1c
        /*004a*/ 	.short	(.L_486 - .L_485)


	//   ....[0]....
.L_485:
        /*004c*/ 	.word	0x00000120


	//   ....[1]....
        /*0050*/ 	.word	0x00000150


	//----- nvinfo : EIATTR_MAX_THREADS
	.align		4
.L_486:
        /*0054*/ 	.byte	0x04, 0x05
        /*0056*/ 	.short	(.L_488 - .L_487)
.L_487:
        /*0058*/ 	.word	0x00000080
        /*005c*/ 	.word	0x00000001
        /*0060*/ 	.word	0x00000001


	//----- nvinfo : EIATTR_CBANK_PARAM_SIZE
	.align		4
.L_488:
        /*0064*/ 	.byte	0x03, 0x19
        /*0066*/ 	.short	0x0028


	//----- nvinfo : EIATTR_PARAM_CBANK
	.align		4
        /*0068*/ 	.byte	0x04, 0x0a
        /*006a*/ 	.short	(.L_490 - .L_489)
	.align		4
.L_489:
        /*006c*/ 	.word	index@(.nv.constant0._ZN6thrust24THRUST_300001_SM_1000_NS8cuda_cub4core6detail13_kernel_agentINS1_15__reduce_by_key9InitAgentIN3cub18CUB_300001_SM_100024ReduceByKeyScanTileStateI8SumCountlLb0EEElPlEEJSB_lSC_EEEvDpT0_)
        /*0070*/ 	.short	0x0380
        /*0072*/ 	.short	0x0028


	//----- nvinfo : EIATTR_SW_WAR
	.align		4
.L_490:
        /*0074*/ 	.byte	0x04, 0x36
        /*0076*/ 	.short	(.L_492 - .L_491)
.L_491:
        /*0078*/ 	.word	0x00000008
.L_492:


//--------------------- .nv.info._ZN6thrust24THRUST_300001_SM_1000_NS8cuda_cub4core6detail13_kernel_agentINS1_15__reduce_by_key16ReduceByKeyAgentINS0_12zip_iteratorIN4cuda3std3__45tupleIJNS0_6detail15normal_iteratorINS0_10device_ptrIiEEEESG_EEEEENSD_INSE_I8SumCountEEEESI_SL_NSA_8equal_toINSB_IJiiEEEEE12SumCountPlusPiiEEJSI_SL_SI_SL_SQ_N3cub18CUB_300001_SM_100024ReduceByKeyScanTileStateISJ_iLb0EEESO_SP_iiEEEvDpT0_ --------------------------
	.section	.nv.info._ZN6thrust24THRUST_300001_SM_1000_NS8cuda_cub4core6detail13_kernel_agentINS1_15__reduce_by_key16ReduceByKeyAgentINS0_12zip_iteratorIN4cuda3std3__45tupleIJNS0_6detail15normal_iteratorINS0_10device_ptrIiEEEESG_EEEEENSD_INSE_I8SumCountEEEESI_SL_NSA_8equal_toINSB_IJiiEEEEE12SumCountPlusPiiEEJSI_SL_SI_SL_SQ_N3cub18CUB_300001_SM_100024ReduceByKeyScanTileStateISJ_iLb0EEESO_SP_iiEEEvDpT0_,"",@"SHT_CUDA_INFO"
	.sectionflags	@""
	.align	4


	//----- nvinfo : EIATTR_CUDA_API_VERSION
	.align		4
        /*0000*/ 	.byte	0x04, 0x37
        /*0002*/ 	.short	(.L_494 - .L_493)
.L_493:
        /*0004*/ 	.word	0x00000082


	//----- nvinfo : EIATTR_KPARAM_INFO
	.align		4
.L_494:
        /*0008*/ 	.byte	0x04, 0x17
        /*000a*/ 	.short	(.L_496 - .L_495)
.L_495:
        /*000c*/ 	.word	0x00000000
        /*0010*/ 	.short	0x0009
        /*0012*/ 	.short	0x0058
        /*0014*/ 	.byte	0x00, 0xf0, 0x11, 0x00


	//----- nvinfo : EIATTR_KPARAM_INFO
	.align		4
.L_496:
        /*0018*/ 	.byte	0x04, 0x17
        /*001a*/ 	.short	(.L_498 - .L_497)
.L_497:
        /*001c*/ 	.word	0x00000000
        /*0020*/ 	.short	0x0008
        /*0022*/ 	.short	0x0054
        /*0024*/ 	.byte	0x00, 0xf0, 0x11, 0x00


	//----- nvinfo : EIATTR_KPARAM_INFO
	.align		4
.L_498:
        /*0028*/ 	.byte	0x04, 0x17
        /*002a*/ 	.short	(.L_500 - .L_499)
.L_499:
        /*002c*/ 	.word	0x00000000
        /*0030*/ 	.short	0x0007
        /*0032*/ 	.short	0x0051
        /*0034*/ 	.byte	0x00, 0xf0, 0x05, 0x00


	//----- nvinfo : EIATTR_KPARAM_INFO
	.align		4
.L_500:
        /*0038*/ 	.byte	0x04, 0x17
        /*003a*/ 	.short	(.L_502 - .L_501)
.L_501:
        /*003c*/ 	.word	0x00000000
        /*0040*/ 	.short	0x0006
        /*0042*/ 	.short	0x0050
        /*0044*/ 	.byte	0x00, 0xf0, 0x05, 0x00


	//----- nvinfo : EIATTR_KPARAM_INFO
	.align		4
.L_502:
        /*0048*/ 	.byte	0x04, 0x17
        /*004a*/ 	.short	(.L_504 - .L_503)
.L_503:
        /*004c*/ 	.word	0x00000000
        /*0050*/ 	.short	0x0005
        /*0052*/ 	.short	0x0038
        /*0054*/ 	.byte	0x00, 0xf0, 0x61, 0x00


	//----- nvinfo : EIATTR_KPARAM_INFO
	.align		4
.L_504:
        /*0058*/ 	.byte	0x04, 0x17
        /*005a*/ 	.short	(.L_506 - .L_505)
.L_505:
        /*005c*/ 	.word	0x00000000
        /*0060*/ 	.short	0x0004
        /*0062*/ 	.short	0x0030
        /*0064*/ 	.byte	0x00, 0xf5, 0x21, 0x00


	//----- nvinfo : EIATTR_KPARAM_INFO
	.align		4
.L_506:
        /*0068*/ 	.byte	0x04, 0x17
        /*006a*/ 	.short	(.L_508 - .L_507)
.L_507:
        /*006c*/ 	.word	0x00000000
        /*0070*/ 	.short	0x0003
        /*0072*/ 	.short	0x0028
        /*0074*/ 	.byte	0x00, 0xf0, 0x21, 0x00


	//----- nvinfo : EIATTR_KPARAM_INFO
	.align		4
.L_508:
        /*0078*/ 	.byte	0x04, 0x17
        /*007a*/ 	.short	(.L_510 - .L_509)
.L_509:
        /*007c*/ 	.word	0x00000000
        /*0080*/ 	.short	0x0002
        /*0082*/ 	.short	0x0018
        /*0084*/ 	.byte	0x00, 0xf0, 0x41, 0x00


	//----- nvinfo : EIATTR_KPARAM_INFO
	.align		4
.L_510:
        /*0088*/ 	.byte	0x04, 0x17
        /*008a*/ 	.short	(.L_512 - .L_511)
.L_511:
        /*008c*/ 	.word	0x00000000
        /*0090*/ 	.short	0x0001
        /*0092*/ 	.short	0x0010
        /*0094*/ 	.byte	0x00, 0xf0, 0x21, 0x00


	//----- nvinfo : EIATTR_KPARAM_INFO
	.align		4
.L_512:
        /*0098*/ 	.byte	0x04, 0x17
        /*009a*/ 	.short	(.L_514 - .L_513)
.L_513:
        /*009c*/ 	.word	0x00000000
        /*00a0*/ 	.short	0x0000
        /*00a2*/ 	.short	0x0000
        /*00a4*/ 	.byte	0x00, 0xf0, 0x41, 0x00


	//----- nvinfo : EIATTR_SPARSE_MMA_MASK
	.align		4
.L_514:
        /*00a8*/ 	.byte	0x03, 0x50
        /*00aa*/ 	.short	0x0000


	//----- nvinfo : EIATTR_MAXREG_COUNT
	.align		4
        /*00ac*/ 	.byte	0x03, 0x1b
        /*00ae*/ 	.short	0x00ff


	//----- nvinfo : EIATTR_NUM_BARRIERS
	.align		4
        /*00b0*/ 	.byte	0x02, 0x4c
        /*00b2*/ 	.byte	0x01
	.zero		1


	//----- nvinfo : EIATTR_MERCURY_ISA_VERSION
	.align		4
        /*00b4*/ 	.byte	0x03, 0x5f
        /*00b6*/ 	.short	0x0101


	//----- nvinfo : EIATTR_UNUSED_LOAD_BYTE_OFFSET
	.align		4
        /*00b8*/ 	.byte	0x04, 0x44
        /*00ba*/ 	.short	(.L_516 - .L_515)


	//   ....[0]....
.L_515:
        /*00bc*/ 	.word	0x00000d60
        /*00c0*/ 	.word	0x00000fff


	//   ....[1]....
        /*00c4*/ 	.word	0x00000ee0
        /*00c8*/ 	.word	0x00000fff


	//   ....[2]....
        /*00cc*/ 	.word	0x00001150
        /*00d0*/ 	.word	0x00000fff


	//   ....[3]....
        /*00d4*/ 	.word	0x00001280
        /*00d8*/ 	.word	0x00000fff


	//   ....[4]....
        /*00dc*/ 	.word	0x00004360
        /*00e0*/ 	.word	0x00000fff


	//   ....[5]....
        /*00e4*/ 	.word	0x00004480
        /*00e8*/ 	.word	0x00000fff


	//   ....[6]....
        /*00ec*/ 	.word	0x00004670
        /*00f0*/ 	.word	0x00000fff


	//   ....[7]....
        /*00f4*/ 	.word	0x00004700
        /*00f8*/ 	.word	0x00000fff


	//   ....[8]....
        /*00fc*/ 	.word	0x00009a60
        /*0100*/ 	.word	0x00000fff


	//   ....[9]....
        /*0104*/ 	.word	0x00009c60
        /*0108*/ 	.word	0x00000fff


	//   ....[10]....
        /*010c*/ 	.word	0x00009d20
        /*0110*/ 	.word	0x00000fff


	//   ....[11]....
        /*0114*/ 	.word	0x00009ee0
        /*0118*/ 	.word	0x00000fff


	//   ....[12]....
        /*011c*/ 	.word	0x0000d520
        /*0120*/ 	.word	0x00000fff


	//   ....[13]....
        /*0124*/ 	.word	0x0000d670
        /*0128*/ 	.word	0x00000fff


	//   ....[14]....
        /*012c*/ 	.word	0x0000d7d0
        /*0130*/ 	.word	0x00000fff


	//   ....[15]....
        /*0134*/ 	.word	0x0000d8f0
        /*0138*/ 	.word	0x00000fff


	//   ....[16]....
        /*013c*/ 	.word	0x0000fe40
        /*0140*/ 	.word	0x00000fff


	//----- nvinfo : EIATTR_COOP_GROUP_MASK_REGIDS
	.align		4
.L_516:
        /*0144*/ 	.byte	0x04, 0x29
        /*0146*/ 	.short	(.L_518 - .L_517)


	//   ....[0]....
.L_517:
        /*0148*/ 	.word	0xffffffff


	//   ....[1]....
        /*014c*/ 	.word	0xffffffff


	//   ....[2]....
        /*0150*/ 	.word	0xffffffff


	//   ....[3]....
        /*0154*/ 	.word	0xffffffff


	//   ....[4]....
        /*0158*/ 	.word	0xffffffff


	//   ....[5]....
        /*015c*/ 	.word	0xffffffff


	//   ....[6]....
        /*0160*/ 	.word	0xffffffff


	//   ....[7]....
        /*0164*/ 	.word	0xffffffff


	//   ....[8]....
        /*0168*/ 	.word	0xffffffff


	//   ....[9]....
        /*016c*/ 	.word	0xffffffff


	//   ....[10]....
        /*0170*/ 	.word	0xffffffff


	//   ....[11]....
        /*0174*/ 	.word	0xffffffff


	//   ....[12]....
        /*0178*/ 	.word	0xffffffff


	//   ....[13]....
        /*017c*/ 	.word	0xffffffff


	//   ....[14]....
        /*0180*/ 	.word	0xffffffff


	//   ....[15]....
        /*0184*/ 	.word	0xffffffff


	//   ....[16]....
        /*0188*/ 	.word	0xffffffff


	//   ....[17]....
        /*018c*/ 	.word	0xffffffff


	//   ....[18]....
        /*0190*/ 	.word	0xffffffff


	//   ....[19]....
        /*0194*/ 	.word	0xffffffff


	//   ....[20]....
        /*0198*/ 	.word	0xffffffff


	//   ....[21]....
        /*019c*/ 	.word	0xffffffff


	//   ....[22]....
        /*01a0*/ 	.word	0xffffffff


	//   ....[23]....
        /*01a4*/ 	.word	0xffffffff


	//   ....[24]....
        /*01a8*/ 	.word	0xffffffff


	//   ....[25]....
        /*01ac*/ 	.word	0xffffffff


	//   ....[26]....
        /*01b0*/ 	.word	0xffffffff


	//   ....[27]....
        /*01b4*/ 	.word	0xffffffff


	//   ....[28]....
        /*01b8*/ 	.word	0xffffffff


	//   ....[29]....
        /*01bc*/ 	.word	0xffffffff


	//   ....[30]....
        /*01c0*/ 	.word	0xffffffff


	//   ....[31]....
        /*01c4*/ 	.word	0xffffffff


	//   ....[32]....
        /*01c8*/ 	.word	0xffffffff


	//   ....[33]....
        /*01cc*/ 	.word	0xffffffff


	//   ....[34]....
        /*01d0*/ 	.word	0xffffffff


	//   ....[35]....
        /*01d4*/ 	.word	0xffffffff


	//   ....[36]....
        /*01d8*/ 	.word	0xffffffff


	//   ....[37]....
        /*01dc*/ 	.word	0xffffffff


	//   ....[38]....
        /*01e0*/ 	.word	0xffffffff


	//   ....[39]....
        /*01e4*/ 	.word	0xffffffff


	//   ....[40]....
        /*01e8*/ 	.word	0xffffffff


	//   ....[41]....
        /*01ec*/ 	.word	0xffffffff


	//   ....[42]....
        /*01f0*/ 	.word	0xffffffff


	//   ....[43]....
        /*01f4*/ 	.word	0xffffffff


	//   ....[44]....
        /*01f8*/ 	.word	0xffffffff


	//   ....[45]....
        /*01fc*/ 	.word	0xffffffff


	//   ....[46]....
        /*0200*/ 	.word	0xffffffff


	//   ....[47]....
        /*0204*/ 	.word	0xffffffff


	//   ....[48]....
        /*0208*/ 	.word	0xffffffff


	//   ....[49]....
        /*020c*/ 	.word	0xffffffff


	//   ....[50]....
        /*0210*/ 	.word	0xffffffff


	//   ....[51]....
        /*0214*/ 	.word	0xffffffff


	//   ....[52]....
        /*0218*/ 	.word	0xffffffff


	//   ....[53]....
        /*021c*/ 	.word	0xffffffff


	//   ....[54]....
        /*0220*/ 	.word	0xffffffff


	//   ....[55]....
        /*0224*/ 	.word	0xffffffff


	//   ....[56]....
        /*0228*/ 	.word	0xffffffff


	//   ....[57]....
        /*022c*/ 	.word	0xffffffff


	//   ....[58]....
        /*0230*/ 	.word	0xffffffff


	//   ....[59]....
        /*0234*/ 	.word	0xffffffff


	//   ....[60]....
        /*0238*/ 	.word	0xffffffff


	//   ....[61]....
        /*023c*/ 	.word	0xffffffff


	//   ....[62]....
        /*0240*/ 	.word	0xffffffff


	//   ....[63]....
        /*0244*/ 	.word	0xffffffff


	//   ....[64]....
        /*0248*/ 	.word	0xffffffff


	//   ....[65]....
        /*024c*/ 	.word	0xffffffff


	//   ....[66]....
        /*0250*/ 	.word	0xffffffff


	//   ....[67]....
        /*0254*/ 	.word	0xffffffff


	//   ....[68]....
        /*0258*/ 	.word	0xffffffff


	//   ....[69]....
        /*025c*/ 	.word	0xffffffff


	//   ....[70]....
        /*0260*/ 	.word	0xffffffff


	//   ....[71]....
        /*0264*/ 	.word	0xffffffff


	//   ....[72]....
        /*0268*/ 	.word	0xffffffff


	//   ....[73]....
        /*026c*/ 	.word	0xffffffff


	//   ....[74]....
        /*0270*/ 	.word	0xffffffff


	//   ....[75]....
        /*0274*/ 	.word	0xffffffff


	//   ....[76]....
        /*0278*/ 	.word	0xffffffff


	//   ....[77]....
        /*027c*/ 	.word	0xffffffff


	//   ....[78]....
        /*0280*/ 	.word	0xffffffff


	//   ....[79]....
        /*0284*/ 	.word	0xffffffff


	//   ....[80]....
        /*0288*/ 	.word	0xffffffff


	//   ....[81]....
        /*028c*/ 	.word	0xffffffff


	//   ....[82]....
        /*0290*/ 	.word	0xffffffff


	//   ....[83]....
        /*0294*/ 	.word	0xffffffff


	//   ....[84]....
        /*0298*/ 	.word	0xffffffff


	//   ....[85]....
        /*029c*/ 	.word	0xffffffff


	//   ....[86]....
        /*02a0*/ 	.word	0xffffffff


	//   ....[87]....
        /*02a4*/ 	.word	0xffffffff


	//   ....[88]....
        /*02a8*/ 	.word	0xffffffff


	//   ....[89]....
        /*02ac*/ 	.word	0xffffffff


	//   ....[90]....
        /*02b0*/ 	.word	0xffffffff


	//   ....[91]....
        /*02b4*/ 	.word	0xffffffff


	//   ....[92]....
        /*02b8*/ 	.word	0xffffffff


	//   ....[93]....
        /*02bc*/ 	.word	0xffffffff


	//   ....[94]....
        /*02c0*/ 	.word	0xffffffff


	//   ....[95]....
        /*02c4*/ 	.word	0xffffffff


	//   ....[96]....
        /*02c8*/ 	.word	0xffffffff


	//   ....[97]....
        /*02cc*/ 	.word	0xffffffff


	//   ....[98]....
        /*02d0*/ 	.word	0xffffffff


	//   ....[99]....
        /*02d4*/ 	.word	0xffffffff


	//   ....[100]....
        /*02d8*/ 	.word	0xffffffff


	//   ....[101]....
        /*02dc*/ 	.word	0xffffffff


	//   ....[102]....
        /*02e0*/ 	.word	0xffffffff


	//   ....[103]....
        /*02e4*/ 	.word	0xffffffff


	//   ....[104]....
        /*02e8*/ 	.word	0xffffffff


	//   ....[105]....
        /*02ec*/ 	.word	0xffffffff


	//   ....[106]....
        /*02f0*/ 	.word	0xffffffff


	//   ....[107]....
        /*02f4*/ 	.word	0xffffffff


	//   ....[108]....
        /*02f8*/ 	.word	0xffffffff


	//   ....[109]....
        /*02fc*/ 	.word	0xffffffff


	//   ....[110]....
        /*0300*/ 	.word	0xffffffff


	//   ....[111]....
        /*0304*/ 	.word	0xffffffff


	//   ....[112]....
        /*0308*/ 	.word	0xffffffff


	//   ....[113]....
        /*030c*/ 	.word	0xffffffff


	//   ....[114]....
        /*0310*/ 	.word	0xffffffff


	//   ....[115]....
        /*0314*/ 	.word	0xffffffff


	//   ....[116]....
        /*0318*/ 	.word	0xffffffff


	//   ....[117]....
        /*031c*/ 	.word	0xffffffff


	//   ....[118]....
        /*0320*/ 	.word	0xffffffff


	//   ....[119]....
        /*0324*/ 	.word	0xffffffff


	//   ....[120]....
        /*0328*/ 	.word	0xffffffff


	//   ....[121]....
        /*032c*/ 	.word	0xffffffff


	//   ....[122]....
        /*0330*/ 	.word	0xffffffff


	//   ....[123]....
        /*0334*/ 	.word	0xffffffff


	//   ....[124]....
        /*0338*/ 	.word	0xffffffff


	//   ....[125]....
        /*033c*/ 	.word	0xffffffff


	//   ....[126]....
        /*0340*/ 	.word	0xffffffff


	//   ....[127]....
        /*0344*/ 	.word	0xffffffff


	//   ....[128]....
        /*0348*/ 	.word	0xffffffff


	//   ....[129]....
        /*034c*/ 	.word	0xffffffff


	//   ....[130]....
        /*0350*/ 	.word	0xffffffff


	//   ....[131]....
        /*0354*/ 	.word	0xffffffff


	//   ....[132]....
        /*0358*/ 	.word	0xffffffff


	//   ....[133]....
        /*035c*/ 	.word	0xffffffff


	//   ....[134]....
        /*0360*/ 	.word	0xffffffff


	//   ....[135]....
        /*0364*/ 	.word	0xffffffff


	//   ....[136]....
        /*0368*/ 	.word	0xffffffff


	//   ....[137]....
        /*036c*/ 	.word	0xffffffff


	//   ....[138]....
        /*0370*/ 	.word	0xffffffff


	//   ....[139]....
        /*0374*/ 	.word	0xffffffff


	//   ....[140]....
        /*0378*/ 	.word	0xffffffff


	//   ....[141]....
        /*037c*/ 	.word	0xffffffff


	//   ....[142]....
        /*0380*/ 	.word	0xffffffff


	//   ....[143]....
        /*0384*/ 	.word	0xffffffff


	//   ....[144]....
        /*0388*/ 	.word	0xffffffff


	//   ....[145]....
        /*038c*/ 	.word	0xffffffff


	//   ....[146]....
        /*0390*/ 	.word	0xffffffff


	//   ....[147]....
        /*0394*/ 	.word	0xffffffff


	//   ....[148]....
        /*0398*/ 	.word	0xffffffff


	//   ....[149]....
        /*039c*/ 	.word	0xffffffff


	//   ....[150]....
        /*03a0*/ 	.word	0xffffffff


	//   ....[151]....
        /*03a4*/ 	.word	0xffffffff


	//   ....[152]....
        /*03a8*/ 	.word	0xffffffff


	//   ....[153]....
        /*03ac*/ 	.word	0xffffffff


	//   ....[154]....
        /*03b0*/ 	.word	0xffffffff


	//   ....[155]....
        /*03b4*/ 	.word	0xffffffff


	//   ....[156]....
        /*03b8*/ 	.word	0xffffffff


	//   ....[157]....
        /*03bc*/ 	.word	0xffffffff


	//   ....[158]....
        /*03c0*/ 	.word	0xffffffff


	//   ....[159]....
        /*03c4*/ 	.word	0xffffffff


	//   ....[160]....
        /*03c8*/ 	.word	0xffffffff


	//   ....[161]....
        /*03cc*/ 	.word	0xffffffff


	//   ....[162]....
        /*03d0*/ 	.word	0xffffffff


	//   ....[163]....
        /*03d4*/ 	.word	0xffffffff


	//   ....[164]....
        /*03d8*/ 	.word	0xffffffff


	//   ....[165]....
        /*03dc*/ 	.word	0xffffffff


	//   ....[166]....
        /*03e0*/ 	.word	0xffffffff


	//   ....[167]....
        /*03e4*/ 	.word	0xffffffff


	//   ....[168]....
        /*03e8*/ 	.word	0xffffffff


	//   ....[169]....
        /*03ec*/ 	.word	0xffffffff


	//   ....[170]....
        /*03f0*/ 	.word	0xffffffff


	//   ....[171]....
        /*03f4*/ 	.word	0xffffffff


	//   ....[172]....
        /*03f8*/ 	.word	0xffffffff


	//   ....[173]....
        /*03fc*/ 	.word	0xffffffff


	//   ....[174]....
        /*0400*/ 	.word	0xffffffff


	//   ....[175]....
        /*0404*/ 	.word	0xffffffff


	//   ....[176]....
        /*0408*/ 	.word	0xffffffff


	//   ....[177]....
        /*040c*/ 	.word	0xffffffff


	//   ....[178]....
        /*0410*/ 	.word	0xffffffff


	//   ....[179]....
        /*0414*/ 	.word	0xffffffff


	//   ....[180]....
        /*0418*/ 	.word	0xffffffff


	//   ....[181]....
        /*041c*/ 	.word	0xffffffff


	//   ....[182]....
        /*0420*/ 	.word	0xffffffff


	//   ....[183]....
        /*0424*/ 	.word	0xffffffff


	//   ....[184]....
        /*0428*/ 	.word	0xffffffff


	//   ....[185]....
        /*042c*/ 	.word	0xffffffff


	//   ....[186]....
        /*0430*/ 	.word	0xffffffff


	//   ....[187]....
        /*0434*/ 	.word	0xffffffff


	//   ....[188]....
        /*0438*/ 	.word	0xffffffff


	//   ....[189]....
        /*043c*/ 	.word	0xffffffff


	//   ....[190]....
        /*0440*/ 	.word	0xffffffff


	//   ....[191]....
        /*0444*/ 	.word	0xffffffff


	//   ....[192]....
        /*0448*/ 	.word	0xffffffff


	//   ....[193]....
        /*044c*/ 	.word	0xffffffff


	//   ....[194]....
        /*0450*/ 	.word	0xffffffff


	//   ....[195]....
        /*0454*/ 	.word	0xffffffff


	//   ....[196]....
        /*0458*/ 	.word	0xffffffff


	//   ....[197]....
        /*045c*/ 	.word	0xffffffff


	//   ....[198]....
        /*0460*/ 	.word	0xffffffff


	//   ....[199]....
        /*0464*/ 	.word	0xffffffff


	//   ....[200]....
        /*0468*/ 	.word	0x0500000b


	//   ....[201]....
        /*046c*/ 	.word	0x0500000b


	//   ....[202]....
        /*0470*/ 	.word	0x0500000b


	//   ....[203]....
        /*0474*/ 	.word	0x0500000b


	//   ....[204]....
        /*0478*/ 	.word	0x0500000b


	//   ....[205]....
        /*047c*/ 	.word	0x0500000b


	//   ....[206]....
        /*0480*/ 	.word	0x0500000b


	//   ....[207]....
        /*0484*/ 	.word	0x0500000b


	//   ....[208]....
        /*0488*/ 	.word	0x0500000b


	//   ....[209]....
        /*048c*/ 	.word	0x0500000b


	//   ....[210]....
        /*0490*/ 	.word	0x0500000b


	//   ....[211]....
        /*0494*/ 	.word	0x0500000b


	//   ....[212]....
        /*0498*/ 	.word	0x0500000b


	//   ....[213]....
        /*049c*/ 	.word	0x0500000b


	//   ....[214]....
        /*04a0*/ 	.word	0x0500000b


	//   ....[215]....
        /*04a4*/ 	.word	0x0500000b


	//   ....[216]....
        /*04a8*/ 	.word	0x0500000b


	//   ....[217]....
        /*04ac*/ 	.word	0x0500000b


	//   ....[218]....
        /*04b0*/ 	.word	0x0500000b


	//   ....[219]....
        /*04b4*/ 	.word	0x0500000b


	//   ....[220]....
        /*04b8*/ 	.word	0x0500000b


	//   ....[221]....
        /*04bc*/ 	.word	0x0500000b


	//   ....[222]....
        /*04c0*/ 	.word	0x0500000b


	//   ....[223]....
        /*04c4*/ 	.word	0x0500000b


	//   ....[224]....
        /*04c8*/ 	.word	0x0500000b


	//   ....[225]....
        /*04cc*/ 	.word	0x0500000b


	//   ....[226]....
        /*04d0*/ 	.word	0x0500000b


	//   ....[227]....
        /*04d4*/ 	.word	0x0500000b


	//   ....[228]....
        /*04d8*/ 	.word	0x0500000b


	//   ....[229]....
        /*04dc*/ 	.word	0x0500000b


	//   ....[230]....
        /*04e0*/ 	.word	0x0500000b


	//   ....[231]....
        /*04e4*/ 	.word	0x0500000b


	//   ....[232]....
        /*04e8*/ 	.word	0x0500000b


	//   ....[233]....
        /*04ec*/ 	.word	0x0500000b


	//   ....[234]....
        /*04f0*/ 	.word	0x0500000b


	//   ....[235]....
        /*04f4*/ 	.word	0x0500000b


	//   ....[236]....
        /*04f8*/ 	.word	0x0500000b


	//   ....[237]....
        /*04fc*/ 	.word	0x0500000b


	//   ....[238]....
        /*0500*/ 	.word	0x0500000b


	//   ....[239]....
        /*0504*/ 	.word	0x0500000b


	//   ....[240]....
        /*0508*/ 	.word	0x0500000b


	//   ....[241]....
        /*050c*/ 	.word	0x0500000b


	//   ....[242]....
        /*0510*/ 	.word	0x0500000b


	//   ....[243]....
        /*0514*/ 	.word	0x0500000b


	//   ....[244]....
        /*0518*/ 	.word	0x0500000b


	//   ....[245]....
        /*051c*/ 	.word	0x0500000b


	//   ....[246]....
        /*0520*/ 	.word	0x0500000b


	//   ....[247]....
        /*0524*/ 	.word	0x0500000b


	//   ....[248]....
        /*0528*/ 	.word	0x0500000b


	//   ....[249]....
        /*052c*/ 	.word	0x0500000b


	//   ....[250]....
        /*0530*/ 	.word	0x0500000b


	//   ....[251]....
        /*0534*/ 	.word	0x0500000b


	//   ....[252]....
        /*0538*/ 	.word	0x0500000b


	//   ....[253]....
        /*053c*/ 	.word	0x0500000b


	//   ....[254]....
        /*0540*/ 	.word	0x0500000b


	//   ....[255]....
        /*0544*/ 	.word	0x0500000b


	//   ....[0]....
        /*0548*/ 	.word	0x0500000b


	//   ....[1]....
        /*054c*/ 	.word	0x0500000b


	//   ....[2]....
        /*0550*/ 	.word	0x0500000b


	//   ....[3]....
        /*0554*/ 	.word	0x0500000b


	//   ....[4]....
        /*0558*/ 	.word	0x0500000b


	//   ....[5]....
        /*055c*/ 	.word	0x0500000b


	//   ....[6]....
        /*0560*/ 	.word	0x0500000b


	//   ....[7]....
        /*0564*/ 	.word	0x0500000b


	//   ....[8]....
        /*0568*/ 	.word	0x0500000b


	//   ....[9]....
        /*056c*/ 	.word	0x0500000b


	//   ....[10]....
        /*0570*/ 	.word	0x0500000b


	//   ....[11]....
        /*0574*/ 	.word	0x0500000b


	//   ....[12]....
        /*0578*/ 	.word	0x0500000b


	//   ....[13]....
        /*057c*/ 	.word	0x0500000b


	//   ....[14]....
        /*0580*/ 	.word	0x0500000b


	//   ....[15]....
        /*0584*/ 	.word	0x0500000b


	//   ....[16]....
        /*0588*/ 	.word	0x0500000b


	//   ....[17]....
        /*058c*/ 	.word	0x0500000b


	//   ....[18]....
        /*0590*/ 	.word	0x0500000b


	//   ....[19]....
        /*0594*/ 	.word	0x0500000b


	//   ....[20]....
        /*0598*/ 	.word	0x0500000b


	//   ....[21]....
        /*059c*/ 	.word	0x0500000b


	//   ....[22]....
        /*05a0*/ 	.word	0x0500000b


	//   ....[23]....
        /*05a4*/ 	.word	0x0500000b


	//   ....[24]....
        /*05a8*/ 	.word	0x0500000b


	//   ....[25]....
        /*05ac*/ 	.word	0x0500000b


	//   ....[26]....
        /*05b0*/ 	.word	0x0500000b


	//   ....[27]....
        /*05b4*/ 	.word	0x0500000b


	//   ....[28]....
        /*05b8*/ 	.word	0x0500000b


	//   ....[29]....
        /*05bc*/ 	.word	0x0500000b


	//   ....[30]....
        /*05c0*/ 	.word	0x0500000b


	//   ....[31]....
        /*05c4*/ 	.word	0x0500000b


	//   ....[32]....
        /*05c8*/ 	.word	0x0500000b


	//   ....[33]....
        /*05cc*/ 	.word	0x0500000b


	//   ....[34]....
        /*05d0*/ 	.word	0x0500000b


	//   ....[35]....
        /*05d4*/ 	.word	0x0500000b


	//   ....[36]....
        /*05d8*/ 	.word	0x0500000b


	//   ....[37]....
        /*05dc*/ 	.word	0x0500000b


	//   ....[38]....
        /*05e0*/ 	.word	0x0500000b


	//   ....[39]....
        /*05e4*/ 	.word	0x0500000b


	//   ....[40]....
        /*05e8*/ 	.word	0x0500000b


	//   ....[41]....
        /*05ec*/ 	.word	0x0500000b


	//   ....[42]....
        /*05f0*/ 	.word	0x0500000b


	//   ....[43]....
        /*05f4*/ 	.word	0x0500000b


	//   ....[44]....
        /*05f8*/ 	.word	0x0500000b


	//   ....[45]....
        /*05fc*/ 	.word	0x0500000b


	//   ....[46]....
        /*0600*/ 	.word	0x0500000b


	//   ....[47]....
        /*0604*/ 	.word	0x0500000b


	//   ....[48]....
        /*0608*/ 	.word	0x0500000b


	//   ....[49]....
        /*060c*/ 	.word	0x0500000b


	//   ....[50]....
        /*0610*/ 	.word	0x0500000b


	//   ....[51]....
        /*0614*/ 	.word	0x0500000b


	//   ....[52]....
        /*0618*/ 	.word	0x0500000b


	//   ....[53]....
        /*061c*/ 	.word	0x0500000b


	//   ....[54]....
        /*0620*/ 	.word	0x0500000b


	//   ....[55]....
        /*0624*/ 	.word	0x0500000b


	//   ....[56]....
        /*0628*/ 	.word	0x0500000b


	//   ....[57]....
        /*062c*/ 	.word	0x0500000b


	//   ....[58]....
        /*0630*/ 	.word	0x0500000b


	//   ....[59]....
        /*0634*/ 	.word	0x0500000b


	//   ....[60]....
        /*0638*/ 	.word	0x0500000b


	//   ....[61]....
        /*063c*/ 	.word	0x0500000b


	//   ....[62]....
        /*0640*/ 	.word	0x0500000b


	//   ....[63]....
        /*0644*/ 	.word	0x0500000b


	//   ....[64]....
        /*0648*/ 	.word	0x0500000b


	//   ....[65]....
        /*064c*/ 	.word	0x0500000b


	//   ....[66]....
        /*0650*/ 	.word	0x0500000b


	//   ....[67]....
        /*0654*/ 	.word	0x0500000b


	//   ....[68]....
        /*0658*/ 	.word	0x0500000b


	//   ....[69]....
        /*065c*/ 	.word	0x0500000b


	//   ....[70]....
        /*0660*/ 	.word	0x0500000b


	//   ....[71]....
        /*0664*/ 	.word	0x0500000b


	//   ....[72]....
        /*0668*/ 	.word	0x0500000b


	//   ....[73]....
        /*066c*/ 	.word	0x0500000b


	//   ....[74]....
        /*0670*/ 	.word	0x0500000b


	//   ....[75]....
        /*0674*/ 	.word	0x0500000b


	//----- nvinfo : EIATTR_COOP_GROUP_INSTR_OFFSETS
	.align		4
.L_518:
        /*0678*/ 	.byte	0x04, 0x28
        /*067a*/ 	.short	(.L_520 - .L_519)


	//   ....[0]....
.L_519:
        /*067c*/ 	.word	0x000003f0


	//   ....[1]....
        /*0680*/ 	.word	0x00000510


	//   ....[2]....
        /*0684*/ 	.word	0x000006e0


	//   ....[3]....
        /*0688*/ 	.word	0x00000720


	//   ....[4]....
        /*068c*/ 	.word	0x000007a0


	//   ....[5]....
        /*0690*/ 	.word	0x00000810


	//   ....[6]....
        /*0694*/ 	.word	0x00000840


	//   ....[7]....
        /*0698*/ 	.word	0x00000880


	//   ....[8]....
        /*069c*/ 	.word	0x00000890


	//   ....[9]....
        /*06a0*/ 	.word	0x000008e0


	//   ....[10]....
        /*06a4*/ 	.word	0x00000940


	//   ....[11]....
        /*06a8*/ 	.word	0x00000970


	//   ....[12]....
        /*06ac*/ 	.word	0x00000990


	//   ....[13]....
        /*06b0*/ 	.word	0x000009f0


	//   ....[14]....
        /*06b4*/ 	.word	0x00000a40


	//   ....[15]....
        /*06b8*/ 	.word	0x00000a60


	//   ....[16]....
        /*06bc*/ 	.word	0x00000a70


	//   ....[17]....
        /*06c0*/ 	.word	0x00000ae0


	//   ....[18]....
        /*06c4*/ 	.word	0x00000b80


	//   ....[19]....
        /*06c8*/ 	.word	0x00000bb0


	//   ....[20]....
        /*06cc*/ 	.word	0x00000bf0


	//   ....[21]....
        /*06d0*/ 	.word	0x00000c20


	//   ....[22]....
        /*06d4*/ 	.word	0x00000d50


	//   ....[23]....
        /*06d8*/ 	.word	0x000011f0


	//   ....[24]....
        /*06dc*/ 	.word	0x00001220


	//   ....[25]....
        /*06e0*/ 	.word	0x00001250


	//   ....[26]....
        /*06e4*/ 	.word	0x00001530


	//   ....[27]....
        /*06e8*/ 	.word	0x00003950


	//   ....[28]....
        /*06ec*/ 	.word	0x00003b90


	//   ....[29]....
        /*06f0*/ 	.word	0x00003d30


	//   ....[30]....
        /*06f4*/ 	.word	0x00003d40


	//   ....[31]....
        /*06f8*/ 	.word	0x00003da0


	//   ....[32]....
        /*06fc*/ 	.word	0x00003e20


	//   ....[33]....
        /*0700*/ 	.word	0x00003e30


	//   ....[34]....
        /*0704*/ 	.word	0x00003e40


	//   ....[35]....
        /*0708*/ 	.word	0x00003e90


	//   ....[36]....
        /*070c*/ 	.word	0x00003f00


	//   ....[37]....
        /*0710*/ 	.word	0x00003f30


	//   ....[38]....
        /*0714*/ 	.word	0x00003f40


	//   ....[39]....
        /*0718*/ 	.word	0x00003fb0


	//   ....[40]....
        /*071c*/ 	.word	0x00003fd0


	//   ....[41]....
        /*0720*/ 	.word	0x00004030


	//   ....[42]....
        /*0724*/ 	.word	0x00004050


	//   ....[43]....
        /*0728*/ 	.word	0x000040a0


	//   ....[44]....
        /*072c*/ 	.word	0x000040c0


	//   ....[45]....
        /*0730*/ 	.word	0x00004160


	//   ....[46]....
        /*0734*/ 	.word	0x00004180


	//   ....[47]....
        /*0738*/ 	.word	0x000041a0


	//   ....[48]....
        /*073c*/ 	.word	0x000041b0


	//   ....[49]....
        /*0740*/ 	.word	0x00004b20


	//   ....[50]....
        /*0744*/ 	.word	0x00004bc0


	//   ....[51]....
        /*0748*/ 	.word	0x00004c00


	//   ....[52]....
        /*074c*/ 	.word	0x00004c40


	//   ....[53]....
        /*0750*/ 	.word	0x00004c80


	//   ....[54]....
        /*0754*/ 	.word	0x00005210


	//   ....[55]....
        /*0758*/ 	.word	0x000053d0


	//   ....[56]....
        /*075c*/ 	.word	0x00005490


	//   ....[57]....
        /*0760*/ 	.word	0x000054e0


	//   ....[58]....
        /*0764*/ 	.word	0x000054f0


	//   ....[59]....
        /*0768*/ 	.word	0x00005500


	//   ....[60]....
        /*076c*/ 	.word	0x000055e0


	//   ....[61]....
        /*0770*/ 	.word	0x00005630


	//   ....[62]....
        /*0774*/ 	.word	0x00005640


	//   ....[63]....
        /*0778*/ 	.word	0x00005650


	//   ....[64]....
        /*077c*/ 	.word	0x00005750


	//   ....[65]....
        /*0780*/ 	.word	0x000057a0


	//   ....[66]....
        /*0784*/ 	.word	0x000057b0


	//   ....[67]....
        /*0788*/ 	.word	0x000057c0


	//   ....[68]....
        /*078c*/ 	.word	0x000058c0


	//   ....[69]....
        /*0790*/ 	.word	0x00005910


	//   ....[70]....
        /*0794*/ 	.word	0x00005920


	//   ....[71]....
        /*0798*/ 	.word	0x00005930


	//   ....[72]....
        /*079c*/ 	.word	0x00005a30


	//   ....[73]....
        /*07a0*/ 	.word	0x00005a80


	//   ....[74]....
        /*07a4*/ 	.word	0x00005a90


	//   ....[75]....
        /*07a8*/ 	.word	0x00005aa0


	//   ....[76]....
        /*07ac*/ 	.word	0x00005bb0


	//   ....[77]....
        /*07b0*/ 	.word	0x00005c90


	//   ....[78]....
        /*07b4*/ 	.word	0x00005e60


	//   ....[79]....
        /*07b8*/ 	.word	0x00005f20


	//   ....[80]....
        /*07bc*/ 	.word	0x00005f70


	//   ....[81]....
        /*07c0*/ 	.word	0x00005f80


	//   ....[82]....
        /*07c4*/ 	.word	0x00005f90


	//   ....[83]....
        /*07c8*/ 	.word	0x000060c0


	//   ....[84]....
        /*07cc*/ 	.word	0x00006110


	//   ....[85]....
        /*07d0*/ 	.word	0x00006120


	//   ....[86]....
        /*07d4*/ 	.word	0x00006130


	//   ....[87]....
        /*07d8*/ 	.word	0x00006230


	//   ....[88]....
        /*07dc*/ 	.word	0x00006280


	//   ....[89]....
        /*07e0*/ 	.word	0x00006290


	//   ....[90]....
        /*07e4*/ 	.word	0x000062a0


	//   ....[91]....
        /*07e8*/ 	.word	0x000063a0


	//   ....[92]....
        /*07ec*/ 	.word	0x000063f0


	//   ....[93]....
        /*07f0*/ 	.word	0x00006400


	//   ....[94]....
        /*07f4*/ 	.word	0x00006410


	//   ....[95]....
        /*07f8*/ 	.word	0x00006510


	//   ....[96]....
        /*07fc*/ 	.word	0x00006560


	//   ....[97]....
        /*0800*/ 	.word	0x00006570


	//   ....[98]....
        /*0804*/ 	.word	0x00006580


	//   ....[99]....
        /*0808*/ 	.word	0x00006710


	//   ....[100]....
        /*080c*/ 	.word	0x00009000


	//   ....[101]....
        /*0810*/ 	.word	0x00009130


	//   ....[102]....
        /*0814*/ 	.word	0x00009380


	//   ....[103]....
        /*0818*/ 	.word	0x000093c0


	//   ....[104]....
        /*081c*/ 	.word	0x00009450


	//   ....[105]....
        /*0820*/ 	.word	0x000094c0


	//   ....[106]....
        /*0824*/ 	.word	0x000094f0


	//   ....[107]....
        /*0828*/ 	.word	0x00009520


	//   ....[108]....
        /*082c*/ 	.word	0x00009540


	//   ....[109]....
        /*0830*/ 	.word	0x000095c0


	//   ....[110]....
        /*0834*/ 	.word	0x000095f0


	//   ....[111]....
        /*0838*/ 	.word	0x00009630


	//   ....[112]....
        /*083c*/ 	.word	0x00009640


	//   ....[113]....
        /*0840*/ 	.word	0x000096c0


	//   ....[114]....
        /*0844*/ 	.word	0x00009700


	//   ....[115]....
        /*0848*/ 	.word	0x00009740


	//   ....[116]....
        /*084c*/ 	.word	0x00009750


	//   ....[117]....
        /*0850*/ 	.word	0x000097a0


	//   ....[118]....
        /*0854*/ 	.word	0x00009810


	//   ....[119]....
        /*0858*/ 	.word	0x00009840


	//   ....[120]....
        /*085c*/ 	.word	0x00009870


	//   ....[121]....
        /*0860*/ 	.word	0x000098f0


	//   ....[122]....
        /*0864*/ 	.word	0x000099e0


	//   ....[123]....
        /*0868*/ 	.word	0x00009a30


	//   ....[124]....
        /*086c*/ 	.word	0x00009a50


	//   ....[125]....
        /*0870*/ 	.word	0x0000a020


	//   ....[126]....
        /*0874*/ 	.word	0x0000a060


	//   ....[127]....
        /*0878*/ 	.word	0x0000c840


	//   ....[128]....
        /*087c*/ 	.word	0x0000ccf0


	//   ....[129]....
        /*0880*/ 	.word	0x0000cf00


	//   ....[130]....
        /*0884*/ 	.word	0x0000cf10


	//   ....[131]....
        /*0888*/ 	.word	0x0000cf70


	//   ....[132]....
        /*088c*/ 	.word	0x0000cfc0


	//   ....[133]....
        /*0890*/ 	.word	0x0000cff0


	//   ....[134]....
        /*0894*/ 	.word	0x0000d000


	//   ....[135]....
        /*0898*/ 	.word	0x0000d050


	//   ....[136]....
        /*089c*/ 	.word	0x0000d0a0


	//   ....[137]....
        /*08a0*/ 	.word	0x0000d0f0


	//   ....[138]....
        /*08a4*/ 	.word	0x0000d100


	//   ....[139]....
        /*08a8*/ 	.word	0x0000d170


	//   ....[140]....
        /*08ac*/ 	.word	0x0000d190


	//   ....[141]....
        /*08b0*/ 	.word	0x0000d1f0


	//   ....[142]....
        /*08b4*/ 	.word	0x0000d210


	//   ....[143]....
        /*08b8*/ 	.word	0x0000d260


	//   ....[144]....
        /*08bc*/ 	.word	0x0000d280


	//   ....[145]....
        /*08c0*/ 	.word	0x0000d330


	//   ....[146]....
        /*08c4*/ 	.word	0x0000d350


	//   ....[147]....
        /*08c8*/ 	.word	0x0000d360


	//   ....[148]....
        /*08cc*/ 	.word	0x0000d370


	//   ....[149]....
        /*08d0*/ 	.word	0x0000dcd0


	//   ....[150]....
        /*08d4*/ 	.word	0x0000ddc0


	//   ....[151]....
        /*08d8*/ 	.word	0x0000de00


	//   ....[152]....
        /*08dc*/ 	.word	0x0000de40


	//   ....[153]....
        /*08e0*/ 	.word	0x0000de70


	//   ....[154]....
        /*08e4*/ 	.word	0x0000e3d0


	//   ....[155]....
        /*08e8*/ 	.word	0x0000e5b0


	//   ....[156]....
        /*08ec*/ 	.word	0x0000e670


	//   ....[157]....
        /*08f0*/ 	.word	0x0000e6c0


	//   ....[158]....
        /*08f4*/ 	.word	0x0000e6d0


	//   ....[159]....
        /*08f8*/ 	.word	0x0000e6e0


	//   ....[160]....
        /*08fc*/ 	.word	0x0000e7c0


	//   ....[161]....
        /*0900*/ 	.word	0x0000e810


	//   ....[162]....
        /*0904*/ 	.word	0x0000e820


	//   ....[163]....
        /*0908*/ 	.word	0x0000e830


	//   ....[164]....
        /*090c*/ 	.word	0x0000e930


	//   ....[165]....
        /*0910*/ 	.word	0x0000e980


	//   ....[166]....
        /*0914*/ 	.word	0x0000e990


	//   ....[167]....
        /*0918*/ 	.word	0x0000e9a0


	//   ....[168]....
        /*091c*/ 	.word	0x0000eaa0


	//   ....[169]....
        /*0920*/ 	.word	0x0000eaf0


	//   ....[170]....
        /*0924*/ 	.word	0x0000eb00


	//   ....[171]....
        /*0928*/ 	.word	0x0000eb10


	//   ....[172]....
        /*092c*/ 	.word	0x0000ec10


	//   ....[173]....
        /*0930*/ 	.word	0x0000ec60


	//   ....[174]....
        /*0934*/ 	.word	0x0000ec70


	//   ....[175]....
        /*0938*/ 	.word	0x0000ec80


	//   ....[176]....
        /*093c*/ 	.word	0x0000ed90


	//   ....[177]....
        /*0940*/ 	.word	0x0000ee70


	//   ....[178]....
        /*0944*/ 	.word	0x0000f040


	//   ....[179]....
        /*0948*/ 	.word	0x0000f100


	//   ....[180]....
        /*094c*/ 	.word	0x0000f150


	//   ....[181]....
        /*0950*/ 	.word	0x0000f160


	//   ....[182]....
        /*0954*/ 	.word	0x0000f170


	//   ....[183]....
        /*0958*/ 	.word	0x0000f2a0


	//   ....[184]....
        /*095c*/ 	.word	0x0000f2f0


	//   ....[185]....
        /*0960*/ 	.word	0x0000f300


	//   ....[186]....
        /*0964*/ 	.word	0x0000f310


	//   ....[187]....
        /*0968*/ 	.word	0x0000f410


	//   ....[188]....
        /*096c*/ 	.word	0x0000f460


	//   ....[189]....
        /*0970*/ 	.word	0x0000f470


	//   ....[190]....
        /*0974*/ 	.word	0x0000f480


	//   ....[191]....
        /*0978*/ 	.word	0x0000f580


	//   ....[192]....
        /*097c*/ 	.word	0x0000f5d0


	//   ....[193]....
        /*0980*/ 	.word	0x0000f5e0


	//   ....[194]....
        /*0984*/ 	.word	0x0000f5f0


	//   ....[195]....
        /*0988*/ 	.word	0x0000f6f0


	//   ....[196]....
        /*098c*/ 	.word	0x0000f740


	//   ....[197]....
        /*0990*/ 	.word	0x0000f750


	//   ....[198]....
        /*0994*/ 	.word	0x0000f760


	//   ....[199]....
        /*0998*/ 	.word	0x0000f8f0


	//   ....[200]....
        /*099c*/ 	.word	0x00011ba0


	//   ....[201]....
        /*09a0*/ 	.word	0x00011c30


	//   ....[202]....
        /*09a4*/ 	.word	0x00011d50


	//   ....[203]....
        /*09a8*/ 	.word	0x00011dd0


	//   ....[204]....
        /*09ac*/ 	.word	0x00011e60


	//   ....[205]....
        /*09b0*/ 	.word	0x00011ee0


	//   ....[206]....
        /*09b4*/ 	.word	0x00011f30


	//   ....[207]....
        /*09b8*/ 	.word	0x00011fc0


	//   ....[208]....
        /*09bc*/ 	.word	0x00012050


	//   ....[209]....
        /*09c0*/ 	.word	0x000120e0


	//   ....[210]....
        /*09c4*/ 	.word	0x00012170


	//   ....[211]....
        /*09c8*/ 	.word	0x000121f0


	//   ....[212]....
        /*09cc*/ 	.word	0x00012240


	//   ....[213]....
        /*09d0*/ 	.word	0x000122d0


	//   ....[214]....
        /*09d4*/ 	.word	0x00012360


	//   ....[215]....
        /*09d8*/ 	.word	0x000123f0


	//   ....[216]....
        /*09dc*/ 	.word	0x00012480


	//   ....[217]....
        /*09e0*/ 	.word	0x00012500


	//   ....[218]....
        /*09e4*/ 	.word	0x00012550


	//   ....[219]....
        /*09e8*/ 	.word	0x000125e0


	//   ....[220]....
        /*09ec*/ 	.word	0x00012670


	//   ....[221]....
        /*09f0*/ 	.word	0x00012700


	//   ....[222]....
        /*09f4*/ 	.word	0x00012790


	//   ....[223]....
        /*09f8*/ 	.word	0x00012810


	//   ....[224]....
        /*09fc*/ 	.word	0x00012860


	//   ....[225]....
        /*0a00*/ 	.word	0x000128f0


	//   ....[226]....
        /*0a04*/ 	.word	0x00012980


	//   ....[227]....
        /*0a08*/ 	.word	0x00012a10


	//   ....[228]....
        /*0a0c*/ 	.word	0x00012aa0


	//   ....[229]....
        /*0a10*/ 	.word	0x00012b20


	//   ....[230]....
        /*0a14*/ 	.word	0x00012b70


	//   ....[231]....
        /*0a18*/ 	.word	0x00012c00


	//   ....[232]....
        /*0a1c*/ 	.word	0x00012c70


	//   ....[233]....
        /*0a20*/ 	.word	0x00012cf0


	//   ....[234]....
        /*0a24*/ 	.word	0x00012d70


	//   ....[235]....
        /*0a28*/ 	.word	0x00012ea0


	//   ....[236]....
        /*0a2c*/ 	.word	0x00012f30


	//   ....[237]....
        /*0a30*/ 	.word	0x00012fd0


	//   ....[238]....
        /*0a34*/ 	.word	0x00013060


	//   ....[239]....
        /*0a38*/ 	.word	0x000130b0


	//   ....[240]....
        /*0a3c*/ 	.word	0x00013150


	//   ....[241]....
        /*0a40*/ 	.word	0x000131f0


	//   ....[242]....
        /*0a44*/ 	.word	0x00013290


	//   ....[243]....
        /*0a48*/ 	.word	0x00013330


	//   ....[244]....
        /*0a4c*/ 	.word	0x000133c0


	//   ....[245]....
        /*0a50*/ 	.word	0x00013410


	//   ....[246]....
        /*0a54*/ 	.word	0x000134b0


	//   ....[247]....
        /*0a58*/ 	.word	0x00013550


	//   ....[248]....
        /*0a5c*/ 	.word	0x000135f0


	//   ....[249]....
        /*0a60*/ 	.word	0x00013690


	//   ....[250]....
        /*0a64*/ 	.word	0x00013720


	//   ....[251]....
        /*0a68*/ 	.word	0x00013770


	//   ....[252]....
        /*0a6c*/ 	.word	0x00013810


	//   ....[253]....
        /*0a70*/ 	.word	0x000138b0


	//   ....[254]....
        /*0a74*/ 	.word	0x00013950


	//   ....[255]....
        /*0a78*/ 	.word	0x000139f0


	//   ....[0]....
        /*0a7c*/ 	.word	0x00013a80


	//   ....[1]....
        /*0a80*/ 	.word	0x00013ad0


	//   ....[2]....
        /*0a84*/ 	.word	0x00013b70


	//   ....[3]....
        /*0a88*/ 	.word	0x00013c10


	//   ....[4]....
        /*0a8c*/ 	.word	0x00013cb0


	//   ....[5]....
        /*0a90*/ 	.word	0x00013d50


	//   ....[6]....
        /*0a94*/ 	.word	0x00013de0


	//   ....[7]....
        /*0a98*/ 	.word	0x00013e30


	//   ....[8]....
        /*0a9c*/ 	.word	0x00013ed0


	//   ....[9]....
        /*0aa0*/ 	.word	0x00013f40


	//   ....[10]....
        /*0aa4*/ 	.word	0x00013fc0


	//   ....[11]....
        /*0aa8*/ 	.word	0x00014050


	//   ....[12]....
        /*0aac*/ 	.word	0x00014170


	//   ....[13]....
        /*0ab0*/ 	.word	0x000141f0


	//   ....[14]....
        /*0ab4*/ 	.word	0x00014280


	//   ....[15]....
        /*0ab8*/ 	.word	0x00014300


	//   ....[16]....
        /*0abc*/ 	.word	0x00014350


	//   ....[17]....
        /*0ac0*/ 	.word	0x000143e0


	//   ....[18]....
        /*0ac4*/ 	.word	0x00014470


	//   ....[19]....
        /*0ac8*/ 	.word	0x00014500


	//   ....[20]....
        /*0acc*/ 	.word	0x00014590


	//   ....[21]....
        /*0ad0*/ 	.word	0x00014610


	//   ....[22]....
        /*0ad4*/ 	.word	0x00014660


	//   ....[23]....
        /*0ad8*/ 	.word	0x000146f0


	//   ....[24]....
        /*0adc*/ 	.word	0x00014780


	//   ....[25]....
        /*0ae0*/ 	.word	0x00014810


	//   ....[26]....
        /*0ae4*/ 	.word	0x000148a0


	//   ....[27]....
        /*0ae8*/ 	.word	0x00014920


	//   ....[28]....
        /*0aec*/ 	.word	0x00014970


	//   ....[29]....
        /*0af0*/ 	.word	0x00014a00


	//   ....[30]....
        /*0af4*/ 	.word	0x00014a90


	//   ....[31]....
        /*0af8*/ 	.word	0x00014b20


	//   ....[32]....
        /*0afc*/ 	.word	0x00014bb0


	//   ....[33]....
        /*0b00*/ 	.word	0x00014c30


	//   ....[34]....
        /*0b04*/ 	.word	0x00014c80


	//   ....[35]....
        /*0b08*/ 	.word	0x00014d10


	//   ....[36]....
        /*0b0c*/ 	.word	0x00014da0


	//   ....[37]....
        /*0b10*/ 	.word	0x00014e30


	//   ....[38]....
        /*0b14*/ 	.word	0x00014ec0


	//   ....[39]....
        /*0b18*/ 	.word	0x00014f40


	//   ....[40]....
        /*0b1c*/ 	.word	0x00014f90


	//   ....[41]....
        /*0b20*/ 	.word	0x00015020


	//   ....[42]....
        /*0b24*/ 	.word	0x00015090


	//   ....[43]....
        /*0b28*/ 	.word	0x00015110


	//   ....[44]....
        /*0b2c*/ 	.word	0x00015190


	//   ....[45]....
        /*0b30*/ 	.word	0x000152c0


	//   ....[46]....
        /*0b34*/ 	.word	0x00015350


	//   ....[47]....
        /*0b38*/ 	.word	0x000153f0


	//   ....[48]....
        /*0b3c*/ 	.word	0x00015480


	//   ....[49]....
        /*0b40*/ 	.word	0x000154d0


	//   ....[50]....
        /*0b44*/ 	.word	0x00015570


	//   ....[51]....
        /*0b48*/ 	.word	0x00015610


	//   ....[52]....
        /*0b4c*/ 	.word	0x000156b0


	//   ....[53]....
        /*0b50*/ 	.word	0x00015750


	//   ....[54]....
        /*0b54*/ 	.word	0x000157e0


	//   ....[55]....
        /*0b58*/ 	.word	0x00015830


	//   ....[56]....
        /*0b5c*/ 	.word	0x000158d0


	//   ....[57]....
        /*0b60*/ 	.word	0x00015970


	//   ....[58]....
        /*0b64*/ 	.word	0x00015a10


	//   ....[59]....
        /*0b68*/ 	.word	0x00015ab0


	//   ....[60]....
        /*0b6c*/ 	.word	0x00015b40


	//   ....[61]....
        /*0b70*/ 	.word	0x00015b90


	//   ....[62]....
        /*0b74*/ 	.word	0x00015c30


	//   ....[63]....
        /*0b78*/ 	.word	0x00015cd0


	//   ....[64]....
        /*0b7c*/ 	.word	0x00015d70


	//   ....[65]....
        /*0b80*/ 	.word	0x00015e10


	//   ....[66]....
        /*0b84*/ 	.word	0x00015ea0


	//   ....[67]....
        /*0b88*/ 	.word	0x00015ef0


	//   ....[68]....
        /*0b8c*/ 	.word	0x00015f90


	//   ....[69]....
        /*0b90*/ 	.word	0x00016030


	//   ....[70]....
        /*0b94*/ 	.word	0x000160d0


	//   ....[71]....
        /*0b98*/ 	.word	0x00016170


	//   ....[72]....
        /*0b9c*/ 	.word	0x00016200


	//   ....[73]....
        /*0ba0*/ 	.word	0x00016250


	//   ....[74]....
        /*0ba4*/ 	.word	0x000162f0


	//   ....[75]....
        /*0ba8*/ 	.word	0x00016370


	//----- nvinfo : EIATTR_VRC_CTA_INIT_COUNT
	.align		4
.L_520:
        /*0bac*/ 	.byte	0x02, 0x4a
	.zero		1
	.zero		1


	//----- nvinfo : EIATTR_EXIT_INSTR_OFFSETS
	.align		4
        /*0bb0*/ 	.byte	0x04, 0x1c
        /*0bb2*/ 	.short	(.L_522 - .L_521)


	//   ....[0]....
.L_521:
        /*0bb4*/ 	.word	0x00001cb0


	//   ....[1]....
        /*0bb8*/ 	.word	0x00001ff0


	//   ....[2]....
        /*0bbc*/ 	.word	0x00003140


	//   ....[3]....
        /*0bc0*/ 	.word	0x00003390


	//   ....[4]....
        /*0bc4*/ 	.word	0x000035f0


	//   ....[5]....
        /*0bc8*/ 	.word	0x000036d0


	//   ....[6]....
        /*0bcc*/ 	.word	0x00007000


	//   ....[7]....
        /*0bd0*/ 	.word	0x000072a0


	//   ....[8]....
        /*0bd4*/ 	.word	0x00008270


	//   ....[9]....
        /*0bd8*/ 	.word	0x000084b0


	//   ....[10]....
        /*0bdc*/ 	.word	0x00008700


	//   ....[11]....
        /*0be0*/ 	.word	0x000087e0


	//   ....[12]....
        /*0be4*/ 	.word	0x00008810


	//   ....[13]....
        /*0be8*/ 	.word	0x0000c250


	//   ....[14]....
        /*0bec*/ 	.word	0x0000c380


	//   ....[15]....
        /*0bf0*/ 	.word	0x00011a20


	//   ....[16]....
        /*0bf4*/ 	.word	0x00011b50


	//----- nvinfo : EIATTR_MAX_THREADS
	.align		4
.L_522:
        /*0bf8*/ 	.byte	0x04, 0x05
        /*0bfa*/ 	.short	(.L_524 - .L_523)
.L_523:
        /*0bfc*/ 	.word	0x00000100
        /*0c00*/ 	.word	0x00000001
        /*0c04*/ 	.word	0x00000001


	//----- nvinfo : EIATTR_CRS_STACK_SIZE
	.align		4
.L_524:
        /*0c08*/ 	.byte	0x04, 0x1e
        /*0c0a*/ 	.short	(.L_526 - .L_525)
.L_525:
        /*0c0c*/ 	.word	0x00000000


	//----- nvinfo : EIATTR_CBANK_PARAM_SIZE
	.align		4
.L_526:
        /*0c10*/ 	.byte	0x03, 0x19
        /*0c12*/ 	.short	0x005c


	//----- nvinfo : EIATTR_PARAM_CBANK
	.align		4
        /*0c14*/ 	.byte	0x04, 0x0a
        /*0c16*/ 	.short	(.L_528 - .L_527)
	.align		4
.L_527:
        /*0c18*/ 	.word	index@(.nv.constant0._ZN6thrust24THRUST_300001_SM_1000_NS8cuda_cub4core6detail13_kernel_agentINS1_15__reduce_by_key16ReduceByKeyAgentINS0_12zip_iteratorIN4cuda3std3__45tupleIJNS0_6detail15normal_iteratorINS0_10device_ptrIiEEEESG_EEEEENSD_INSE_I8SumCountEEEESI_SL_NSA_8equal_toINSB_IJiiEEEEE12SumCountPlusPiiEEJSI_SL_SI_SL_SQ_N3cub18CUB_300001_SM_100024ReduceByKeyScanTileStateISJ_iLb0EEESO_SP_iiEEEvDpT0_)
        /*0c1c*/ 	.short	0x0380
        /*0c1e*/ 	.short	0x005c


	//----- nvinfo : EIATTR_SW_WAR
	.align		4
.L_528:
        /*0c20*/ 	.byte	0x04, 0x36
        /*0c22*/ 	.short	(.L_530 - .L_529)
.L_529:
        /*0c24*/ 	.word	0x00000008
.L_530:


//--------------------- .nv.info._ZN6thrust24THRUST_300001_SM_1000_NS8cuda_cub4core6detail13_kernel_agentINS1_15__reduce_by_key9InitAgentIN3cub18CUB_300001_SM_100024ReduceByKeyScanTileStateI8SumCountiLb0EEEiPiEEJSB_iSC_EEEvDpT0_ --------------------------
	.section	.nv.info._ZN6thrust24THRUST_300001_SM_1000_NS8cuda_cub4core6detail13_kernel_agentINS1_15__reduce_by_key9InitAgentIN3cub18CUB_300001_SM_100024ReduceByKeyScanTileStateI8SumCountiLb0EEEiPiEEJSB_iSC_EEEvDpT0_,"",@"SHT_CUDA_INFO"
	.sectionflags	@""
	.align	4


	//----- nvinfo : EIATTR_CUDA_API_VERSION
	.align		4
        /*0000*/ 	.byte	0x04, 0x37
        /*0002*/ 	.short	(.L_532 - .L_531)
.L_531:
        /*0004*/ 	.word	0x00000082


	//----- nvinfo : EIATTR_KPARAM_INFO
	.align		4
.L_532:
        /*0008*/ 	.byte	0x04, 0x17
        /*000a*/ 	.short	(.L_534 - .L_533)
.L_533:
        /*000c*/ 	.word	0x00000000
        /*0010*/ 	.short	0x0002
        /*0012*/ 	.short	0x0020
        /*0014*/ 	.byte	0x00, 0xf5, 0x21, 0x00


	//----- nvinfo : EIATTR_KPARAM_INFO
	.align		4
.L_534:
        /*0018*/ 	.byte	0x04, 0x17
        /*001a*/ 	.short	(.L_536 - .L_535)
.L_535:
        /*001c*/ 	.word	0x00000000
        /*0020*/ 	.short	0x0001
        /*0022*/ 	.short	0x0018
        /*0024*/ 	.byte	0x00, 0xf0, 0x11, 0x00


	//----- nvinfo : EIATTR_KPARAM_INFO
	.align		4
.L_536:
        /*0028*/ 	.byte	0x04, 0x17
        /*002a*/ 	.short	(.L_538 - .L_537)
.L_537:
        /*002c*/ 	.word	0x00000000
        /*0030*/ 	.short	0x0000
        /*0032*/ 	.short	0x0000
        /*0034*/ 	.byte	0x00, 0xf0, 0x61, 0x00


	//----- nvinfo : EIATTR_SPARSE_MMA_MASK
	.align		4
.L_538:
        /*0038*/ 	.byte	0x03, 0x50
        /*003a*/ 	.short	0x0000


	//----- nvinfo : EIATTR_MAXREG_COUNT
	.align		4
        /*003c*/ 	.byte	0x03, 0x1b
        /*003e*/ 	.short	0x00ff


	//----- nvinfo : EIATTR_MERCURY_ISA_VERSION
	.align		4
        /*0040*/ 	.byte	0x03, 0x5f
        /*0042*/ 	.short	0x0101


	//----- nvinfo : EIATTR_VRC_CTA_INIT_COUNT
	.align		4
        /*0044*/ 	.byte	0x02, 0x4a
	.zero		1
	.zero		1


	//----- nvinfo : EIATTR_EXIT_INSTR_OFFSETS
	.align		4
        /*0048*/ 	.byte	0x04, 0x1c
        /*004a*/ 	.short	(.L_540 - .L_539)


	//   ....[0]....
.L_539:
        /*004c*/ 	.word	0x00000120


	//   ....[1]....
        /*0050*/ 	.word	0x00000150


	//----- nvinfo : EIATTR_MAX_THREADS
	.align		4
.L_540:
        /*0054*/ 	.byte	0x04, 0x05
        /*0056*/ 	.short	(.L_542 - .L_541)
.L_541:
        /*0058*/ 	.word	0x00000080
        /*005c*/ 	.word	0x00000001
        /*0060*/ 	.word	0x00000001


	//----- nvinfo : EIATTR_CBANK_PARAM_SIZE
	.align		4
.L_542:
        /*0064*/ 	.byte	0x03, 0x19
        /*0066*/ 	.short	0x0028


	//----- nvinfo : EIATTR_PARAM_CBANK
	.align		4
        /*0068*/ 	.byte	0x04, 0x0a
        /*006a*/ 	.short	(.L_544 - .L_543)
	.align		4
.L_543:
        /*006c*/ 	.word	index@(.nv.constant0._ZN6thrust24THRUST_300001_SM_1000_NS8cuda_cub4core6detail13_kernel_agentINS1_15__reduce_by_key9InitAgentIN3cub18CUB_300001_SM_100024ReduceByKeyScanTileStateI8SumCountiLb0EEEiPiEEJSB_iSC_EEEvDpT0_)
        /*0070*/ 	.short	0x0380
        /*0072*/ 	.short	0x0028


	//----- nvinfo : EIATTR_SW_WAR
	.align		4
.L_544:
        /*0074*/ 	.byte	0x04, 0x36
        /*0076*/ 	.short	(.L_546 - .L_545)
.L_545:
        /*0078*/ 	.word	0x00000008
.L_546:


//--------------------- .nv.callgraph             --------------------------
	.section	.nv.callgraph,"",@"SHT_CUDA_CALLGRAPH"
	.align	4
	.sectionentsize	8
	.align		4
        /*0000*/ 	.word	0x00000000
	.align		4
        /*0004*/ 	.word	0xffffffff
	.align		4
        /*0008*/ 	.word	0x00000000
	.align		4
        /*000c*/ 	.word	0xfffffffe
	.align		4
        /*0010*/ 	.word	0x00000000
	.align		4
        /*0014*/ 	.word	0xfffffffd
	.align		4
        /*0018*/ 	.word	0x00000000
	.align		4
        /*001c*/ 	.word	0xfffffffc


//--------------------- .nv.constant4             --------------------------
	.section	.nv.constant4,"a",@progbits
	.align	8
	.align		8
.nv.constant4:
        /*0000*/ 	.dword	_ZN34_INTERNAL_40c004c9_4_k_cu_b856ffc64cuda3std3__45__cpo5beginE
	.align		8
        /*0008*/ 	.dword	_ZN34_INTERNAL_40c004c9_4_k_cu_b856ffc64cuda3std3__45__cpo3endE
	.align		8
        /*0010*/ 	.dword	_ZN34_INTERNAL_40c004c9_4_k_cu_b856ffc64cuda3std3__45__cpo6cbeginE
	.align		8
        /*0018*/ 	.dword	_ZN34_INTERNAL_40c004c9_4_k_cu_b856ffc64cuda3std3__45__cpo4cendE
	.align		8
        /*0020*/ 	.dword	_ZN34_INTERNAL_40c004c9_4_k_cu_b856ffc64cuda3std3__45__cpo6rbeginE
	.align		8
        /*0028*/ 	.dword	_ZN34_INTERNAL_40c004c9_4_k_cu_b856ffc64cuda3std3__45__cpo4rendE
	.align		8
        /*0030*/ 	.dword	_ZN34_INTERNAL_40c004c9_4_k_cu_b856ffc64cuda3std3__45__cpo7crbeginE
	.align		8
        /*0038*/ 	.dword	_ZN34_INTERNAL_40c004c9_4_k_cu_b856ffc64cuda3std3__45__cpo5crendE
	.align		8
        /*0040*/ 	.dword	_ZN34_INTERNAL_40c004c9_4_k_cu_b856ffc64cuda3std3__436_GLOBAL__N__40c004c9_4_k_cu_b856ffc66ignoreE
	.align		8
        /*0048*/ 	.dword	_ZN34_INTERNAL_40c004c9_4_k_cu_b856ffc64cuda3std3__419piecewise_constructE
	.align		8
        /*0050*/ 	.dword	_ZN34_INTERNAL_40c004c9_4_k_cu_b856ffc64cuda3std3__48in_placeE
	.align		8
        /*0058*/ 	.dword	_ZN34_INTERNAL_40c004c9_4_k_cu_b856ffc64cuda3std3__420unreachable_sentinelE
	.align		8
        /*0060*/ 	.dword	_ZN34_INTERNAL_40c004c9_4_k_cu_b856ffc64cuda3std3__47nulloptE
	.align		8
        /*0068*/ 	.dword	_ZN34_INTERNAL_40c004c9_4_k_cu_b856ffc64cuda3std3__48unexpectE
	.align		8
        /*0070*/ 	.dword	_ZN34_INTERNAL_40c004c9_4_k_cu_b856ffc64cuda3std6ranges3__45__cpo4swapE
	.align		8
        /*0078*/ 	.dword	_ZN34_INTERNAL_40c004c9_4_k_cu_b856ffc64cuda3std6ranges3__45__cpo9iter_moveE
	.align		8
        /*0080*/ 	.dword	_ZN34_INTERNAL_40c004c9_4_k_cu_b856ffc64cuda3std6ranges3__45__cpo5beginE
	.align		8
        /*0088*/ 	.dword	_ZN34_INTERNAL_40c004c9_4_k_cu_b856ffc64cuda3std6ranges3__45__cpo3endE
	.align		8
        /*0090*/ 	.dword	_ZN34_INTERNAL_40c004c9_4_k_cu_b856ffc64cuda3std6ranges3__45__cpo6cbeginE
	.align		8
        /*0098*/ 	.dword	_ZN34_INTERNAL_40c004c9_4_k_cu_b856ffc64cuda3std6ranges3__45__cpo4cendE
	.align		8
        /*00a0*/ 	.dword	_ZN34_INTERNAL_40c004c9_4_k_cu_b856ffc64cuda3std6ranges3__45__cpo7advanceE
	.align		8
        /*00a8*/ 	.dword	_ZN34_INTERNAL_40c004c9_4_k_cu_b856ffc64cuda3std6ranges3__45__cpo9iter_swapE
	.align		8
        /*00b0*/ 	.dword	_ZN34_INTERNAL_40c004c9_4_k_cu_b856ffc64cuda3std6ranges3__45__cpo4nextE
	.align		8
        /*00b8*/ 	.dword	_ZN34_INTERNAL_40c004c9_4_k_cu_b856ffc64cuda3std6ranges3__45__cpo4prevE
	.align		8
        /*00c0*/ 	.dword	_ZN34_INTERNAL_40c004c9_4_k_cu_b856ffc64cuda3std6ranges3__45__cpo4dataE
	.align		8
        /*00c8*/ 	.dword	_ZN34_INTERNAL_40c004c9_4_k_cu_b856ffc64cuda3std6ranges3__45__cpo5cdataE
	.align		8
        /*00d0*/ 	.dword	_ZN34_INTERNAL_40c004c9_4_k_cu_b856ffc64cuda3std6ranges3__45__cpo4sizeE
	.align		8
        /*00d8*/ 	.dword	_ZN34_INTERNAL_40c004c9_4_k_cu_b856ffc64cuda3std6ranges3__45__cpo5ssizeE
	.align		8
        /*00e0*/ 	.dword	_ZN34_INTERNAL_40c004c9_4_k_cu_b856ffc64cuda3std6ranges3__45__cpo8distanceE
	.align		8
        /*00e8*/ 	.dword	_ZN34_INTERNAL_40c004c9_4_k_cu_b856ffc66thrust24THRUST_300001_SM_1000_NS8cuda_cub3parE
	.align		8
        /*00f0*/ 	.dword	_ZN34_INTERNAL_40c004c9_4_k_cu_b856ffc66thrust24THRUST_300001_SM_1000_NS8cuda_cub10par_nosyncE
	.align		8
        /*00f8*/ 	.dword	_ZN34_INTERNAL_40c004c9_4_k_cu_b856ffc66thrust24THRUST_300001_SM_1000_NS6system6detail10sequential3seqE
	.align		8
        /*0100*/ 	.dword	_ZN34_INTERNAL_40c004c9_4_k_cu_b856ffc66thrust24THRUST_300001_SM_1000_NS12placeholders2_1E
	.align		8
        /*0108*/ 	.dword	_ZN34_INTERNAL_40c004c9_4_k_cu_b856ffc66thrust24THRUST_300001_SM_1000_NS12placeholders2_2E
	.align		8
        /*0110*/ 	.dword	_ZN34_INTERNAL_40c004c9_4_k_cu_b856ffc66thrust24THRUST_300001_SM_1000_NS12placeholders2_3E
	.align		8
        /*0118*/ 	.dword	_ZN34_INTERNAL_40c004c9_4_k_cu_b856ffc66thrust24THRUST_300001_SM_1000_NS12placeholders2_4E
	.align		8
        /*0120*/ 	.dword	_ZN34_INTERNAL_40c004c9_4_k_cu_b856ffc66thrust24THRUST_300001_SM_1000_NS12placeholders2_5E
	.align		8
        /*0128*/ 	.dword	_ZN34_INTERNAL_40c004c9_4_k_cu_b856ffc66thrust24THRUST_300001_SM_1000_NS12placeholders2_6E
	.align		8
        /*0130*/ 	.dword	_ZN34_INTERNAL_40c004c9_4_k_cu_b856ffc66thrust24THRUST_300001_SM_1000_NS12placeholders2_7E
	.align		8
        /*0138*/ 	.dword	_ZN34_INTERNAL_40c004c9_4_k_cu_b856ffc66thrust24THRUST_300001_SM_1000_NS12placeholders2_8E
	.align		8
        /*0140*/ 	.dword	_ZN34_INTERNAL_40c004c9_4_k_cu_b856ffc66thrust24THRUST_300001_SM_1000_NS12placeholders2_9E
	.align		8
        /*0148*/ 	.dword	_ZN34_INTERNAL_40c004c9_4_k_cu_b856ffc66thrust24THRUST_300001_SM_1000_NS12placeholders3_10E
	.align		8
        /*0150*/ 	.dword	_ZN34_INTERNAL_40c004c9_4_k_cu_b856ffc66thrust24THRUST_300001_SM_1000_NS3seqE


//--------------------- .text._ZN3cub18CUB_300001_SM_10006detail9transform16transform_kernelINS2_10policy_hubILb1EN4cuda3std3__45tupleIJN6thrust24THRUST_300001_SM_1000_NS17counting_iteratorIiNSA_11use_defaultESC_SC_EEEEEE10policy1000El12DeltaFunctorNSA_6detail15normal_iteratorINSA_10device_ptrIdEEEEJSD_EEEvT0_iT1_T2_DpNS2_10kernel_argIT3_EE --------------------------
	.section	.text._ZN3cub18CUB_300001_SM_10006detail9transform16transform_kernelINS2_10policy_hubILb1EN4cuda3std3__45tupleIJN6thrust24THRUST_300001_SM_1000_NS17counting_iteratorIiNSA_11use_defaultESC_SC_EEEEEE10policy1000El12DeltaFunctorNSA_6detail15normal_iteratorINSA_10device_ptrIdEEEEJSD_EEEvT0_iT1_T2_DpNS2_10kernel_argIT3_EE,"ax",@progbits
	.align	128
        .global         _ZN3cub18CUB_300001_SM_10006detail9transform16transform_kernelINS2_10policy_hubILb1EN4cuda3std3__45tupleIJN6thrust24THRUST_300001_SM_1000_NS17counting_iteratorIiNSA_11use_defaultESC_SC_EEEEEE10policy1000El12DeltaFunctorNSA_6detail15normal_iteratorINSA_10device_ptrIdEEEEJSD_EEEvT0_iT1_T2_DpNS2_10kernel_argIT3_EE
        .type           _ZN3cub18CUB_300001_SM_10006detail9transform16transform_kernelINS2_10policy_hubILb1EN4cuda3std3__45tupleIJN6thrust24THRUST_300001_SM_1000_NS17counting_iteratorIiNSA_11use_defaultESC_SC_EEEEEE10policy1000El12DeltaFunctorNSA_6detail15normal_iteratorINSA_10device_ptrIdEEEEJSD_EEEvT0_iT1_T2_DpNS2_10kernel_argIT3_EE,@function
        .size           _ZN3cub18CUB_300001_SM_10006detail9transform16transform_kernelINS2_10policy_hubILb1EN4cuda3std3__45tupleIJN6thrust24THRUST_300001_SM_1000_NS17counting_iteratorIiNSA_11use_defaultESC_SC_EEEEEE10policy1000El12DeltaFunctorNSA_6detail15normal_iteratorINSA_10device_ptrIdEEEEJSD_EEEvT0_iT1_T2_DpNS2_10kernel_argIT3_EE,(.L_x_2367 - _ZN3cub18CUB_300001_SM_10006detail9transform16transform_kernelINS2_10policy_hubILb1EN4cuda3std3__45tupleIJN6thrust24THRUST_300001_SM_1000_NS17counting_iteratorIiNSA_11use_defaultESC_SC_EEEEEE10policy1000El12DeltaFunctorNSA_6detail15normal_iteratorINSA_10device_ptrIdEEEEJSD_EEEvT0_iT1_T2_DpNS2_10kernel_argIT3_EE)
        .other          _ZN3cub18CUB_300001_SM_10006detail9transform16transform_kernelINS2_10policy_hubILb1EN4cuda3std3__45tupleIJN6thrust24THRUST_300001_SM_1000_NS17counting_iteratorIiNSA_11use_defaultESC_SC_EEEEEE10policy1000El12DeltaFunctorNSA_6detail15normal_iteratorINSA_10device_ptrIdEEEEJSD_EEEvT0_iT1_T2_DpNS2_10kernel_argIT3_EE,@"STO_CUDA_ENTRY STV_DEFAULT"
_ZN3cub18CUB_300001_SM_10006detail9transform16transform_kernelINS2_10policy_hubILb1EN4cuda3std3__45tupleIJN6thrust24THRUST_300001_SM_1000_NS17counting_iteratorIiNSA_11use_defaultESC_SC_EEEEEE10policy1000El12DeltaFunctorNSA_6detail15normal_iteratorINSA_10device_ptrIdEEEEJSD_EEEvT0_iT1_T2_DpNS2_10kernel_argIT3_EE:
.text._ZN3cub18CUB_300001_SM_10006detail9transform16transform_kernelINS2_10policy_hubILb1EN4cuda3std3__45tupleIJN6thrust24THRUST_300001_SM_1000_NS17counting_iteratorIiNSA_11use_defaultESC_SC_EEEEEE10policy1000El12DeltaFunctorNSA_6detail15normal_iteratorINSA_10device_ptrIdEEEEJSD_EEEvT0_iT1_T2_DpNS2_10kernel_argIT3_EE:
[----:B------:R-:W-:Y:S08]  /*0000*/  LDC R1, c[0x0][0x37c] ;  /* 0x0000df00ff017b82 */ /* 0x000ff00000000800 */
[----:B------:R-:W0:Y:S01]  /*0010*/  LDC R10, c[0x0][0x388] ;  /* 0x0000e200ff0a7b82 */ /* 0x000e220000000800 */
[----:B------:R-:W1:Y:S07]  /*0020*/  LDCU.64 UR6, c[0x0][0x380] ;  /* 0x00007000ff0677ac */ /* 0x000e6e0008000a00 */
[----:B------:R-:W2:Y:S08]  /*0030*/  S2UR UR4, SR_CTAID.X ;  /* 0x00000000000479c3 */ /* 0x000eb00000002500 */
[----:B------:R-:W3:Y:S01]  /*0040*/  LDC.64 R8, c[0x0][0x3a0] ;  /* 0x0000e800ff087b82 */ /* 0x000ee20000000a00 */
[----:B0-----:R-:W-:-:S05]  /*0050*/  IMAD.SHL.U32 R3, R10, 0x80, RZ ;  /* 0x000000800a037824 */ /* 0x001fca00078e00ff */
[----:B------:R-:W-:Y:S01]  /*0060*/  SHF.R.S32.HI R0, RZ, 0x1f, R3 ;  /* 0x0000001fff007819 */ /* 0x000fe20000011403 */
[----:B--2---:R-:W-:-:S04]  /*0070*/  IMAD.WIDE.U32 R4, R3, UR4, RZ ;  /* 0x0000000403047c25 */ /* 0x004fc8000f8e00ff */
[----:B------:R-:W-:Y:S01]  /*0080*/  IMAD R7, R0, UR4, RZ ;  /* 0x0000000400077c24 */ /* 0x000fe2000f8e02ff */
[C---:B-1----:R-:W-:Y:S01]  /*0090*/  IADD3 R14, P0, PT, -R4.reuse, UR6, RZ ;  /* 0x00000006040e7c10 */ /* 0x042fe2000ff1e1ff */
[----:B------:R-:W0:Y:S02]  /*00a0*/  LDCU UR6, c[0x0][0x3a8] ;  /* 0x00007500ff0677ac */ /* 0x000e240008000800 */
[----:B------:R-:W-:Y:S01]  /*00b0*/  IMAD.IADD R6, R5, 0x1, R7 ;  /* 0x0000000105067824 */ /* 0x000fe200078e0207 */
[----:B---3--:R-:W-:Y:S01]  /*00c0*/  LEA R2, P1, R4, R8, 0x3 ;  /* 0x0000000804027211 */ /* 0x008fe200078218ff */
[----:B------:R-:W1:Y:S03]  /*00d0*/  LDCU.64 UR4, c[0x0][0x358] ;  /* 0x00006b00ff0477ac */ /* 0x000e660008000a00 */
[----:B------:R-:W-:Y:S02]  /*00e0*/  IADD3.X R7, PT, PT, ~R6, UR7, RZ, P0, !PT ;  /* 0x0000000706077c10 */ /* 0x000fe400087fe5ff */
[----:B------:R-:W-:-:S04]  /*00f0*/  ISETP.LT.U32.AND P0, PT, R14, R3, PT ;  /* 0x000000030e00720c */ /* 0x000fc80003f01070 */
[----:B------:R-:W-:-:S04]  /*0100*/  ISETP.LT.AND.EX P0, PT, R7, R0, PT, P0 ;  /* 0x000000000700720c */ /* 0x000fc80003f01300 */
[----:B------:R-:W-:Y:S01]  /*0110*/  SEL R14, R14, R3, P0 ;  /* 0x000000030e0e7207 */ /* 0x000fe20000000000 */
[----:B0-----:R-:W-:-:S03]  /*0120*/  VIADD R0, R4, UR6 ;  /* 0x0000000604007c36 */ /* 0x001fc60008000000 */
[----:B------:R-:W-:Y:S02]  /*0130*/  ISETP.NE.AND P0, PT, R3, R14, PT ;  /* 0x0000000e0300720c */ /* 0x000fe40003f05270 */
[----:B------:R-:W-:-:S11]  /*0140*/  LEA.HI.X R3, R4, R9, R6, 0x3, P1 ;  /* 0x0000000904037211 */ /* 0x000fd600008f1c06 */
[----:B-1----:R-:W-:Y:S05]  /*0150*/  @!P0 BRA `(.L_x_0) ;  /* 0x0000000c00e48947 */ /* 0x002fea0003800000 */
[----:B------:R-:W-:-:S13]  /*0160*/  ISETP.GE.AND P0, PT, R10, 0x1, PT ;  /* 0x000000010a00780c */ /* 0x000fda0003f06270 */
[----:B------:R-:W-:Y:S05]  /*0170*/  @!P0 EXIT ;  /* 0x000000000000894d */ /* 0x000fea0003800000 */
[----:B------:R-:W0:Y:S01]  /*0180*/  S2R R15, SR_TID.X ;  /* 0x00000000000f7919 */ /* 0x000e220000002100 */
[C---:B------:R-:W-:Y:S01]  /*0190*/  ISETP.GE.U32.AND P0, PT, R10.reuse, 0x4, PT ;  /* 0x000000040a00780c */ /* 0x040fe20003f06070 */
[----:B------:R-:W-:Y:S01]  /*01a0*/  HFMA2 R12, -RZ, RZ, 0, 0 ;  /* 0x00000000ff0c7431 */ /* 0x000fe200000001ff */
[----:B------:R-:W-:-:S11]  /*01b0*/  LOP3.LUT R13, R10, 0x3, RZ, 0xc0, !PT ;  /* 0x000000030a0d7812 */ /* 0x000fd600078ec0ff */
[----:B------:R-:W-:Y:S05]  /*01c0*/  @!P0 BRA `(.L_x_1) ;  /* 0x0000000c00288947 */ /* 0x000fea0003800000 */
[C---:B0-----:R-:W-:Y:S01]  /*01d0*/  ISETP.GE.AND P0, PT, R15.reuse, R14, PT ;  /* 0x0000000e0f00720c */ /* 0x041fe20003f06270 */
[----:B------:R-:W-:Y:S01]  /*01e0*/  BSSY.RECONVERGENT B0, `(.L_x_2) ;  /* 0x0000018000007945 */ /* 0x000fe20003800200 */
[----:B------:R-:W-:Y:S01]  /*01f0*/  LOP3.LUT R12, R10, 0x7ffffffc, RZ, 0xc0, !PT ;  /* 0x7ffffffc0a0c7812 */ /* 0x000fe200078ec0ff */
[----:B------:R-:W-:-:S10]  /*0200*/  IMAD.WIDE R6, R15, 0x8, R2 ;  /* 0x000000080f067825 */ /* 0x000fd400078e0202 */
[----:B------:R-:W-:Y:S05]  /*0210*/  @P0 BRA `(.L_x_3) ;  /* 0x0000000000500947 */ /* 0x000fea0003800000 */
[----:B------:R-:W-:Y:S01]  /*0220*/  IMAD.IADD R17, R0, 0x1, R15 ;  /* 0x0000000100117824 */ /* 0x000fe200078e020f */
[----:B------:R-:W-:Y:S01]  /*0230*/  BSSY.RECONVERGENT B1, `(.L_x_4) ;  /* 0x0000011000017945 */ /* 0x000fe20003800200 */
[----:B------:R-:W-:Y:S02]  /*0240*/  IMAD.MOV.U32 R8, RZ, RZ, -0x77ff8a64 ;  /* 0x8800759cff087424 */ /* 0x000fe400078e00ff */
[----:B------:R-:W-:Y:S01]  /*0250*/  IMAD.MOV.U32 R9, RZ, RZ, 0x7e37e43c ;  /* 0x7e37e43cff097424 */ /* 0x000fe200078e00ff */
[----:B------:R-:W-:-:S13]  /*0260*/  ISETP.NE.AND P0, PT, R17, RZ, PT ;  /* 0x000000ff1100720c */ /* 0x000fda0003f05270 */
[----:B------:R-:W-:Y:S05]  /*0270*/  @!P0 BRA `(.L_x_5) ;  /* 0x0000000000308947 */ /* 0x000fea0003800000 */
[----:B------:R-:W0:Y:S02]  /*0280*/  LDC.64 R10, c[0x0][0x398] ;  /* 0x0000e600ff0a7b82 */ /* 0x000e240000000a00 */
[----:B0-----:R-:W-:-:S05]  /*0290*/  IMAD.WIDE R10, R17, 0x4, R10 ;  /* 0x00000004110a7825 */ /* 0x001fca00078e020a */
[----:B------:R-:W2:Y:S04]  /*02a0*/  LDG.E R16, desc[UR4][R10.64] ;  /* 0x000000040a107981 */ /* 0x000ea8000c1e1900 */
[----:B------:R-:W2:Y:S02]  /*02b0*/  LDG.E R19, desc[UR4][R10.64+-0x4] ;  /* 0xfffffc040a137981 */ /* 0x000ea4000c1e1900 */
[----:B--2---:R-:W-:-:S13]  /*02c0*/  ISETP.NE.AND P0, PT, R16, R19, PT ;  /* 0x000000131000720c */ /* 0x004fda0003f05270 */
[----:B------:R-:W-:Y:S05]  /*02d0*/  @P0 BRA `(.L_x_5) ;  /* 0x0000000000180947 */ /* 0x000fea0003800000 */
[----:B------:R-:W0:Y:S02]  /*02e0*/  LDC.64 R10, c[0x0][0x390] ;  /* 0x0000e400ff0a7b82 */ /* 0x000e240000000a00 */
[----:B0-----:R-:W-:-:S05]  /*02f0*/  IMAD.WIDE R10, R17, 0x8, R10 ;  /* 0x00000008110a7825 */ /* 0x001fca00078e020a */
[----:B------:R-:W2:Y:S04]  /*0300*/  LDG.E.64 R8, desc[UR4][R10.64] ;  /* 0x000000040a087981 */ /* 0x000ea8000c1e1b00 */
[----:B------:R-:W2:Y:S02]  /*0310*/  LDG.E.64 R16, desc[UR4][R10.64+-0x8] ;  /* 0xfffff8040a107981 */ /* 0x000ea4000c1e1b00 */
[----:B--2---:R-:W-:-:S08]  /*0320*/  DADD R8, R8, -R16 ;  /* 0x0000000008087229 */ /* 0x004fd00000000810 */
[----:B------:R-:W-:-:S11]  /*0330*/  DADD R8, -RZ, |R8| ;  /* 0x00000000ff087229 */ /* 0x000fd60000000508 */
.L_x_5:
[----:B------:R-:W-:Y:S05]  /*0340*/  BSYNC.RECONVERGENT B1 ;  /* 0x0000000000017941 */ /* 0x000fea0003800200 */
.L_x_4:
[----:B------:R0:W-:Y:S02]  /*0350*/  STG.E.64 desc[UR4][R6.64], R8 ;  /* 0x0000000806007986 */ /* 0x0001e4000c101b04 */
.L_x_3:
[----:B------:R-:W-:Y:S05]  /*0360*/  BSYNC.RECONVERGENT B0 ;  /* 0x0000000000007941 */ /* 0x000fea0003800200 */
.L_x_2:
[----:B0-----:R-:W-:Y:S01]  /*0370*/  IADD3 R9, PT, PT, R15, 0x80, RZ ;  /* 0x000000800f097810 */ /* 0x001fe20007ffe0ff */
[----:B------:R-:W-:Y:S03]  /*0380*/  BSSY.RECONVERGENT B0, `(.L_x_6) ;  /* 0x0000017000007945 */ /* 0x000fe60003800200 */
[----:B------:R-:W-:-:S13]  /*0390*/  ISETP.GE.AND P0, PT, R9, R14, PT ;  /* 0x0000000e0900720c */ /* 0x000fda0003f06270 */
        /* <DEDUP_REMOVED lines=19> */
.L_x_9:
[----:B------:R-:W-:Y:S05]  /*04d0*/  BSYNC.RECONVERGENT B1 ;  /* 0x0000000000017941 */ /* 0x000fea0003800200 */
.L_x_8:
[----:B------:R0:W-:Y:S02]  /*04e0*/  STG.E.64 desc[UR4][R6.64+0x400], R8 ;  /* 0x0004000806007986 */ /* 0x0001e4000c101b04 */
.L_x_7:
[----:B------:R-:W-:Y:S05]  /*04f0*/  BSYNC.RECONVERGENT B0 ;  /* 0x0000000000007941 */ /* 0x000fea0003800200 */
.L_x_6:
        /* <DEDUP_REMOVED lines=22> */
.L_x_13:
[----:B------:R-:W-:Y:S05]  /*0660*/  BSYNC.RECONVERGENT B1 ;  /* 0x0000000000017941 */ /* 0x000fea0003800200 */
.L_x_12:
[----:B------:R0:W-:Y:S02]  /*0670*/  STG.E.64 desc[UR4][R6.64+0x800], R8 ;  /* 0x0008000806007986 */ /* 0x0001e4000c101b04 */
.L_x_11:
[----:B------:R-:W-:Y:S05]  /*0680*/  BSYNC.RECONVERGENT B0 ;  /* 0x0000000000007941 */ /* 0x000fea0003800200 */
.L_x_10:
        /* <DEDUP_REMOVED lines=22> */
.L_x_17:
[----:B------:R-:W-:Y:S05]  /*07f0*/  BSYNC.RECONVERGENT B1 ;  /* 0x0000000000017941 */ /* 0x000fea0003800200 */
.L_x_16:
[----:B------:R0:W-:Y:S02]  /*0800*/  STG.E.64 desc[UR4][R6.64+0xc00], R8 ;  /* 0x000c000806007986 */ /* 0x0001e4000c101b04 */
.L_x_15:
[----:B------:R-:W-:Y:S05]  /*0810*/  BSYNC.RECONVERGENT B0 ;  /* 0x0000000000007941 */ /* 0x000fea0003800200 */
.L_x_14:
[----:B------:R-:W-:-:S13]  /*0820*/  ISETP.NE.AND P0, PT, R12, 0x4, PT ;  /* 0x000000040c00780c */ /* 0x000fda0003f05270 */
[----:B------:R-:W-:Y:S05]  /*0830*/  @!P0 BRA `(.L_x_1) ;  /* 0x00000004008c8947 */ /* 0x000fea0003800000 */
[----:B0-----:R-:W0:Y:S01]  /*0840*/  LDC.64 R6, c[0x0][0x398] ;  /* 0x0000e600ff067b82 */ /* 0x001e220000000a00 */
[----:B------:R-:W-:-:S07]  /*0850*/  MOV R16, 0x4 ;  /* 0x0000000400107802 */ /* 0x000fce0000000f00 */
[----:B------:R-:W1:Y:S02]  /*0860*/  LDC.64 R8, c[0x0][0x390] ;  /* 0x0000e400ff087b82 */ /* 0x000e640000000a00 */
.L_x_34:
[C---:B------:R-:W-:Y:S01]  /*0870*/  IMAD R17, R16.reuse, 0x80, R15 ;  /* 0x0000008010117824 */ /* 0x040fe200078e020f */
[----:B------:R-:W-:Y:S01]  /*0880*/  BSSY.RECONVERGENT B0, `(.L_x_18) ;  /* 0x0000018000007945 */ /* 0x000fe20003800200 */
[----:B------:R-:W-:Y:S02]  /*0890*/  VIADD R16, R16, 0x4 ;  /* 0x0000000410107836 */ /* 0x000fe40000000000 */
[C---:B--23--:R-:W-:Y:S01]  /*08a0*/  IMAD.WIDE R10, R17.reuse, 0x8, R2 ;  /* 0x00000008110a7825 */ /* 0x04cfe200078e0202 */
[----:B------:R-:W-:Y:S02]  /*08b0*/  ISETP.GE.AND P1, PT, R17, R14, PT ;  /* 0x0000000e1100720c */ /* 0x000fe40003f26270 */
[----:B------:R-:W-:-:S11]  /*08c0*/  ISETP.NE.AND P0, PT, R16, R12, PT ;  /* 0x0000000c1000720c */ /* 0x000fd60003f05270 */
[----:B------:R-:W-:Y:S05]  /*08d0*/  @P1 BRA `(.L_x_19) ;  /* 0x0000000000481947 */ /* 0x000fea0003800000 */
[----:B------:R-:W-:Y:S01]  /*08e0*/  IMAD.IADD R25, R0, 0x1, R17 ;  /* 0x0000000100197824 */ /* 0x000fe200078e0211 */
[----:B------:R-:W-:Y:S01]  /*08f0*/  BSSY.RECONVERGENT B1, `(.L_x_20) ;  /* 0x000000f000017945 */ /* 0x000fe20003800200 */
[----:B------:R-:W-:Y:S02]  /*0900*/  HFMA2 R18, -RZ, RZ, -0.0001220703125, 22976 ;  /* 0x8800759cff127431 */ /* 0x000fe400000001ff */
[----:B------:R-:W-:Y:S01]  /*0910*/  IMAD.MOV.U32 R19, RZ, RZ, 0x7e37e43c ;  /* 0x7e37e43cff137424 */ /* 0x000fe200078e00ff */
[----:B------:R-:W-:-:S13]  /*0920*/  ISETP.NE.AND P1, PT, R25, RZ, PT ;  /* 0x000000ff1900720c */ /* 0x000fda0003f25270 */
[----:B------:R-:W-:Y:S05]  /*0930*/  @!P1 BRA `(.L_x_21) ;  /* 0x0000000000289947 */ /* 0x000fea0003800000 */
[----:B0-----:R-:W-:-:S05]  /*0940*/  IMAD.WIDE R20, R25, 0x4, R6 ;  /* 0x0000000419147825 */ /* 0x001fca00078e0206 */
[----:B------:R-:W2:Y:S04]  /*0950*/  LDG.E R22, desc[UR4][R20.64] ;  /* 0x0000000414167981 */ /* 0x000ea8000c1e1900 */
[----:B------:R-:W2:Y:S02]  /*0960*/  LDG.E R23, desc[UR4][R20.64+-0x4] ;  /* 0xfffffc0414177981 */ /* 0x000ea4000c1e1900 */
[----:B--2---:R-:W-:-:S13]  /*0970*/  ISETP.NE.AND P1, PT, R22, R23, PT ;  /* 0x000000171600720c */ /* 0x004fda0003f25270 */
[----:B------:R-:W-:Y:S05]  /*0980*/  @P1 BRA `(.L_x_21) ;  /* 0x0000000000141947 */ /* 0x000fea0003800000 */
[----:B-1----:R-:W-:-:S05]  /*0990*/  IMAD.WIDE R20, R25, 0x8, R8 ;  /* 0x0000000819147825 */ /* 0x002fca00078e0208 */
[----:B------:R-:W2:Y:S04]  /*09a0*/  LDG.E.64 R18, desc[UR4][R20.64] ;  /* 0x0000000414127981 */ /* 0x000ea8000c1e1b00 */
[----:B------:R-:W2:Y:S02]  /*09b0*/  LDG.E.64 R22, desc[UR4][R20.64+-0x8] ;  /* 0xfffff80414167981 */ /* 0x000ea4000c1e1b00 */
[----:B--2---:R-:W-:-:S08]  /*09c0*/  DADD R18, R18, -R22 ;  /* 0x0000000012127229 */ /* 0x004fd00000000816 */
[----:B------:R-:W-:-:S11]  /*09d0*/  DADD R18, -RZ, |R18| ;  /* 0x00000000ff127229 */ /* 0x000fd60000000512 */
.L_x_21:
[----:B------:R-:W-:Y:S05]  /*09e0*/  BSYNC.RECONVERGENT B1 ;  /* 0x0000000000017941 */ /* 0x000fea0003800200 */
.L_x_20:
[----:B------:R2:W-:Y:S02]  /*09f0*/  STG.E.64 desc[UR4][R10.64], R18 ;  /* 0x000000120a007986 */ /* 0x0005e4000c101b04 */
.L_x_19:
[----:B------:R-:W-:Y:S05]  /*0a00*/  BSYNC.RECONVERGENT B0 ;  /* 0x0000000000007941 */ /* 0x000fea0003800200 */
.L_x_18:
[----:B--2---:R-:W-:Y:S01]  /*0a10*/  VIADD R19, R17, 0x80 ;  /* 0x0000008011137836 */ /* 0x004fe20000000000 */
[----:B------:R-:W-:Y:S04]  /*0a20*/  BSSY.RECONVERGENT B0, `(.L_x_22) ;  /* 0x0000015000007945 */ /* 0x000fe80003800200 */
[----:B------:R-:W-:-:S13]  /*0a30*/  ISETP.GE.AND P1, PT, R19, R14, PT ;  /* 0x0000000e1300720c */ /* 0x000fda0003f26270 */
[----:B------:R-:W-:Y:S05]  /*0a40*/  @P1 BRA `(.L_x_23) ;  /* 0x0000000000481947 */ /* 0x000fea0003800000 */
[----:B------:R-:W-:Y:S01]  /*0a50*/  IMAD.IADD R25, R0, 0x1, R19 ;  /* 0x0000000100197824 */ /* 0x000fe200078e0213 */
[----:B------:R-:W-:Y:S01]  /*0a60*/  BSSY.RECONVERGENT B1, `(.L_x_24) ;  /* 0x000000f000017945 */ /* 0x000fe20003800200 */
[----:B------:R-:W-:Y:S01]  /*0a70*/  MOV R18, 0x8800759c ;  /* 0x8800759c00127802 */ /* 0x000fe20000000f00 */
[----:B------:R-:W-:Y:S02]  /*0a80*/  IMAD.MOV.U32 R19, RZ, RZ, 0x7e37e43c ;  /* 0x7e37e43cff137424 */ /* 0x000fe400078e00ff */
        /* <DEDUP_REMOVED lines=12> */
.L_x_25:
[----:B------:R-:W-:Y:S05]  /*0b50*/  BSYNC.RECONVERGENT B1 ;  /* 0x0000000000017941 */ /* 0x000fea0003800200 */
.L_x_24:
[----:B------:R2:W-:Y:S02]  /*0b60*/  STG.E.64 desc[UR4][R10.64+0x400], R18 ;  /* 0x000400120a007986 */ /* 0x0005e4000c101b04 */
.L_x_23:
[----:B------:R-:W-:Y:S05]  /*0b70*/  BSYNC.RECONVERGENT B0 ;  /* 0x0000000000007941 */ /* 0x000fea0003800200 */
.L_x_22:
        /* <DEDUP_REMOVED lines=20> */
.L_x_29:
[----:B------:R-:W-:Y:S05]  /*0cc0*/  BSYNC.RECONVERGENT B1 ;  /* 0x0000000000017941 */ /* 0x000fea0003800200 */
.L_x_28:
[----:B------:R2:W-:Y:S02]  /*0cd0*/  STG.E.64 desc[UR4][R10.64+0x800], R18 ;  /* 0x000800120a007986 */ /* 0x0005e4000c101b04 */
.L_x_27:
[----:B------:R-:W-:Y:S05]  /*0ce0*/  BSYNC.RECONVERGENT B0 ;  /* 0x0000000000007941 */ /* 0x000fea0003800200 */
.L_x_26:
[----:B------:R-:W-:Y:S01]  /*0cf0*/  VIADD R17, R17, 0x180 ;  /* 0x0000018011117836 */ /* 0x000fe20000000000 */
[----:B------:R-:W-:Y:S04]  /*0d00*/  BSSY.RECONVERGENT B0, `(.L_x_30) ;  /* 0x0000015000007945 */ /* 0x000fe80003800200 */
[----:B------:R-:W-:-:S13]  /*0d10*/  ISETP.GE.AND P1, PT, R17, R14, PT ;  /* 0x0000000e1100720c */ /* 0x000fda0003f26270 */
[----:B------:R-:W-:Y:S05]  /*0d20*/  @P1 BRA `(.L_x_31) ;  /* 0x0000000000481947 */ /* 0x000fea0003800000 */
[----:B------:R-:W-:Y:S01]  /*0d30*/  IMAD.IADD R23, R0, 0x1, R17 ;  /* 0x0000000100177824 */ /* 0x000fe200078e0211 */
[----:B------:R-:W-:Y:S01]  /*0d40*/  BSSY.RECONVERGENT B1, `(.L_x_32) ;  /* 0x000000f000017945 */ /* 0x000fe20003800200 */
[----:B--2---:R-:W-:Y:S01]  /*0d50*/  MOV R18, 0x8800759c ;  /* 0x8800759c00127802 */ /* 0x004fe20000000f00 */
        /* <DEDUP_REMOVED lines=13> */
.L_x_33:
[----:B------:R-:W-:Y:S05]  /*0e30*/  BSYNC.RECONVERGENT B1 ;  /* 0x0000000000017941 */ /* 0x000fea0003800200 */
.L_x_32:
[----:B------:R3:W-:Y:S02]  /*0e40*/  STG.E.64 desc[UR4][R10.64+0xc00], R18 ;  /* 0x000c00120a007986 */ /* 0x0007e4000c101b04 */
.L_x_31:
[----:B------:R-:W-:Y:S05]  /*0e50*/  BSYNC.RECONVERGENT B0 ;  /* 0x0000000000007941 */ /* 0x000fea0003800200 */
.L_x_30:
[----:B------:R-:W-:Y:S05]  /*0e60*/  @P0 BRA `(.L_x_34) ;  /* 0xfffffff800800947 */ /* 0x000fea000383ffff */
.L_x_1:
[----:B------:R-:W-:-:S13]  /*0e70*/  ISETP.NE.AND P0, PT, R13, RZ, PT ;  /* 0x000000ff0d00720c */ /* 0x000fda0003f05270 */
[----:B------:R-:W-:Y:S05]  /*0e80*/  @!P0 EXIT ;  /* 0x000000000000894d */ /* 0x000fea0003800000 */
[----:B------:R-:W0:Y:S01]  /*0e90*/  LDCU UR10, c[0x0][0x3a8] ;  /* 0x00007500ff0a77ac */ /* 0x000e220008000800 */
[----:B------:R-:W-:Y:S01]  /*0ea0*/  IADD3 R13, PT, PT, -R13, RZ, RZ ;  /* 0x000000ff0d0d7210 */ /* 0x000fe20007ffe1ff */
[----:B------:R-:W4:Y:S01]  /*0eb0*/  LDCU.64 UR6, c[0x0][0x398] ;  /* 0x00007300ff0677ac */ /* 0x000f220008000a00 */
[----:B------:R-:W1:Y:S01]  /*0ec0*/  LDCU.64 UR8, c[0x0][0x390] ;  /* 0x00007200ff0877ac */ /* 0x000e620008000a00 */
[--C-:B0-----:R-:W-:Y:S01]  /*0ed0*/  IADD3 R5, PT, PT, R4, UR10, R15.reuse ;  /* 0x0000000a04057c10 */ /* 0x101fe2000fffe00f */
[----:B------:R-:W-:-:S04]  /*0ee0*/  IMAD R15, R12, 0x80, R15 ;  /* 0x000000800c0f7824 */ /* 0x000fc800078e020f */
[----:B-1--4-:R-:W-:-:S07]  /*0ef0*/  IMAD R12, R12, 0x80, R5 ;  /* 0x000000800c0c7824 */ /* 0x012fce00078e0205 */
.L_x_39:
[----:B------:R-:W-:Y:S01]  /*0f00*/  ISETP.GE.AND P1, PT, R15, R14, PT ;  /* 0x0000000e0f00720c */ /* 0x000fe20003f26270 */
[----:B------:R-:W-:Y:S01]  /*0f10*/  VIADD R13, R13, 0x1 ;  /* 0x000000010d0d7836 */ /* 0x000fe20000000000 */
[----:B------:R-:W-:Y:S04]  /*0f20*/  BSSY.RECONVERGENT B0, `(.L_x_35) ;  /* 0x0000018000007945 */ /* 0x000fe80003800200 */
[----:B------:R-:W-:-:S07]  /*0f30*/  ISETP.NE.AND P0, PT, R13, RZ, PT ;  /* 0x000000ff0d00720c */ /* 0x000fce0003f05270 */
[----:B0-----:R-:W-:Y:S06]  /*0f40*/  @P1 BRA `(.L_x_36) ;  /* 0x0000000000541947 */ /* 0x001fec0003800000 */
[----:B------:R-:W-:Y:S01]  /*0f50*/  ISETP.NE.AND P1, PT, R12, RZ, PT ;  /* 0x000000ff0c00720c */ /* 0x000fe20003f25270 */
[----:B------:R-:W-:Y:S01]  /*0f60*/  BSSY.RECONVERGENT B1, `(.L_x_37) ;  /* 0x0000012000017945 */ /* 0x000fe20003800200 */
[----:B------:R-:W-:-:S04]  /*0f70*/  IMAD.WIDE R4, R15, 0x8, R2 ;  /* 0x000000080f047825 */ /* 0x000fc800078e0202 */
[----:B------:R-:W-:Y:S02]  /*0f80*/  IMAD.MOV.U32 R6, RZ, RZ, -0x77ff8a64 ;  /* 0x8800759cff067424 */ /* 0x000fe400078e00ff */
[----:B------:R-:W-:-:S05]  /*0f90*/  IMAD.MOV.U32 R7, RZ, RZ, 0x7e37e43c ;  /* 0x7e37e43cff077424 */ /* 0x000fca00078e00ff */
[----:B------:R-:W-:Y:S05]  /*0fa0*/  @!P1 BRA `(.L_x_38) ;  /* 0x0000000000349947 */ /* 0x000fea0003800000 */
[----:B------:R-:W-:Y:S02]  /*0fb0*/  SHF.R.S32.HI R17, RZ, 0x1f, R12 ;  /* 0x0000001fff117819 */ /* 0x000fe4000001140c */
[----:B------:R-:W-:-:S04]  /*0fc0*/  LEA R8, P1, R12, UR6, 0x2 ;  /* 0x000000060c087c11 */ /* 0x000fc8000f8210ff */
[----:B------:R-:W-:-:S05]  /*0fd0*/  LEA.HI.X R9, R12, UR7, R17, 0x2, P1 ;  /* 0x000000070c097c11 */ /* 0x000fca00088f1411 */
[----:B------:R-:W4:Y:S04]  /*0fe0*/  LDG.E R0, desc[UR4][R8.64] ;  /* 0x0000000408007981 */ /* 0x000f28000c1e1900 */
[----:B--23--:R-:W4:Y:S02]  /*0ff0*/  LDG.E R11, desc[UR4][R8.64+-0x4] ;  /* 0xfffffc04080b7981 */ /* 0x00cf24000c1e1900 */
[----:B----4-:R-:W-:-:S13]  /*1000*/  ISETP.NE.AND P1, PT, R0, R11, PT ;  /* 0x0000000b0000720c */ /* 0x010fda0003f25270 */
[----:B------:R-:W-:Y:S05]  /*1010*/  @P1 BRA `(.L_x_38) ;  /* 0x0000000000181947 */ /* 0x000fea0003800000 */
[----:B------:R-:W-:-:S04]  /*1020*/  LEA R8, P1, R12, UR8, 0x3 ;  /* 0x000000080c087c11 */ /* 0x000fc8000f8218ff */
[----:B------:R-:W-:-:S05]  /*1030*/  LEA.HI.X R9, R12, UR9, R17, 0x3, P1 ;  /* 0x000000090c097c11 */ /* 0x000fca00088f1c11 */
[----:B------:R-:W2:Y:S04]  /*1040*/  LDG.E.64 R6, desc[UR4][R8.64] ;  /* 0x0000000408067981 */ /* 0x000ea8000c1e1b00 */
[----:B------:R-:W2:Y:S02]  /*1050*/  LDG.E.64 R10, desc[UR4][R8.64+-0x8] ;  /* 0xfffff804080a7981 */ /* 0x000ea4000c1e1b00 */
[----:B--2---:R-:W-:-:S08]  /*1060*/  DADD R6, R6, -R10 ;  /* 0x0000000006067229 */ /* 0x004fd0000000080a */
[----:B------:R-:W-:-:S11]  /*1070*/  DADD R6, -RZ, |R6| ;  /* 0x00000000ff067229 */ /* 0x000fd60000000506 */
.L_x_38:
[----:B------:R-:W-:Y:S05]  /*1080*/  BSYNC.RECONVERGENT B1 ;  /* 0x0000000000017941 */ /* 0x000fea0003800200 */
.L_x_37:
[----:B------:R0:W-:Y:S02]  /*1090*/  STG.E.64 desc[UR4][R4.64], R6 ;  /* 0x0000000604007986 */ /* 0x0001e4000c101b04 */
.L_x_36:
[----:B------:R-:W-:Y:S05]  /*10a0*/  BSYNC.RECONVERGENT B0 ;  /* 0x0000000000007941 */ /* 0x000fea0003800200 */
.L_x_35:
[----:B------:R-:W-:Y:S01]  /*10b0*/  IADD3 R15, PT, PT, R15, 0x80, RZ ;  /* 0x000000800f0f7810 */ /* 0x000fe20007ffe0ff */
[----:B------:R-:W-:Y:S01]  /*10c0*/  VIADD R12, R12, 0x80 ;  /* 0x000000800c0c7836 */ /* 0x000fe20000000000 */
[----:B------:R-:W-:Y:S06]  /*10d0*/  @P0 BRA `(.L_x_39) ;  /* 0xfffffffc00880947 */ /* 0x000fec000383ffff */
[----:B------:R-:W-:Y:S05]  /*10e0*/  EXIT ;  /* 0x000000000000794d */ /* 0x000fea0003800000 */
.L_x_0:
[----:B------:R-:W-:-:S13]  /*10f0*/  ISETP.GE.AND P0, PT, R10, 0x1, PT ;  /* 0x000000010a00780c */ /* 0x000fda0003f06270 */
[----:B------:R-:W-:Y:S05]  /*1100*/  @!P0 EXIT ;  /* 0x000000000000894d */ /* 0x000fea0003800000 */
[----:B------:R-:W0:Y:S01]  /*1110*/  S2R R7, SR_TID.X ;  /* 0x0000000000077919 */ /* 0x000e220000002100 */
[C---:B------:R-:W-:Y:S01]  /*1120*/  ISETP.GE.U32.AND P0, PT, R10.reuse, 0x4, PT ;  /* 0x000000040a00780c */ /* 0x040fe20003f06070 */
[----:B------:R-:W-:Y:S01]  /*1130*/  IMAD.MOV.U32 R16, RZ, RZ, RZ ;  /* 0x000000ffff107224 */ /* 0x000fe200078e00ff */
[----:B------:R-:W-:-:S11]  /*1140*/  LOP3.LUT R6, R10, 0x3, RZ, 0xc0, !PT ;  /* 0x000000030a067812 */ /* 0x000fd600078ec0ff */
[----:B------:R-:W-:Y:S05]  /*1150*/  @!P0 BRA `(.L_x_40) ;  /* 0x0000000800908947 */ /* 0x000fea0003800000 */
[----:B0-----:R-:W-:Y:S01]  /*1160*/  IMAD.IADD R21, R0, 0x1, R7 ;  /* 0x0000000100157824 */ /* 0x001fe200078e0207 */
[----:B------:R-:W-:Y:S01]  /*1170*/  BSSY.RECONVERGENT B0, `(.L_x_41) ;  /* 0x0000018000007945 */ /* 0x000fe20003800200 */
[----:B------:R-:W-:Y:S01]  /*1180*/  IMAD.WIDE R8, R7, 0x8, R2 ;  /* 0x0000000807087825 */ /* 0x000fe200078e0202 */
[----:B------:R-:W-:Y:S02]  /*1190*/  MOV R15, 0x7e37e43c ;  /* 0x7e37e43c000f7802 */ /* 0x000fe40000000f00 */
[C---:B------:R-:W-:Y:S01]  /*11a0*/  ISETP.NE.AND P3, PT, R21.reuse, RZ, PT ;  /* 0x000000ff1500720c */ /* 0x040fe20003f65270 */
[C---:B------:R-:W-:Y:S01]  /*11b0*/  VIADD R11, R21.reuse, 0x100 ;  /* 0x00000100150b7836 */ /* 0x040fe20000000000 */
[C---:B------:R-:W-:Y:S01]  /*11c0*/  IADD3 R13, PT, PT, R21.reuse, 0x80, RZ ;  /* 0x00000080150d7810 */ /* 0x040fe20007ffe0ff */
[----:B------:R-:W-:Y:S02]  /*11d0*/  VIADD R12, R21, 0x180 ;  /* 0x00000180150c7836 */ /* 0x000fe40000000000 */
[----:B------:R-:W-:Y:S01]  /*11e0*/  IMAD.MOV.U32 R14, RZ, RZ, -0x77ff8a64 ;  /* 0x8800759cff0e7424 */ /* 0x000fe200078e00ff */
[----:B------:R-:W-:-:S02]  /*11f0*/  ISETP.NE.AND P2, PT, R13, RZ, PT ;  /* 0x000000ff0d00720c */ /* 0x000fc40003f45270 */
[----:B------:R-:W-:Y:S02]  /*1200*/  ISETP.NE.AND P0, PT, R11, RZ, PT ;  /* 0x000000ff0b00720c */ /* 0x000fe40003f05270 */
[----:B------:R-:W-:-:S03]  /*1210*/  ISETP.NE.AND P1, PT, R12, RZ, PT ;  /* 0x000000ff0c00720c */ /* 0x000fc60003f25270 */
[----:B------:R-:W-:Y:S10]  /*1220*/  @!P3 BRA `(.L_x_42) ;  /* 0x000000000030b947 */ /* 0x000ff40003800000 */
        /* <DEDUP_REMOVED lines=12> */
.L_x_42:
[----:B------:R-:W-:Y:S05]  /*12f0*/  BSYNC.RECONVERGENT B0 ;  /* 0x0000000000007941 */ /* 0x000fea0003800200 */
.L_x_41:
[----:B------:R0:W-:Y:S01]  /*1300*/  STG.E.64 desc[UR4][R8.64], R14 ;  /* 0x0000000e08007986 */ /* 0x0001e2000c101b04 */
[----:B------:R-:W-:Y:S01]  /*1310*/  BSSY.RECONVERGENT B0, `(.L_x_43) ;  /* 0x0000010000007945 */ /* 0x000fe20003800200 */
[----:B------:R-:W-:Y:S02]  /*1320*/  IMAD.MOV.U32 R16, RZ, RZ, -0x77ff8a64 ;  /* 0x8800759cff107424 */ /* 0x000fe400078e00ff */
[----:B------:R-:W-:Y:S01]  /*1330*/  IMAD.MOV.U32 R17, RZ, RZ, 0x7e37e43c ;  /* 0x7e37e43cff117424 */ /* 0x000fe200078e00ff */
[----:B------:R-:W-:Y:S06]  /*1340*/  @!P2 BRA `(.L_x_44) ;  /* 0x000000000030a947 */ /* 0x000fec0003800000 */
[----:B0-----:R-:W0:Y:S02]  /*1350*/  LDC.64 R14, c[0x0][0x398] ;  /* 0x0000e600ff0e7b82 */ /* 0x001e240000000a00 */
        /* <DEDUP_REMOVED lines=11> */
.L_x_44:
[----:B------:R-:W-:Y:S05]  /*1410*/  BSYNC.RECONVERGENT B0 ;  /* 0x0000000000007941 */ /* 0x000fea0003800200 */
.L_x_43:
[----:B------:R1:W-:Y:S01]  /*1420*/  STG.E.64 desc[UR4][R8.64+0x400], R16 ;  /* 0x0004001008007986 */ /* 0x0003e2000c101b04 */
[----:B------:R-:W-:Y:S01]  /*1430*/  BSSY.RECONVERGENT B0, `(.L_x_45) ;  /* 0x0000012000007945 */ /* 0x000fe20003800200 */
[----:B0-----:R-:W-:Y:S01]  /*1440*/  IMAD.MOV.U32 R14, RZ, RZ, -0x77ff8a64 ;  /* 0x8800759cff0e7424 */ /* 0x001fe200078e00ff */
[----:B------:R-:W-:Y:S01]  /*1450*/  MOV R15, 0x7e37e43c ;  /* 0x7e37e43c000f7802 */ /* 0x000fe20000000f00 */
[----:B------:R-:W-:Y:S02]  /*1460*/  IMAD.MOV.U32 R18, RZ, RZ, -0x77ff8a64 ;  /* 0x8800759cff127424 */ /* 0x000fe400078e00ff */
[----:B------:R-:W-:Y:S01]  /*1470*/  IMAD.MOV.U32 R19, RZ, RZ, 0x7e37e43c ;  /* 0x7e37e43cff137424 */ /* 0x000fe200078e00ff */
[----:B------:R-:W-:Y:S06]  /*1480*/  @!P0 BRA `(.L_x_46) ;  /* 0x0000000000308947 */ /* 0x000fec0003800000 */
[----:B-1----:R-:W0:Y:S02]  /*1490*/  LDC.64 R16, c[0x0][0x398] ;  /* 0x0000e600ff107b82 */ /* 0x002e240000000a00 */
        /* <DEDUP_REMOVED lines=11> */
.L_x_46:
[----:B------:R-:W-:Y:S05]  /*1550*/  BSYNC.RECONVERGENT B0 ;  /* 0x0000000000007941 */ /* 0x000fea0003800200 */
.L_x_45:
[----:B------:R0:W-:Y:S01]  /*1560*/  STG.E.64 desc[UR4][R8.64+0x800], R18 ;  /* 0x0008001208007986 */ /* 0x0001e2000c101b04 */
[----:B------:R-:W-:Y:S04]  /*1570*/  BSSY.RECONVERGENT B0, `(.L_x_47) ;  /* 0x000000e000007945 */ /* 0x000fe80003800200 */
[----:B------:R-:W-:Y:S05]  /*1580*/  @!P1 BRA `(.L_x_48) ;  /* 0x0000000000309947 */ /* 0x000fea0003800000 */
[----:B-1----:R-:W1:Y:S02]  /*1590*/  LDC.64 R16, c[0x0][0x398] ;  /* 0x0000e600ff107b82 */ /* 0x002e640000000a00 */
[----:B-1----:R-:W-:-:S05]  /*15a0*/  IMAD.WIDE R16, R12, 0x4, R16 ;  /* 0x000000040c107825 */ /* 0x002fca00078e0210 */
[----:B------:R-:W2:Y:S04]  /*15b0*/  LDG.E R11, desc[UR4][R16.64] ;  /* 0x00000004100b7981 */ /* 0x000ea8000c1e1900 */
[----:B0-----:R-:W2:Y:S02]  /*15c0*/  LDG.E R18, desc[UR4][R16.64+-0x4] ;  /* 0xfffffc0410127981 */ /* 0x001ea4000c1e1900 */
        /* <DEDUP_REMOVED lines=8> */
.L_x_48:
[----:B------:R-:W-:Y:S05]  /*1650*/  BSYNC.RECONVERGENT B0 ;  /* 0x0000000000007941 */ /* 0x000fea0003800200 */
.L_x_47:
[----:B------:R2:W-:Y:S01]  /*1660*/  STG.E.64 desc[UR4][R8.64+0xc00], R14 ;  /* 0x000c000e08007986 */ /* 0x0005e2000c101b04 */
[----:B-1----:R-:W-:-:S04]  /*1670*/  LOP3.LUT R16, R10, 0x7ffffffc, RZ, 0xc0, !PT ;  /* 0x7ffffffc0a107812 */ /* 0x002fc800078ec0ff */
[----:B------:R-:W-:-:S13]  /*1680*/  ISETP.NE.AND P0, PT, R16, 0x4, PT ;  /* 0x000000041000780c */ /* 0x000fda0003f05270 */
[----:B--2---:R-:W-:Y:S05]  /*1690*/  @!P0 BRA `(.L_x_40) ;  /* 0x0000000400408947 */ /* 0x004fea0003800000 */
[----:B------:R-:W1:Y:S01]  /*16a0*/  LDC.64 R10, c[0x0][0x398] ;  /* 0x0000e600ff0a7b82 */ /* 0x000e620000000a00 */
[----:B------:R-:W-:-:S07]  /*16b0*/  IMAD.MOV.U32 R17, RZ, RZ, 0x4 ;  /* 0x00000004ff117424 */ /* 0x000fce00078e00ff */
[----:B0-----:R-:W0:Y:S02]  /*16c0*/  LDC.64 R8, c[0x0][0x390] ;  /* 0x0000e400ff087b82 */ /* 0x001e240000000a00 */
.L_x_57:
[----:B--2---:R-:W-:Y:S01]  /*16d0*/  LEA R13, R17, R7, 0x7 ;  /* 0x00000007110d7211 */ /* 0x004fe200078e38ff */
[----:B------:R-:W-:Y:S01]  /*16e0*/  BSSY.RECONVERGENT B0, `(.L_x_49) ;  /* 0x0000010000007945 */ /* 0x000fe20003800200 */
[----:B------:R-:W-:Y:S02]  /*16f0*/  IMAD.MOV.U32 R20, RZ, RZ, -0x77ff8a64 ;  /* 0x8800759cff147424 */ /* 0x000fe400078e00ff */
[----:B------:R-:W-:Y:S02]  /*1700*/  IMAD.MOV.U32 R21, RZ, RZ, 0x7e37e43c ;  /* 0x7e37e43cff157424 */ /* 0x000fe400078e00ff */
[----:B------:R-:W-:-:S05]  /*1710*/  IMAD.IADD R19, R0, 0x1, R13 ;  /* 0x0000000100137824 */ /* 0x000fca00078e020d */
[----:B------:R-:W-:-:S13]  /*1720*/  ISETP.NE.AND P0, PT, R19, RZ, PT ;  /* 0x000000ff1300720c */ /* 0x000fda0003f05270 */
[----:B------:R-:W-:Y:S05]  /*1730*/  @!P0 BRA `(.L_x_50) ;  /* 0x0000000000288947 */ /* 0x000fea0003800000 */
[----:B-1----:R-:W-:-:S05]  /*1740*/  IMAD.WIDE R14, R19, 0x4, R10 ;  /* 0x00000004130e7825 */ /* 0x002fca00078e020a */
[----:B------:R-:W2:Y:S04]  /*1750*/  LDG.E R12, desc[UR4][R14.64] ;  /* 0x000000040e0c7981 */ /* 0x000ea8000c1e1900 */
[----:B------:R-:W2:Y:S02]  /*1760*/  LDG.E R23, desc[UR4][R14.64+-0x4] ;  /* 0xfffffc040e177981 */ /* 0x000ea4000c1e1900 */
[----:B--2---:R-:W-:-:S13]  /*1770*/  ISETP.NE.AND P0, PT, R12, R23, PT ;  /* 0x000000170c00720c */ /* 0x004fda0003f05270 */
[----:B------:R-:W-:Y:S05]  /*1780*/  @P0 BRA `(.L_x_50) ;  /* 0x0000000000140947 */ /* 0x000fea0003800000 */
[----:B0-----:R-:W-:-:S05]  /*1790*/  IMAD.WIDE R14, R19, 0x8, R8 ;  /* 0x00000008130e7825 */ /* 0x001fca00078e0208 */
[----:B------:R-:W2:Y:S04]  /*17a0*/  LDG.E.64 R20, desc[UR4][R14.64] ;  /* 0x000000040e147981 */ /* 0x000ea8000c1e1b00 */
[----:B------:R-:W2:Y:S02]  /*17b0*/  LDG.E.64 R22, desc[UR4][R14.64+-0x8] ;  /* 0xfffff8040e167981 */ /* 0x000ea4000c1e1b00 */
[----:B--2---:R-:W-:-:S08]  /*17c0*/  DADD R20, R20, -R22 ;  /* 0x0000000014147229 */ /* 0x004fd00000000816 */
[----:B------:R-:W-:-:S11]  /*17d0*/  DADD R20, -RZ, |R20| ;  /* 0x00000000ff147229 */ /* 0x000fd60000000514 */
.L_x_50:
[----:B------:R-:W-:Y:S05]  /*17e0*/  BSYNC.RECONVERGENT B0 ;  /* 0x0000000000007941 */ /* 0x000fea0003800200 */
.L_x_49:
[----:B------:R-:W-:Y:S01]  /*17f0*/  IMAD.WIDE R12, R13, 0x8, R2 ;  /* 0x000000080d0c7825 */ /* 0x000fe200078e0202 */
[----:B------:R-:W-:Y:S01]  /*1800*/  IADD3 R25, PT, PT, R19, 0x80, RZ ;  /* 0x0000008013197810 */ /* 0x000fe20007ffe0ff */
[----:B------:R-:W-:Y:S02]  /*1810*/  BSSY.RECONVERGENT B0, `(.L_x_51) ;  /* 0x0000010000007945 */ /* 0x000fe40003800200 */
[----:B------:R-:W-:Y:S01]  /*1820*/  IMAD.MOV.U32 R14, RZ, RZ, -0x77ff8a64 ;  /* 0x8800759cff0e7424 */ /* 0x000fe200078e00ff */
[----:B------:R2:W-:Y:S01]  /*1830*/  STG.E.64 desc[UR4][R12.64], R20 ;  /* 0x000000140c007986 */ /* 0x0005e2000c101b04 */
[----:B------:R-:W-:Y:S01]  /*1840*/  ISETP.NE.AND P0, PT, R25, RZ, PT ;  /* 0x000000ff1900720c */ /* 0x000fe20003f05270 */
[----:B------:R-:W-:-:S12]  /*1850*/  IMAD.MOV.U32 R15, RZ, RZ, 0x7e37e43c ;  /* 0x7e37e43cff0f7424 */ /* 0x000fd800078e00ff */
[----:B--2---:R-:W-:Y:S05]  /*1860*/  @!P0 BRA `(.L_x_52) ;  /* 0x0000000000288947 */ /* 0x004fea0003800000 */
        /* <DEDUP_REMOVED lines=10> */
.L_x_52:
[----:B------:R-:W-:Y:S05]  /*1910*/  BSYNC.RECONVERGENT B0 ;  /* 0x0000000000007941 */ /* 0x000fea0003800200 */
.L_x_51:
[----:B------:R-:W-:Y:S01]  /*1920*/  VIADD R25, R19, 0x100 ;  /* 0x0000010013197836 */ /* 0x000fe20000000000 */
[----:B------:R2:W-:Y:S01]  /*1930*/  STG.E.64 desc[UR4][R12.64+0x400], R14 ;  /* 0x0004000e0c007986 */ /* 0x0005e2000c101b04 */
[----:B------:R-:W-:Y:S01]  /*1940*/  BSSY.RECONVERGENT B0, `(.L_x_53) ;  /* 0x000000f000007945 */ /* 0x000fe20003800200 */
[----:B------:R-:W-:Y:S01]  /*1950*/  MOV R20, 0x8800759c ;  /* 0x8800759c00147802 */ /* 0x000fe20000000f00 */
[----:B------:R-:W-:Y:S01]  /*1960*/  IMAD.MOV.U32 R21, RZ, RZ, 0x7e37e43c ;  /* 0x7e37e43cff157424 */ /* 0x000fe200078e00ff */
[----:B------:R-:W-:-:S13]  /*1970*/  ISETP.NE.AND P0, PT, R25, RZ, PT ;  /* 0x000000ff1900720c */ /* 0x000fda0003f05270 */
        /* <DEDUP_REMOVED lines=11> */
.L_x_54:
[----:B------:R-:W-:Y:S05]  /*1a30*/  BSYNC.RECONVERGENT B0 ;  /* 0x0000000000007941 */ /* 0x000fea0003800200 */
.L_x_53:
[----:B------:R2:W-:Y:S01]  /*1a40*/  STG.E.64 desc[UR4][R12.64+0x800], R20 ;  /* 0x000800140c007986 */ /* 0x0005e2000c101b04 */
[----:B------:R-:W-:Y:S01]  /*1a50*/  IADD3 R23, PT, PT, R19, 0x180, RZ ;  /* 0x0000018013177810 */ /* 0x000fe20007ffe0ff */
[----:B------:R-:W-:Y:S01]  /*1a60*/  VIADD R17, R17, 0x4 ;  /* 0x0000000411117836 */ /* 0x000fe20000000000 */
[----:B------:R-:W-:Y:S01]  /*1a70*/  BSSY.RECONVERGENT B0, `(.L_x_55) ;  /* 0x0000010000007945 */ /* 0x000fe20003800200 */
[----:B------:R-:W-:Y:S01]  /*1a80*/  IMAD.MOV.U32 R14, RZ, RZ, -0x77ff8a64 ;  /* 0x8800759cff0e7424 */ /* 0x000fe200078e00ff */
[----:B------:R-:W-:Y:S01]  /*1a90*/  ISETP.NE.AND P0, PT, R23, RZ, PT ;  /* 0x000000ff1700720c */ /* 0x000fe20003f05270 */
[----:B------:R-:W-:Y:S01]  /*1aa0*/  IMAD.MOV.U32 R15, RZ, RZ, 0x7e37e43c ;  /* 0x7e37e43cff0f7424 */ /* 0x000fe200078e00ff */
[----:B------:R-:W-:-:S11]  /*1ab0*/  ISETP.NE.AND P1, PT, R17, R16, PT ;  /* 0x000000101100720c */ /* 0x000fd60003f25270 */
        /* <DEDUP_REMOVED lines=11> */
.L_x_56:
[----:B------:R-:W-:Y:S05]  /*1b70*/  BSYNC.RECONVERGENT B0 ;  /* 0x0000000000007941 */ /* 0x000fea0003800200 */
.L_x_55:
[----:B------:R2:W-:Y:S01]  /*1b80*/  STG.E.64 desc[UR4][R12.64+0xc00], R14 ;  /* 0x000c000e0c007986 */ /* 0x0005e2000c101b04 */
[----:B------:R-:W-:Y:S05]  /*1b90*/  @P1 BRA `(.L_x_57) ;  /* 0xfffffff800cc1947 */ /* 0x000fea000383ffff */
.L_x_40:
[----:B------:R-:W-:-:S13]  /*1ba0*/  ISETP.NE.AND P0, PT, R6, RZ, PT ;  /* 0x000000ff0600720c */ /* 0x000fda0003f05270 */
[----:B------:R-:W-:Y:S05]  /*1bb0*/  @!P0 EXIT ;  /* 0x000000000000894d */ /* 0x000fea0003800000 */
[----:B------:R-:W3:Y:S01]  /*1bc0*/  LDCU UR6, c[0x0][0x3a8] ;  /* 0x00007500ff0677ac */ /* 0x000ee20008000800 */
[----:B0-2---:R-:W-:Y:S01]  /*1bd0*/  LEA R13, R16, R7, 0x7 ;  /* 0x00000007100d7211 */ /* 0x005fe200078e38ff */
[----:B------:R-:W-:Y:S01]  /*1be0*/  IMAD.MOV R0, RZ, RZ, -R6 ;  /* 0x000000ffff007224 */ /* 0x000fe200078e0a06 */
[----:B------:R-:W0:Y:S01]  /*1bf0*/  LDCU.64 UR8, c[0x0][0x398] ;  /* 0x00007300ff0877ac */ /* 0x000e220008000a00 */
[----:B------:R-:W2:Y:S01]  /*1c00*/  LDCU.64 UR10, c[0x0][0x390] ;  /* 0x00007200ff0a77ac */ /* 0x000ea20008000a00 */
[----:B---3--:R-:W-:-:S05]  /*1c10*/  IADD3 R5, PT, PT, R4, UR6, R7 ;  /* 0x0000000604057c10 */ /* 0x008fca000fffe007 */
[----:B0-2---:R-:W-:-:S07]  /*1c20*/  IMAD R16, R16, 0x80, R5 ;  /* 0x0000008010107824 */ /* 0x005fce00078e0205 */
.L_x_60:
[----:B------:R-:W-:Y:S01]  /*1c30*/  ISETP.NE.AND P0, PT, R16, RZ, PT ;  /* 0x000000ff1000720c */ /* 0x000fe20003f05270 */
[----:B------:R-:W-:Y:S01]  /*1c40*/  BSSY.RECONVERGENT B0, `(.L_x_58) ;  /* 0x0000012000007945 */ /* 0x000fe20003800200 */
[----:B-1----:R-:W-:Y:S01]  /*1c50*/  IMAD.WIDE R10, R13, 0x8, R2 ;  /* 0x000000080d0a7825 */ /* 0x002fe200078e0202 */
[----:B------:R-:W-:-:S03]  /*1c60*/  MOV R4, 0x8800759c ;  /* 0x8800759c00047802 */ /* 0x000fc60000000f00 */
[----:B------:R-:W-:-:S07]  /*1c70*/  IMAD.MOV.U32 R5, RZ, RZ, 0x7e37e43c ;  /* 0x7e37e43cff057424 */ /* 0x000fce00078e00ff */
[----:B------:R-:W-:Y:S05]  /*1c80*/  @!P0 BRA `(.L_x_59) ;  /* 0x0000000000348947 */ /* 0x000fea0003800000 */
[----:B------:R-:W-:Y:S02]  /*1c90*/  SHF.R.S32.HI R15, RZ, 0x1f, R16 ;  /* 0x0000001fff0f7819 */ /* 0x000fe40000011410 */
[----:B------:R-:W-:-:S04]  /*1ca0*/  LEA R6, P0, R16, UR8, 0x2 ;  /* 0x0000000810067c11 */ /* 0x000fc8000f8010ff */
[----:B------:R-:W-:-:S05]  /*1cb0*/  LEA.HI.X R7, R16, UR9, R15, 0x2, P0 ;  /* 0x0000000910077c11 */ /* 0x000fca00080f140f */
[----:B------:R-:W2:Y:S04]  /*1cc0*/  LDG.E R8, desc[UR4][R6.64] ;  /* 0x0000000406087981 */ /* 0x000ea8000c1e1900 */
[----:B------:R-:W2:Y:S02]  /*1cd0*/  LDG.E R9, desc[UR4][R6.64+-0x4] ;  /* 0xfffffc0406097981 */ /* 0x000ea4000c1e1900 */
[----:B--2---:R-:W-:-:S13]  /*1ce0*/  ISETP.NE.AND P0, PT, R8, R9, PT ;  /* 0x000000090800720c */ /* 0x004fda0003f05270 */
[----:B------:R-:W-:Y:S05]  /*1cf0*/  @P0 BRA `(.L_x_59) ;  /* 0x0000000000180947 */ /* 0x000fea0003800000 */
[----:B------:R-:W-:-:S04]  /*1d00*/  LEA R6, P0, R16, UR10, 0x3 ;  /* 0x0000000a10067c11 */ /* 0x000fc8000f8018ff */
[----:B------:R-:W-:-:S05]  /*1d10*/  LEA.HI.X R7, R16, UR11, R15, 0x3, P0 ;  /* 0x0000000b10077c11 */ /* 0x000fca00080f1c0f */
[----:B------:R-:W2:Y:S04]  /*1d20*/  LDG.E.64 R4, desc[UR4][R6.64] ;  /* 0x0000000406047981 */ /* 0x000ea8000c1e1b00 */
[----:B------:R-:W2:Y:S02]  /*1d30*/  LDG.E.64 R8, desc[UR4][R6.64+-0x8] ;  /* 0xfffff80406087981 */ /* 0x000ea4000c1e1b00 */
[----:B--2---:R-:W-:-:S08]  /*1d40*/  DADD R4, R4, -R8 ;  /* 0x0000000004047229 */ /* 0x004fd00000000808 */
[----:B------:R-:W-:-:S11]  /*1d50*/  DADD R4, -RZ, |R4| ;  /* 0x00000000ff047229 */ /* 0x000fd60000000504 */
.L_x_59:
[----:B------:R-:W-:Y:S05]  /*1d60*/  BSYNC.RECONVERGENT B0 ;  /* 0x0000000000007941 */ /* 0x000fea0003800200 */
.L_x_58:
[----:B------:R-:W-:Y:S01]  /*1d70*/  VIADD R0, R0, 0x1 ;  /* 0x0000000100007836 */ /* 0x000fe20000000000 */
[----:B------:R0:W-:Y:S04]  /*1d80*/  STG.E.64 desc[UR4][R10.64], R4 ;  /* 0x000000040a007986 */ /* 0x0001e8000c101b04 */
[----:B------:R-:W-:-:S13]  /*1d90*/  ISETP.NE.AND P0, PT, R0, RZ, PT ;  /* 0x000000ff0000720c */ /* 0x000fda0003f05270 */
[----:B0-----:R-:W-:Y:S05]  /*1da0*/  @!P0 EXIT ;  /* 0x000000000000894d */ /* 0x001fea0003800000 */
[----:B------:R-:W-:Y:S01]  /*1db0*/  IADD3 R13, PT, PT, R13, 0x80, RZ ;  /* 0x000000800d0d7810 */ /* 0x000fe20007ffe0ff */
[----:B------:R-:W-:Y:S01]  /*1dc0*/  VIADD R16, R16, 0x80 ;  /* 0x0000008010107836 */ /* 0x000fe20000000000 */
[----:B------:R-:W-:Y:S06]  /*1dd0*/  BRA `(.L_x_60) ;  /* 0xfffffffc00947947 */ /* 0x000fec000383ffff */
.L_x_61:
[----:B------:R-:W-:-:S00]  /*1de0*/  BRA `(.L_x_61) ;  /* 0xfffffffc00fc7947 */ /* 0x000fc0000383ffff */
[----:B------:R-:W-:-:S00]  /*1df0*/  NOP ;  /* 0x0000000000007918 */ /* 0x000fc00000000000 */
        /* <DEDUP_REMOVED lines=8> */
.L_x_2367:


//--------------------- .text._ZN3cub18CUB_300001_SM_10006detail9transform16transform_kernelINS2_10policy_hubILb1EN4cuda3std3__45tupleIJN6thrust24THRUST_300001_SM_1000_NS17counting_iteratorIiNSA_11use_defaultESC_SC_EEEEEE10policy1000Ei12DeltaFunctorNSA_6detail15normal_iteratorINSA_10device_ptrIdEEEEJSD_EEEvT0_iT1_T2_DpNS2_10kernel_argIT3_EE --------------------------
	.section	.text._ZN3cub18CUB_300001_SM_10006detail9transform16transform_kernelINS2_10policy_hubILb1EN4cuda3std3__45tupleIJN6thrust24THRUST_300001_SM_1000_NS17counting_iteratorIiNSA_11use_defaultESC_SC_EEEEEE10policy1000Ei12DeltaFunctorNSA_6detail15normal_iteratorINSA_10device_ptrIdEEEEJSD_EEEvT0_iT1_T2_DpNS2_10kernel_argIT3_EE,"ax",@progbits
	.align	128
        .global         _ZN3cub18CUB_300001_SM_10006detail9transform16transform_kernelINS2_10policy_hubILb1EN4cuda3std3__45tupleIJN6thrust24THRUST_300001_SM_1000_NS17counting_iteratorIiNSA_11use_defaultESC_SC_EEEEEE10policy1000Ei12DeltaFunctorNSA_6detail15normal_iteratorINSA_10device_ptrIdEEEEJSD_EEEvT0_iT1_T2_DpNS2_10kernel_argIT3_EE
        .type           _ZN3cub18CUB_300001_SM_10006detail9transform16transform_kernelINS2_10policy_hubILb1EN4cuda3std3__45tupleIJN6thrust24THRUST_300001_SM_1000_NS17counting_iteratorIiNSA_11use_defaultESC_SC_EEEEEE10policy1000Ei12DeltaFunctorNSA_6detail15normal_iteratorINSA_10device_ptrIdEEEEJSD_EEEvT0_iT1_T2_DpNS2_10kernel_argIT3_EE,@function
        .size           _ZN3cub18CUB_300001_SM_10006detail9transform16transform_kernelINS2_10policy_hubILb1EN4cuda3std3__45tupleIJN6thrust24THRUST_300001_SM_1000_NS17counting_iteratorIiNSA_11use_defaultESC_SC_EEEEEE10policy1000Ei12DeltaFunctorNSA_6detail15normal_iteratorINSA_10device_ptrIdEEEEJSD_EEEvT0_iT1_T2_DpNS2_10kernel_argIT3_EE,(.L_x_2368 - _ZN3cub18CUB_300001_SM_10006detail9transform16transform_kernelINS2_10policy_hubILb1EN4cuda3std3__45tupleIJN6thrust24THRUST_300001_SM_1000_NS17counting_iteratorIiNSA_11use_defaultESC_SC_EEEEEE10policy1000Ei12DeltaFunctorNSA_6detail15normal_iteratorINSA_10device_ptrIdEEEEJSD_EEEvT0_iT1_T2_DpNS2_10kernel_argIT3_EE)
        .other          _ZN3cub18CUB_300001_SM_10006detail9transform16transform_kernelINS2_10policy_hubILb1EN4cuda3std3__45tupleIJN6thrust24THRUST_300001_SM_1000_NS17counting_iteratorIiNSA_11use_defaultESC_SC_EEEEEE10policy1000Ei12DeltaFunctorNSA_6detail15normal_iteratorINSA_10device_ptrIdEEEEJSD_EEEvT0_iT1_T2_DpNS2_10kernel_argIT3_EE,@"STO_CUDA_ENTRY STV_DEFAULT"
_ZN3cub18CUB_300001_SM_10006detail9transform16transform_kernelINS2_10policy_hubILb1EN4cuda3std3__45tupleIJN6thrust24THRUST_300001_SM_1000_NS17counting_iteratorIiNSA_11use_defaultESC_SC_EEEEEE10policy1000Ei12DeltaFunctorNSA_6detail15normal_iteratorINSA_10device_ptrIdEEEEJSD_EEEvT0_iT1_T2_DpNS2_10kernel_argIT3_EE:
.text._ZN3cub18CUB_300001_SM_10006detail9transform16transform_kernelINS2_10policy_hubILb1EN4cuda3std3__45tupleIJN6thrust24THRUST_300001_SM_1000_NS17counting_iteratorIiNSA_11use_defaultESC_SC_EEEEEE10policy1000Ei12DeltaFunctorNSA_6detail15normal_iteratorINSA_10device_ptrIdEEEEJSD_EEEvT0_iT1_T2_DpNS2_10kernel_argIT3_EE:
[----:B------:R-:W-:Y:S08]  /*0000*/  LDC R1, c[0x0][0x37c] ;  /* 0x0000df00ff017b82 */ /* 0x000ff00000000800 */
[----:B------:R-:W0:Y:S01]  /*0010*/  LDC.64 R6, c[0x0][0x380] ;  /* 0x0000e000ff067b82 */ /* 0x000e220000000a00 */
[----:B------:R-:W1:Y:S07]  /*0020*/  LDCU UR6, c[0x0][0x3a0] ;  /* 0x00007400ff0677ac */ /* 0x000e6e0008000800 */
[----:B------:R-:W2:Y:S08]  /*0030*/  S2UR UR4, SR_CTAID.X ;  /* 0x00000000000479c3 */ /* 0x000eb00000002500 */
[----:B------:R-:W3:Y:S01]  /*0040*/  LDC.64 R2, c[0x0][0x398] ;  /* 0x0000e600ff027b82 */ /* 0x000ee20000000a00 */
[----:B0-----:R-:W-:-:S04]  /*0050*/  IMAD.SHL.U32 R4, R7, 0x80, RZ ;  /* 0x0000008007047824 */ /* 0x001fc800078e00ff */
[----:B--2---:R-:W-:Y:S01]  /*0060*/  IMAD R5, R4, UR4, RZ ;  /* 0x0000000404057c24 */ /* 0x004fe2000f8e02ff */
[----:B------:R-:W0:Y:S03]  /*0070*/  LDCU.64 UR4, c[0x0][0x358] ;  /* 0x00006b00ff0477ac */ /* 0x000e260008000a00 */
[----:B------:R-:W-:Y:S02]  /*0080*/  IMAD.IADD R9, R6, 0x1, -R5 ;  /* 0x0000000106097824 */ /* 0x000fe400078e0a05 */
[C---:B-1----:R-:W-:Y:S02]  /*0090*/  VIADD R0, R5.reuse, UR6 ;  /* 0x0000000605007c36 */ /* 0x042fe40008000000 */
[----:B---3--:R-:W-:Y:S01]  /*00a0*/  IMAD.WIDE R2, R5, 0x8, R2 ;  /* 0x0000000805027825 */ /* 0x008fe200078e0202 */
[CC--:B------:R-:W-:Y:S02]  /*00b0*/  ISETP.GT.AND P0, PT, R4.reuse, R9.reuse, PT ;  /* 0x000000090400720c */ /* 0x0c0fe40003f04270 */
[----:B------:R-:W-:-:S11]  /*00c0*/  VIMNMX R4, PT, PT, R4, R9, PT ;  /* 0x0000000904047248 */ /* 0x000fd60003fe0100 */
[----:B0-----:R-:W-:Y:S05]  /*00d0*/  @P0 BRA `(.L_x_62) ;  /* 0x0000000c003c0947 */ /* 0x001fea0003800000 */
[----:B------:R-:W-:-:S13]  /*00e0*/  ISETP.GE.AND P0, PT, R7, 0x1, PT ;  /* 0x000000010700780c */ /* 0x000fda0003f06270 */
[----:B------:R-:W-:Y:S05]  /*00f0*/  @!P0 EXIT ;  /* 0x000000000000894d */ /* 0x000fea0003800000 */
[----:B------:R-:W0:Y:S01]  /*0100*/  S2R R9, SR_TID.X ;  /* 0x0000000000097919 */ /* 0x000e220000002100 */
[C---:B------:R-:W-:Y:S01]  /*0110*/  ISETP.GE.U32.AND P0, PT, R7.reuse, 0x4, PT ;  /* 0x000000040700780c */ /* 0x040fe20003f06070 */
[----:B------:R-:W-:Y:S01]  /*0120*/  HFMA2 R8, -RZ, RZ, 0, 0 ;  /* 0x00000000ff087431 */ /* 0x000fe200000001ff */
[----:B------:R-:W-:-:S11]  /*0130*/  LOP3.LUT R4, R7, 0x3, RZ, 0xc0, !PT ;  /* 0x0000000307047812 */ /* 0x000fd600078ec0ff */
[----:B------:R-:W-:Y:S05]  /*0140*/  @!P0 BRA `(.L_x_63) ;  /* 0x0000000800908947 */ /* 0x000fea0003800000 */
[----:B0-----:R-:W-:Y:S01]  /*0150*/  IMAD.IADD R13, R0, 0x1, R9 ;  /* 0x00000001000d7824 */ /* 0x001fe200078e0209 */
[----:B------:R-:W-:Y:S01]  /*0160*/  BSSY.RECONVERGENT B0, `(.L_x_64) ;  /* 0x0000018000007945 */ /* 0x000fe20003800200 */
[----:B------:R-:W-:-:S03]  /*0170*/  IMAD.WIDE R10, R9, 0x8, R2 ;  /* 0x00000008090a7825 */ /* 0x000fc600078e0202 */
[C---:B------:R-:W-:Y:S01]  /*0180*/  ISETP.NE.AND P3, PT, R13.reuse, RZ, PT ;  /* 0x000000ff0d00720c */ /* 0x040fe20003f65270 */
[C---:B------:R-:W-:Y:S01]  /*0190*/  VIADD R12, R13.reuse, 0x80 ;  /* 0x000000800d0c7836 */ /* 0x040fe20000000000 */
[C---:B------:R-:W-:Y:S01]  /*01a0*/  IADD3 R8, PT, PT, R13.reuse, 0x180, RZ ;  /* 0x000001800d087810 */ /* 0x040fe20007ffe0ff */
[----:B------:R-:W-:Y:S02]  /*01b0*/  VIADD R6, R13, 0x100 ;  /* 0x000001000d067836 */ /* 0x000fe40000000000 */
[----:B------:R-:W-:Y:S01]  /*01c0*/  IMAD.MOV.U32 R14, RZ, RZ, -0x77ff8a64 ;  /* 0x8800759cff0e7424 */ /* 0x000fe200078e00ff */
[----:B------:R-:W-:Y:S01]  /*01d0*/  ISETP.NE.AND P0, PT, R12, RZ, PT ;  /* 0x000000ff0c00720c */ /* 0x000fe20003f05270 */
[----:B------:R-:W-:Y:S01]  /*01e0*/  IMAD.MOV.U32 R15, RZ, RZ, 0x7e37e43c ;  /* 0x7e37e43cff0f7424 */ /* 0x000fe200078e00ff */
        /* <DEDUP_REMOVED lines=15> */
.L_x_65:
[----:B------:R-:W-:Y:S05]  /*02e0*/  BSYNC.RECONVERGENT B0 ;  /* 0x0000000000007941 */ /* 0x000fea0003800200 */
.L_x_64:
[----:B------:R0:W-:Y:S01]  /*02f0*/  STG.E.64 desc[UR4][R10.64], R14 ;  /* 0x0000000e0a007986 */ /* 0x0001e2000c101b04 */
[----:B------:R-:W-:Y:S01]  /*0300*/  BSSY.RECONVERGENT B0, `(.L_x_66) ;  /* 0x0000010000007945 */ /* 0x000fe20003800200 */
[----:B------:R-:W-:Y:S01]  /*0310*/  IMAD.MOV.U32 R16, RZ, RZ, -0x77ff8a64 ;  /* 0x8800759cff107424 */ /* 0x000fe200078e00ff */
[----:B------:R-:W-:Y:S02]  /*0320*/  MOV R17, 0x7e37e43c ;  /* 0x7e37e43c00117802 */ /* 0x000fe40000000f00 */
[----:B------:R-:W-:Y:S05]  /*0330*/  @!P0 BRA `(.L_x_67) ;  /* 0x0000000000308947 */ /* 0x000fea0003800000 */
        /* <DEDUP_REMOVED lines=12> */
.L_x_67:
[----:B------:R-:W-:Y:S05]  /*0400*/  BSYNC.RECONVERGENT B0 ;  /* 0x0000000000007941 */ /* 0x000fea0003800200 */
.L_x_66:
[----:B------:R1:W-:Y:S01]  /*0410*/  STG.E.64 desc[UR4][R10.64+0x400], R16 ;  /* 0x000400100a007986 */ /* 0x0003e2000c101b04 */
[----:B------:R-:W-:Y:S01]  /*0420*/  BSSY.RECONVERGENT B0, `(.L_x_68) ;  /* 0x0000012000007945 */ /* 0x000fe20003800200 */
[----:B------:R-:W-:Y:S01]  /*0430*/  IMAD.MOV.U32 R12, RZ, RZ, -0x77ff8a64 ;  /* 0x8800759cff0c7424 */ /* 0x000fe200078e00ff */
[----:B0-----:R-:W-:Y:S01]  /*0440*/  MOV R15, 0x7e37e43c ;  /* 0x7e37e43c000f7802 */ /* 0x001fe20000000f00 */
[----:B------:R-:W-:Y:S02]  /*0450*/  IMAD.MOV.U32 R13, RZ, RZ, 0x7e37e43c ;  /* 0x7e37e43cff0d7424 */ /* 0x000fe400078e00ff */
[----:B------:R-:W-:Y:S01]  /*0460*/  IMAD.MOV.U32 R14, RZ, RZ, -0x77ff8a64 ;  /* 0x8800759cff0e7424 */ /* 0x000fe200078e00ff */
        /* <DEDUP_REMOVED lines=13> */
.L_x_69:
[----:B------:R-:W-:Y:S05]  /*0540*/  BSYNC.RECONVERGENT B0 ;  /* 0x0000000000007941 */ /* 0x000fea0003800200 */
.L_x_68:
[----:B------:R0:W-:Y:S01]  /*0550*/  STG.E.64 desc[UR4][R10.64+0x800], R14 ;  /* 0x0008000e0a007986 */ /* 0x0001e2000c101b04 */
[----:B------:R-:W-:Y:S04]  /*0560*/  BSSY.RECONVERGENT B0, `(.L_x_70) ;  /* 0x000000e000007945 */ /* 0x000fe80003800200 */
[----:B------:R-:W-:Y:S05]  /*0570*/  @!P2 BRA `(.L_x_71) ;  /* 0x000000000030a947 */ /* 0x000fea0003800000 */
[----:B0-----:R-:W0:Y:S02]  /*0580*/  LDC.64 R14, c[0x0][0x390] ;  /* 0x0000e400ff0e7b82 */ /* 0x001e240000000a00 */
[----:B0-----:R-:W-:-:S05]  /*0590*/  IMAD.WIDE R14, R8, 0x4, R14 ;  /* 0x00000004080e7825 */ /* 0x001fca00078e020e */
[----:B------:R-:W2:Y:S04]  /*05a0*/  LDG.E R6, desc[UR4][R14.64] ;  /* 0x000000040e067981 */ /* 0x000ea8000c1e1900 */
[----:B-1----:R-:W2:Y:S02]  /*05b0*/  LDG.E R17, desc[UR4][R14.64+-0x4] ;  /* 0xfffffc040e117981 */ /* 0x002ea4000c1e1900 */
        /* <DEDUP_REMOVED lines=8> */
.L_x_71:
[----:B------:R-:W-:Y:S05]  /*0640*/  BSYNC.RECONVERGENT B0 ;  /* 0x0000000000007941 */ /* 0x000fea0003800200 */
.L_x_70:
[----:B------:R2:W-:Y:S01]  /*0650*/  STG.E.64 desc[UR4][R10.64+0xc00], R12 ;  /* 0x000c000c0a007986 */ /* 0x0005e2000c101b04 */
[----:B------:R-:W-:-:S04]  /*0660*/  LOP3.LUT R8, R7, 0x7ffffffc, RZ, 0xc0, !PT ;  /* 0x7ffffffc07087812 */ /* 0x000fc800078ec0ff */
[----:B------:R-:W-:-:S13]  /*0670*/  ISETP.NE.AND P0, PT, R8, 0x4, PT ;  /* 0x000000040800780c */ /* 0x000fda0003f05270 */
[----:B--2---:R-:W-:Y:S05]  /*0680*/  @!P0 BRA `(.L_x_63) ;  /* 0x0000000400408947 */ /* 0x004fea0003800000 */
[----:B0-----:R-:W0:Y:S01]  /*0690*/  LDC.64 R14, c[0x0][0x390] ;  /* 0x0000e400ff0e7b82 */ /* 0x001e220000000a00 */
[----:B------:R-:W-:-:S07]  /*06a0*/  IMAD.MOV.U32 R18, RZ, RZ, 0x4 ;  /* 0x00000004ff127424 */ /* 0x000fce00078e00ff */
[----:B------:R-:W2:Y:S02]  /*06b0*/  LDC.64 R12, c[0x0][0x388] ;  /* 0x0000e200ff0c7b82 */ /* 0x000ea40000000a00 */
.L_x_80:
[----:B------:R-:W-:Y:S01]  /*06c0*/  IMAD R23, R18, 0x80, R9 ;  /* 0x0000008012177824 */ /* 0x000fe200078e0209 */
[----:B------:R-:W-:Y:S01]  /*06d0*/  BSSY.RECONVERGENT B0, `(.L_x_72) ;  /* 0x0000012000007945 */ /* 0x000fe20003800200 */
[----:B-1----:R-:W-:Y:S02]  /*06e0*/  IMAD.MOV.U32 R16, RZ, RZ, -0x77ff8a64 ;  /* 0x8800759cff107424 */ /* 0x002fe400078e00ff */
[----:B------:R-:W-:Y:S02]  /*06f0*/  IMAD.IADD R19, R0, 0x1, R23 ;  /* 0x0000000100137824 */ /* 0x000fe400078e0217 */
[----:B------:R-:W-:-:S03]  /*0700*/  IMAD.MOV.U32 R17, RZ, RZ, 0x7e37e43c ;  /* 0x7e37e43cff117424 */ /* 0x000fc600078e00ff */
[C---:B------:R-:W-:Y:S02]  /*0710*/  ISETP.NE.AND P0, PT, R19.reuse, RZ, PT ;  /* 0x000000ff1300720c */ /* 0x040fe40003f05270 */
[----:B------:R-:W-:-:S04]  /*0720*/  IADD3 R21, PT, PT, R19, 0x80, RZ ;  /* 0x0000008013157810 */ /* 0x000fc80007ffe0ff */
[----:B------:R-:W-:-:S07]  /*0730*/  ISETP.NE.AND P1, PT, R21, RZ, PT ;  /* 0x000000ff1500720c */ /* 0x000fce0003f25270 */
[----:B---3--:R-:W-:Y:S06]  /*0740*/  @!P0 BRA `(.L_x_73) ;  /* 0x0000000000288947 */ /* 0x008fec0003800000 */
[----:B0-----:R-:W-:-:S05]  /*0750*/  IMAD.WIDE R6, R19, 0x4, R14 ;  /* 0x0000000413067825 */ /* 0x001fca00078e020e */
[----:B------:R-:W3:Y:S04]  /*0760*/  LDG.E R10, desc[UR4][R6.64] ;  /* 0x00000004060a7981 */ /* 0x000ee8000c1e1900 */
[----:B------:R-:W3:Y:S02]  /*0770*/  LDG.E R11, desc[UR4][R6.64+-0x4] ;  /* 0xfffffc04060b7981 */ /* 0x000ee4000c1e1900 */
[----:B---3--:R-:W-:-:S13]  /*0780*/  ISETP.NE.AND P0, PT, R10, R11, PT ;  /* 0x0000000b0a00720c */ /* 0x008fda0003f05270 */
[----:B------:R-:W-:Y:S05]  /*0790*/  @P0 BRA `(.L_x_73) ;  /* 0x0000000000140947 */ /* 0x000fea0003800000 */
[----:B--2---:R-:W-:-:S05]  /*07a0*/  IMAD.WIDE R10, R19, 0x8, R12 ;  /* 0x00000008130a7825 */ /* 0x004fca00078e020c */
[----:B------:R-:W2:Y:S04]  /*07b0*/  LDG.E.64 R6, desc[UR4][R10.64] ;  /* 0x000000040a067981 */ /* 0x000ea8000c1e1b00 */
[----:B------:R-:W2:Y:S02]  /*07c0*/  LDG.E.64 R16, desc[UR4][R10.64+-0x8] ;  /* 0xfffff8040a107981 */ /* 0x000ea4000c1e1b00 */
[----:B--2---:R-:W-:-:S08]  /*07d0*/  DADD R16, R6, -R16 ;  /* 0x0000000006107229 */ /* 0x004fd00000000810 */
[----:B------:R-:W-:-:S11]  /*07e0*/  DADD R16, -RZ, |R16| ;  /* 0x00000000ff107229 */ /* 0x000fd60000000510 */
.L_x_73:
[----:B------:R-:W-:Y:S05]  /*07f0*/  BSYNC.RECONVERGENT B0 ;  /* 0x0000000000007941 */ /* 0x000fea0003800200 */
.L_x_72:
[----:B------:R-:W-:Y:S01]  /*0800*/  IMAD.WIDE R10, R23, 0x8, R2 ;  /* 0x00000008170a7825 */ /* 0x000fe200078e0202 */
[----:B------:R-:W-:Y:S01]  /*0810*/  BSSY.RECONVERGENT B0, `(.L_x_74) ;  /* 0x000000f000007945 */ /* 0x000fe20003800200 */
[----:B------:R-:W-:Y:S02]  /*0820*/  MOV R7, 0x7e37e43c ;  /* 0x7e37e43c00077802 */ /* 0x000fe40000000f00 */
[----:B------:R-:W-:Y:S01]  /*0830*/  IMAD.MOV.U32 R6, RZ, RZ, -0x77ff8a64 ;  /* 0x8800759cff067424 */ /* 0x000fe200078e00ff */
[----:B------:R1:W-:Y:S01]  /*0840*/  STG.E.64 desc[UR4][R10.64], R16 ;  /* 0x000000100a007986 */ /* 0x0003e2000c101b04 */
[----:B------:R-:W-:Y:S05]  /*0850*/  @!P1 BRA `(.L_x_75) ;  /* 0x0000000000289947 */ /* 0x000fea0003800000 */
[----:B01----:R-:W-:-:S05]  /*0860*/  IMAD.WIDE R16, R21, 0x4, R14 ;  /* 0x0000000415107825 */ /* 0x003fca00078e020e */
        /* <DEDUP_REMOVED lines=9> */
.L_x_75:
[----:B------:R-:W-:Y:S05]  /*0900*/  BSYNC.RECONVERGENT B0 ;  /* 0x0000000000007941 */ /* 0x000fea0003800200 */
.L_x_74:
[----:B------:R-:W-:Y:S01]  /*0910*/  VIADD R23, R19, 0x100 ;  /* 0x0000010013177836 */ /* 0x000fe20000000000 */
[----:B------:R3:W-:Y:S01]  /*0920*/  STG.E.64 desc[UR4][R10.64+0x400], R6 ;  /* 0x000400060a007986 */ /* 0x0007e2000c101b04 */
[----:B------:R-:W-:Y:S01]  /*0930*/  BSSY.RECONVERGENT B0, `(.L_x_76) ;  /* 0x000000f000007945 */ /* 0x000fe20003800200 */
[----:B-1----:R-:W-:Y:S02]  /*0940*/  IMAD.MOV.U32 R16, RZ, RZ, -0x77ff8a64 ;  /* 0x8800759cff107424 */ /* 0x002fe400078e00ff */
[----:B------:R-:W-:Y:S01]  /*0950*/  ISETP.NE.AND P0, PT, R23, RZ, PT ;  /* 0x000000ff1700720c */ /* 0x000fe20003f05270 */
[----:B------:R-:W-:-:S12]  /*0960*/  IMAD.MOV.U32 R17, RZ, RZ, 0x7e37e43c ;  /* 0x7e37e43cff117424 */ /* 0x000fd800078e00ff */
[----:B---3--:R-:W-:Y:S05]  /*0970*/  @!P0 BRA `(.L_x_77) ;  /* 0x0000000000288947 */ /* 0x008fea0003800000 */
        /* <DEDUP_REMOVED lines=10> */
.L_x_77:
[----:B------:R-:W-:Y:S05]  /*0a20*/  BSYNC.RECONVERGENT B0 ;  /* 0x0000000000007941 */ /* 0x000fea0003800200 */
.L_x_76:
[----:B------:R1:W-:Y:S01]  /*0a30*/  STG.E.64 desc[UR4][R10.64+0x800], R16 ;  /* 0x000800100a007986 */ /* 0x0003e2000c101b04 */
[----:B------:R-:W-:Y:S01]  /*0a40*/  VIADD R21, R19, 0x180 ;  /* 0x0000018013157836 */ /* 0x000fe20000000000 */
[----:B------:R-:W-:Y:S01]  /*0a50*/  IADD3 R18, PT, PT, R18, 0x4, RZ ;  /* 0x0000000412127810 */ /* 0x000fe20007ffe0ff */
[----:B------:R-:W-:Y:S01]  /*0a60*/  BSSY.RECONVERGENT B0, `(.L_x_78) ;  /* 0x0000010000007945 */ /* 0x000fe20003800200 */
[----:B------:R-:W-:Y:S02]  /*0a70*/  IMAD.MOV.U32 R6, RZ, RZ, -0x77ff8a64 ;  /* 0x8800759cff067424 */ /* 0x000fe400078e00ff */
[----:B------:R-:W-:Y:S01]  /*0a80*/  ISETP.NE.AND P0, PT, R21, RZ, PT ;  /* 0x000000ff1500720c */ /* 0x000fe20003f05270 */
[----:B------:R-:W-:Y:S01]  /*0a90*/  IMAD.MOV.U32 R7, RZ, RZ, 0x7e37e43c ;  /* 0x7e37e43cff077424 */ /* 0x000fe200078e00ff */
[----:B------:R-:W-:-:S11]  /*0aa0*/  ISETP.NE.AND P1, PT, R18, R8, PT ;  /* 0x000000081200720c */ /* 0x000fd60003f25270 */
[----:B-1----:R-:W-:Y:S05]  /*0ab0*/  @!P0 BRA `(.L_x_79) ;  /* 0x0000000000288947 */ /* 0x002fea0003800000 */
        /* <DEDUP_REMOVED lines=10> */
.L_x_79:
[----:B------:R-:W-:Y:S05]  /*0b60*/  BSYNC.RECONVERGENT B0 ;  /* 0x0000000000007941 */ /* 0x000fea0003800200 */
.L_x_78:
[----:B------:R3:W-:Y:S01]  /*0b70*/  STG.E.64 desc[UR4][R10.64+0xc00], R6 ;  /* 0x000c00060a007986 */ /* 0x0007e2000c101b04 */
[----:B------:R-:W-:Y:S05]  /*0b80*/  @P1 BRA `(.L_x_80) ;  /* 0xfffffff800cc1947 */ /* 0x000fea000383ffff */
.L_x_63:
[----:B------:R-:W-:-:S13]  /*0b90*/  ISETP.NE.AND P0, PT, R4, RZ, PT ;  /* 0x000000ff0400720c */ /* 0x000fda0003f05270 */
[----:B------:R-:W-:Y:S05]  /*0ba0*/  @!P0 EXIT ;  /* 0x000000000000894d */ /* 0x000fea0003800000 */
[----:B------:R-:W4:Y:S01]  /*0bb0*/  LDCU UR10, c[0x0][0x3a0] ;  /* 0x00007400ff0a77ac */ /* 0x000f220008000800 */
[----:B0-2---:R-:W-:Y:S01]  /*0bc0*/  LEA R13, R8, R9, 0x7 ;  /* 0x00000009080d7211 */ /* 0x005fe200078e38ff */
[----:B------:R-:W-:Y:S01]  /*0bd0*/  IMAD.MOV R12, RZ, RZ, -R4 ;  /* 0x000000ffff0c7224 */ /* 0x000fe200078e0a04 */
[----:B------:R-:W0:Y:S01]  /*0be0*/  LDCU.64 UR6, c[0x0][0x390] ;  /* 0x00007200ff0677ac */ /* 0x000e220008000a00 */
[----:B------:R-:W2:Y:S01]  /*0bf0*/  LDCU.64 UR8, c[0x0][0x388] ;  /* 0x00007100ff0877ac */ /* 0x000ea20008000a00 */
[----:B----4-:R-:W-:-:S05]  /*0c00*/  IADD3 R5, PT, PT, R5, UR10, R9 ;  /* 0x0000000a05057c10 */ /* 0x010fca000fffe009 */
[----:B0-2---:R-:W-:-:S07]  /*0c10*/  IMAD R0, R8, 0x80, R5 ;  /* 0x0000008008007824 */ /* 0x005fce00078e0205 */
.L_x_83:
[----:B------:R-:W-:Y:S01]  /*0c20*/  ISETP.NE.AND P0, PT, R0, RZ, PT ;  /* 0x000000ff0000720c */ /* 0x000fe20003f05270 */
[----:B------:R-:W-:Y:S01]  /*0c30*/  BSSY.RECONVERGENT B0, `(.L_x_81) ;  /* 0x0000012000007945 */ /* 0x000fe20003800200 */
[----:B-1-3--:R-:W-:Y:S01]  /*0c40*/  IMAD.WIDE R10, R13, 0x8, R2 ;  /* 0x000000080d0a7825 */ /* 0x00afe200078e0202 */
        /* <DEDUP_REMOVED lines=16> */
.L_x_82:
[----:B------:R-:W-:Y:S05]  /*0d50*/  BSYNC.RECONVERGENT B0 ;  /* 0x0000000000007941 */ /* 0x000fea0003800200 */
.L_x_81:
[----:B------:R0:W-:Y:S01]  /*0d60*/  STG.E.64 desc[UR4][R10.64], R4 ;  /* 0x000000040a007986 */ /* 0x0001e2000c101b04 */
[----:B------:R-:W-:Y:S01]  /*0d70*/  VIADD R12, R12, 0x1 ;  /* 0x000000010c0c7836 */ /* 0x000fe20000000000 */
[----:B------:R-:W-:Y:S01]  /*0d80*/  IADD3 R13, PT, PT, R13, 0x80, RZ ;  /* 0x000000800d0d7810 */ /* 0x000fe20007ffe0ff */
[----:B------:R-:W-:-:S03]  /*0d90*/  VIADD R0, R0, 0x80 ;  /* 0x0000008000007836 */ /* 0x000fc60000000000 */
[----:B------:R-:W-:-:S13]  /*0da0*/  ISETP.NE.AND P0, PT, R12, RZ, PT ;  /* 0x000000ff0c00720c */ /* 0x000fda0003f05270 */
[----:B0-----:R-:W-:Y:S05]  /*0db0*/  @P0 BRA `(.L_x_83) ;  /* 0xfffffffc00980947 */ /* 0x001fea000383ffff */
[----:B------:R-:W-:Y:S05]  /*0dc0*/  EXIT ;  /* 0x000000000000794d */ /* 0x000fea0003800000 */
.L_x_62:
[----:B------:R-:W-:-:S13]  /*0dd0*/  ISETP.GE.AND P0, PT, R7, 0x1, PT ;  /* 0x000000010700780c */ /* 0x000fda0003f06270 */
[----:B------:R-:W-:Y:S05]  /*0de0*/  @!P0 EXIT ;  /* 0x000000000000894d */ /* 0x000fea0003800000 */
[----:B------:R-:W0:Y:S01]  /*0df0*/  S2R R12, SR_TID.X ;  /* 0x00000000000c7919 */ /* 0x000e220000002100 */
[C---:B------:R-:W-:Y:S01]  /*0e00*/  ISETP.GE.U32.AND P0, PT, R7.reuse, 0x4, PT ;  /* 0x000000040700780c */ /* 0x040fe20003f06070 */
[----:B------:R-:W-:Y:S01]  /*0e10*/  IMAD.MOV.U32 R15, RZ, RZ, RZ ;  /* 0x000000ffff0f7224 */ /* 0x000fe200078e00ff */
[----:B------:R-:W-:-:S11]  /*0e20*/  LOP3.LUT R13, R7, 0x3, RZ, 0xc0, !PT ;  /* 0x00000003070d7812 */ /* 0x000fd600078ec0ff */
[----:B------:R-:W-:Y:S05]  /*0e30*/  @!P0 BRA `(.L_x_84) ;  /* 0x0000000400908947 */ /* 0x000fea0003800000 */
[----:B------:R-:W1:Y:S01]  /*0e40*/  LDC.64 R8, c[0x0][0x390] ;  /* 0x0000e400ff087b82 */ /* 0x000e620000000a00 */
[----:B------:R-:W-:Y:S02]  /*0e50*/  LOP3.LUT R15, R7, 0x7ffffffc, RZ, 0xc0, !PT ;  /* 0x7ffffffc070f7812 */ /* 0x000fe400078ec0ff */
[----:B------:R-:W-:-:S05]  /*0e60*/  MOV R14, RZ ;  /* 0x000000ff000e7202 */ /* 0x000fca0000000f00 */
[----:B------:R-:W2:Y:S02]  /*0e70*/  LDC.64 R10, c[0x0][0x388] ;  /* 0x0000e200ff0a7b82 */ /* 0x000ea40000000a00 */
.L_x_101:
[C---:B0--3--:R-:W-:Y:S01]  /*0e80*/  IMAD R17, R14.reuse, 0x80, R12 ;  /* 0x000000800e117824 */ /* 0x049fe200078e020c */
[----:B------:R-:W-:Y:S01]  /*0e90*/  BSSY.RECONVERGENT B0, `(.L_x_85) ;  /* 0x0000018000007945 */ /* 0x000fe20003800200 */
[----:B------:R-:W-:Y:S02]  /*0ea0*/  VIADD R14, R14, 0x4 ;  /* 0x000000040e0e7836 */ /* 0x000fe40000000000 */
[C---:B------:R-:W-:Y:S01]  /*0eb0*/  IMAD.WIDE R6, R17.reuse, 0x8, R2 ;  /* 0x0000000811067825 */ /* 0x040fe200078e0202 */
[----:B------:R-:W-:Y:S02]  /*0ec0*/  ISETP.GE.AND P1, PT, R17, R4, PT ;  /* 0x000000041100720c */ /* 0x000fe40003f26270 */
[----:B------:R-:W-:-:S11]  /*0ed0*/  ISETP.NE.AND P0, PT, R14, R15, PT ;  /* 0x0000000f0e00720c */ /* 0x000fd60003f05270 */
[----:B------:R-:W-:Y:S05]  /*0ee0*/  @P1 BRA `(.L_x_86) ;  /* 0x0000000000481947 */ /* 0x000fea0003800000 */
[----:B------:R-:W-:Y:S01]  /*0ef0*/  IADD3 R25, PT, PT, R0, R17, RZ ;  /* 0x0000001100197210 */ /* 0x000fe20007ffe0ff */
[----:B------:R-:W-:Y:S01]  /*0f00*/  BSSY.RECONVERGENT B1, `(.L_x_87) ;  /* 0x000000f000017945 */ /* 0x000fe20003800200 */
[----:B------:R-:W-:Y:S02]  /*0f10*/  IMAD.MOV.U32 R18, RZ, RZ, -0x77ff8a64 ;  /* 0x8800759cff127424 */ /* 0x000fe400078e00ff */
[----:B------:R-:W-:Y:S01]  /*0f20*/  ISETP.NE.AND P1, PT, R25, RZ, PT ;  /* 0x000000ff1900720c */ /* 0x000fe20003f25270 */
[----:B------:R-:W-:-:S12]  /*0f30*/  IMAD.MOV.U32 R19, RZ, RZ, 0x7e37e43c ;  /* 0x7e37e43cff137424 */ /* 0x000fd800078e00ff */
[----:B------:R-:W-:Y:S05]  /*0f40*/  @!P1 BRA `(.L_x_88) ;  /* 0x0000000000289947 */ /* 0x000fea0003800000 */
[----:B-1----:R-:W-:-:S05]  /*0f50*/  IMAD.WIDE R20, R25, 0x4, R8 ;  /* 0x0000000419147825 */ /* 0x002fca00078e0208 */
        /* <DEDUP_REMOVED lines=9> */
.L_x_88:
[----:B------:R-:W-:Y:S05]  /*0ff0*/  BSYNC.RECONVERGENT B1 ;  /* 0x0000000000017941 */ /* 0x000fea0003800200 */
.L_x_87:
[----:B------:R0:W-:Y:S02]  /*1000*/  STG.E.64 desc[UR4][R6.64], R18 ;  /* 0x0000001206007986 */ /* 0x0001e4000c101b04 */
.L_x_86:
[----:B------:R-:W-:Y:S05]  /*1010*/  BSYNC.RECONVERGENT B0 ;  /* 0x0000000000007941 */ /* 0x000fea0003800200 */
.L_x_85:
[----:B0-----:R-:W-:Y:S01]  /*1020*/  IADD3 R19, PT, PT, R17, 0x80, RZ ;  /* 0x0000008011137810 */ /* 0x001fe20007ffe0ff */
[----:B------:R-:W-:Y:S03]  /*1030*/  BSSY.RECONVERGENT B0, `(.L_x_89) ;  /* 0x0000015000007945 */ /* 0x000fe60003800200 */
[----:B------:R-:W-:-:S13]  /*1040*/  ISETP.GE.AND P1, PT, R19, R4, PT ;  /* 0x000000041300720c */ /* 0x000fda0003f26270 */
[----:B------:R-:W-:Y:S05]  /*1050*/  @P1 BRA `(.L_x_90) ;  /* 0x0000000000481947 */ /* 0x000fea0003800000 */
[----:B------:R-:W-:Y:S01]  /*1060*/  IMAD.IADD R25, R0, 0x1, R19 ;  /* 0x0000000100197824 */ /* 0x000fe200078e0213 */
[----:B------:R-:W-:Y:S01]  /*1070*/  BSSY.RECONVERGENT B1, `(.L_x_91) ;  /* 0x000000f000017945 */ /* 0x000fe20003800200 */
[----:B------:R-:W-:Y:S01]  /*1080*/  IMAD.MOV.U32 R18, RZ, RZ, -0x77ff8a64 ;  /* 0x8800759cff127424 */ /* 0x000fe200078e00ff */
[----:B------:R-:W-:Y:S02]  /*1090*/  MOV R19, 0x7e37e43c ;  /* 0x7e37e43c00137802 */ /* 0x000fe40000000f00 */
[----:B------:R-:W-:-:S13]  /*10a0*/  ISETP.NE.AND P1, PT, R25, RZ, PT ;  /* 0x000000ff1900720c */ /* 0x000fda0003f25270 */
        /* <DEDUP_REMOVED lines=11> */
.L_x_92:
[----:B------:R-:W-:Y:S05]  /*1160*/  BSYNC.RECONVERGENT B1 ;  /* 0x0000000000017941 */ /* 0x000fea0003800200 */
.L_x_91:
[----:B------:R0:W-:Y:S02]  /*1170*/  STG.E.64 desc[UR4][R6.64+0x400], R18 ;  /* 0x0004001206007986 */ /* 0x0001e4000c101b04 */
.L_x_90:
[----:B------:R-:W-:Y:S05]  /*1180*/  BSYNC.RECONVERGENT B0 ;  /* 0x0000000000007941 */ /* 0x000fea0003800200 */
.L_x_89:
[----:B0-----:R-:W-:Y:S01]  /*1190*/  VIADD R19, R17, 0x100 ;  /* 0x0000010011137836 */ /* 0x001fe20000000000 */
        /* <DEDUP_REMOVED lines=19> */
.L_x_96:
[----:B------:R-:W-:Y:S05]  /*12d0*/  BSYNC.RECONVERGENT B1 ;  /* 0x0000000000017941 */ /* 0x000fea0003800200 */
.L_x_95:
[----:B------:R0:W-:Y:S02]  /*12e0*/  STG.E.64 desc[UR4][R6.64+0x800], R18 ;  /* 0x0008001206007986 */ /* 0x0001e4000c101b04 */
.L_x_94:
[----:B------:R-:W-:Y:S05]  /*12f0*/  BSYNC.RECONVERGENT B0 ;  /* 0x0000000000007941 */ /* 0x000fea0003800200 */
.L_x_93:
[----:B------:R-:W-:Y:S01]  /*1300*/  VIADD R17, R17, 0x180 ;  /* 0x0000018011117836 */ /* 0x000fe20000000000 */
[----:B------:R-:W-:Y:S04]  /*1310*/  BSSY.RECONVERGENT B0, `(.L_x_97) ;  /* 0x0000015000007945 */ /* 0x000fe80003800200 */
[----:B------:R-:W-:-:S13]  /*1320*/  ISETP.GE.AND P1, PT, R17, R4, PT ;  /* 0x000000041100720c */ /* 0x000fda0003f26270 */
[----:B------:R-:W-:Y:S05]  /*1330*/  @P1 BRA `(.L_x_98) ;  /* 0x0000000000481947 */ /* 0x000fea0003800000 */
[----:B------:R-:W-:Y:S01]  /*1340*/  IADD3 R23, PT, PT, R0, R17, RZ ;  /* 0x0000001100177210 */ /* 0x000fe20007ffe0ff */
[----:B------:R-:W-:Y:S01]  /*1350*/  BSSY.RECONVERGENT B1, `(.L_x_99) ;  /* 0x000000f000017945 */ /* 0x000fe20003800200 */
[----:B------:R-:W-:Y:S02]  /*1360*/  IMAD.MOV.U32 R16, RZ, RZ, -0x77ff8a64 ;  /* 0x8800759cff107424 */ /* 0x000fe400078e00ff */
[----:B------:R-:W-:Y:S01]  /*1370*/  ISETP.NE.AND P1, PT, R23, RZ, PT ;  /* 0x000000ff1700720c */ /* 0x000fe20003f25270 */
[----:B------:R-:W-:-:S12]  /*1380*/  IMAD.MOV.U32 R17, RZ, RZ, 0x7e37e43c ;  /* 0x7e37e43cff117424 */ /* 0x000fd800078e00ff */
        /* <DEDUP_REMOVED lines=11> */
.L_x_100:
[----:B------:R-:W-:Y:S05]  /*1440*/  BSYNC.RECONVERGENT B1 ;  /* 0x0000000000017941 */ /* 0x000fea0003800200 */
.L_x_99:
[----:B------:R3:W-:Y:S02]  /*1450*/  STG.E.64 desc[UR4][R6.64+0xc00], R16 ;  /* 0x000c001006007986 */ /* 0x0007e4000c101b04 */
.L_x_98:
[----:B------:R-:W-:Y:S05]  /*1460*/  BSYNC.RECONVERGENT B0 ;  /* 0x0000000000007941 */ /* 0x000fea0003800200 */
.L_x_97:
[----:B------:R-:W-:Y:S05]  /*1470*/  @P0 BRA `(.L_x_101) ;  /* 0xfffffff800800947 */ /* 0x000fea000383ffff */
.L_x_84:
[----:B------:R-:W-:-:S13]  /*1480*/  ISETP.NE.AND P0, PT, R13, RZ, PT ;  /* 0x000000ff0d00720c */ /* 0x000fda0003f05270 */
[----:B------:R-:W-:Y:S05]  /*1490*/  @!P0 EXIT ;  /* 0x000000000000894d */ /* 0x000fea0003800000 */
[----:B------:R-:W0:Y:S01]  /*14a0*/  LDCU UR6, c[0x0][0x3a0] ;  /* 0x00007400ff0677ac */ /* 0x000e220008000800 */
[----:B------:R-:W4:Y:S01]  /*14b0*/  LDCU.64 UR8, c[0x0][0x390] ;  /* 0x00007200ff0877ac */ /* 0x000f220008000a00 */
[----:B------:R-:W1:Y:S01]  /*14c0*/  LDCU.64 UR10, c[0x0][0x388] ;  /* 0x00007100ff0a77ac */ /* 0x000e620008000a00 */
[----:B0-----:R-:W-:Y:S02]  /*14d0*/  IADD3 R0, PT, PT, R5, UR6, R12 ;  /* 0x0000000605007c10 */ /* 0x001fe4000fffe00c */
[----:B------:R-:W-:-:S03]  /*14e0*/  LEA R5, R15, R12, 0x7 ;  /* 0x0000000c0f057211 */ /* 0x000fc600078e38ff */
[----:B------:R-:W-:Y:S02]  /*14f0*/  IMAD R15, R15, 0x80, R0 ;  /* 0x000000800f0f7824 */ /* 0x000fe400078e0200 */
[----:B-1--4-:R-:W-:-:S07]  /*1500*/  IMAD.MOV R0, RZ, RZ, -R13 ;  /* 0x000000ffff007224 */ /* 0x012fce00078e0a0d */
.L_x_106:
[----:B------:R-:W-:Y:S01]  /*1510*/  ISETP.GE.AND P0, PT, R5, R4, PT ;  /* 0x000000040500720c */ /* 0x000fe20003f06270 */
[----:B------:R-:W-:-:S12]  /*1520*/  BSSY.RECONVERGENT B0, `(.L_x_102) ;  /* 0x0000017000007945 */ /* 0x000fd80003800200 */
[----:B0-----:R-:W-:Y:S05]  /*1530*/  @P0 BRA `(.L_x_103) ;  /* 0x0000000000540947 */ /* 0x001fea0003800000 */
[----:B------:R-:W-:Y:S01]  /*1540*/  ISETP.NE.AND P0, PT, R15, RZ, PT ;  /* 0x000000ff0f00720c */ /* 0x000fe20003f05270 */
[----:B------:R-:W-:Y:S01]  /*1550*/  BSSY.RECONVERGENT B1, `(.L_x_104) ;  /* 0x0000012000017945 */ /* 0x000fe20003800200 */
[----:B---3--:R-:W-:Y:S01]  /*1560*/  IMAD.WIDE R6, R5, 0x8, R2 ;  /* 0x0000000805067825 */ /* 0x008fe200078e0202 */
[----:B------:R-:W-:-:S03]  /*1570*/  MOV R8, 0x8800759c ;  /* 0x8800759c00087802 */ /* 0x000fc60000000f00 */
[----:B------:R-:W-:-:S07]  /*1580*/  IMAD.MOV.U32 R9, RZ, RZ, 0x7e37e43c ;  /* 0x7e37e43cff097424 */ /* 0x000fce00078e00ff */
[----:B------:R-:W-:Y:S05]  /*1590*/  @!P0 BRA `(.L_x_105) ;  /* 0x0000000000348947 */ /* 0x000fea0003800000 */
[----:B------:R-:W-:Y:S02]  /*15a0*/  SHF.R.S32.HI R14, RZ, 0x1f, R15 ;  /* 0x0000001fff0e7819 */ /* 0x000fe4000001140f */
[----:B--2---:R-:W-:-:S04]  /*15b0*/  LEA R10, P0, R15, UR8, 0x2 ;  /* 0x000000080f0a7c11 */ /* 0x004fc8000f8010ff */
        /* <DEDUP_REMOVED lines=11> */
.L_x_105:
[----:B------:R-:W-:Y:S05]  /*1670*/  BSYNC.RECONVERGENT B1 ;  /* 0x0000000000017941 */ /* 0x000fea0003800200 */
.L_x_104:
[----:B------:R0:W-:Y:S02]  /*1680*/  STG.E.64 desc[UR4][R6.64], R8 ;  /* 0x0000000806007986 */ /* 0x0001e4000c101b04 */
.L_x_103:
[----:B------:R-:W-:Y:S05]  /*1690*/  BSYNC.RECONVERGENT B0 ;  /* 0x0000000000007941 */ /* 0x000fea0003800200 */
.L_x_102:
[----:B------:R-:W-:-:S05]  /*16a0*/  VIADD R0, R0, 0x1 ;  /* 0x0000000100007836 */ /* 0x000fca0000000000 */
[----:B------:R-:W-:-:S13]  /*16b0*/  ISETP.NE.AND P0, PT, R0, RZ, PT ;  /* 0x000000ff0000720c */ /* 0x000fda0003f05270 */
[----:B------:R-:W-:Y:S05]  /*16c0*/  @!P0 EXIT ;  /* 0x000000000000894d */ /* 0x000fea0003800000 */
[----:B------:R-:W-:Y:S01]  /*16d0*/  IADD3 R5, PT, PT, R5, 0x80, RZ ;  /* 0x0000008005057810 */ /* 0x000fe20007ffe0ff */
[----:B------:R-:W-:Y:S01]  /*16e0*/  VIADD R15, R15, 0x80 ;  /* 0x000000800f0f7836 */ /* 0x000fe20000000000 */
[----:B------:R-:W-:Y:S06]  /*16f0*/  BRA `(.L_x_106) ;  /* 0xfffffffc00847947 */ /* 0x000fec000383ffff */
.L_x_107:
        /* <DEDUP_REMOVED lines=16> */
.L_x_2368:


//--------------------- .text._ZN3cub18CUB_300001_SM_10006detail9transform16transform_kernelINS2_10policy_hubILb1EN4cuda3std3__45tupleIJN6thrust24THRUST_300001_SM_1000_NS6detail15normal_iteratorINSA_10device_ptrI8SumCountEEEEEEEE10policy1000El10ComputeAvgNSC_INSD_IdEEEEJPSE_EEEvT0_iT1_T2_DpNS2_10kernel_argIT3_EE --------------------------
	.section	.text._ZN3cub18CUB_300001_SM_10006detail9transform16transform_kernelINS2_10policy_hubILb1EN4cuda3std3__45tupleIJN6thrust24THRUST_300001_SM_1000_NS6detail15normal_iteratorINSA_10device_ptrI8SumCountEEEEEEEE10policy1000El10ComputeAvgNSC_INSD_IdEEEEJPSE_EEEvT0_iT1_T2_DpNS2_10kernel_argIT3_EE,"ax",@progbits
	.align	128
        .global         _ZN3cub18CUB_300001_SM_10006detail9transform16transform_kernelINS2_10policy_hubILb1EN4cuda3std3__45tupleIJN6thrust24THRUST_300001_SM_1000_NS6detail15normal_iteratorINSA_10device_ptrI8SumCountEEEEEEEE10policy1000El10ComputeAvgNSC_INSD_IdEEEEJPSE_EEEvT0_iT1_T2_DpNS2_10kernel_argIT3_EE
        .type           _ZN3cub18CUB_300001_SM_10006detail9transform16transform_kernelINS2_10policy_hubILb1EN4cuda3std3__45tupleIJN6thrust24THRUST_300001_SM_1000_NS6detail15normal_iteratorINSA_10device_ptrI8SumCountEEEEEEEE10policy1000El10ComputeAvgNSC_INSD_IdEEEEJPSE_EEEvT0_iT1_T2_DpNS2_10kernel_argIT3_EE,@function
        .size           _ZN3cub18CUB_300001_SM_10006detail9transform16transform_kernelINS2_10policy_hubILb1EN4cuda3std3__45tupleIJN6thrust24THRUST_300001_SM_1000_NS6detail15normal_iteratorINSA_10device_ptrI8SumCountEEEEEEEE10policy1000El10ComputeAvgNSC_INSD_IdEEEEJPSE_EEEvT0_iT1_T2_DpNS2_10kernel_argIT3_EE,(.L_x_2365 - _ZN3cub18CUB_300001_SM_10006detail9transform16transform_kernelINS2_10policy_hubILb1EN4cuda3std3__45tupleIJN6thrust24THRUST_300001_SM_1000_NS6detail15normal_iteratorINSA_10device_ptrI8SumCountEEEEEEEE10policy1000El10ComputeAvgNSC_INSD_IdEEEEJPSE_EEEvT0_iT1_T2_DpNS2_10kernel_argIT3_EE)
        .other          _ZN3cub18CUB_300001_SM_10006detail9transform16transform_kernelINS2_10policy_hubILb1EN4cuda3std3__45tupleIJN6thrust24THRUST_300001_SM_1000_NS6detail15normal_iteratorINSA_10device_ptrI8SumCountEEEEEEEE10policy1000El10ComputeAvgNSC_INSD_IdEEEEJPSE_EEEvT0_iT1_T2_DpNS2_10kernel_argIT3_EE,@"STO_CUDA_ENTRY STV_DEFAULT"
_ZN3cub18CUB_300001_SM_10006detail9transform16transform_kernelINS2_10policy_hubILb1EN4cuda3std3__45tupleIJN6thrust24THRUST_300001_SM_1000_NS6detail15normal_iteratorINSA_10device_ptrI8SumCountEEEEEEEE10policy1000El10ComputeAvgNSC_INSD_IdEEEEJPSE_EEEvT0_iT1_T2_DpNS2_10kernel_argIT3_EE:
.text._ZN3cub18CUB_300001_SM_10006detail9transform16transform_kernelINS2_10policy_hubILb1EN4cuda3std3__45tupleIJN6thrust24THRUST_300001_SM_1000_NS6detail15normal_iteratorINSA_10device_ptrI8SumCountEEEEEEEE10policy1000El10ComputeAvgNSC_INSD_IdEEEEJPSE_EEEvT0_iT1_T2_DpNS2_10kernel_argIT3_EE:
[----:B------:R-:W-:Y:S01]  /*0000*/  LDC R1, c[0x0][0x37c] ;  /* 0x0000df00ff017b82 */ /* 0x000fe20000000800 */
[----:B------:R-:W0:Y:S07]  /*0010*/  LDCU UR17, c[0x0][0x388] ;  /* 0x00007100ff1177ac */ /* 0x000e2e0008000800 */
[----:B------:R-:W1:Y:S01]  /*0020*/  S2UR UR6, SR_CTAID.X ;  /* 0x00000000000679c3 */ /* 0x000e620000002500 */
[----:B------:R-:W2:Y:S01]  /*0030*/  S2R R2, SR_TID.X ;  /* 0x0000000000027919 */ /* 0x000ea20000002100 */
[----:B------:R-:W-:Y:S01]  /*0040*/  BSSY.RECONVERGENT B0, `(.L_x_108) ;  /* 0x000001c000007945 */ /* 0x000fe20003800200 */
[----:B------:R-:W3:Y:S01]  /*0050*/  LDCU.64 UR10, c[0x0][0x380] ;  /* 0x00007000ff0a77ac */ /* 0x000ee20008000a00 */
[----:B0-----:R-:W-:-:S04]  /*0060*/  USHF.L.U32 UR16, UR17, 0x7, URZ ;  /* 0x0000000711107899 */ /* 0x001fc800080006ff */
[----:B------:R-:W-:Y:S02]  /*0070*/  USHF.R.S32.HI UR7, URZ, 0x1f, UR16 ;  /* 0x0000001fff077899 */ /* 0x000fe40008011410 */
[----:B-1----:R-:W-:Y:S02]  /*0080*/  UIMAD.WIDE.U32 UR4, UR16, UR6, URZ ;  /* 0x00000006100472a5 */ /* 0x002fe4000f8e00ff */
[----:B------:R-:W-:Y:S02]  /*0090*/  UIMAD UR9, UR7, UR6, URZ ;  /* 0x00000006070972a4 */ /* 0x000fe4000f8e02ff */
[----:B---3--:R-:W-:Y:S02]  /*00a0*/  UIADD3 UR8, UP1, UPT, -UR4, UR10, URZ ;  /* 0x0000000a04087290 */ /* 0x008fe4000ff3e1ff */
[----:B------:R-:W-:Y:S02]  /*00b0*/  UIADD3 UR9, UPT, UPT, UR5, UR9, URZ ;  /* 0x0000000905097290 */ /* 0x000fe4000fffe0ff */
[----:B------:R-:W-:Y:S01]  /*00c0*/  UISETP.LT.U32.AND UP0, UPT, UR8, UR16, UPT ;  /* 0x000000100800728c */ /* 0x000fe2000bf01070 */
[----:B--2---:R-:W-:Y:S01]  /*00d0*/  IMAD.SHL.U32 R0, R2, 0x80, RZ ;  /* 0x0000008002007824 */ /* 0x004fe200078e00ff */
[----:B------:R-:W-:-:S04]  /*00e0*/  UIADD3.X UR6, UPT, UPT, ~UR9, UR11, URZ, UP1, !UPT ;  /* 0x0000000b09067290 */ /* 0x000fc80008ffe5ff */
[----:B------:R-:W-:-:S04]  /*00f0*/  UISETP.LT.AND.EX UP0, UPT, UR6, UR7, UPT, UP0 ;  /* 0x000000070600728c */ /* 0x000fc8000bf01300 */
[----:B------:R-:W-:-:S04]  /*0100*/  USEL UR8, UR8, UR16, UP0 ;  /* 0x0000001008087287 */ /* 0x000fc80008000000 */
[----:B------:R-:W-:-:S06]  /*0110*/  USHF.L.U32 UR10, UR8, 0x4, URZ ;  /* 0x00000004080a7899 */ /* 0x000fcc00080006ff */
[----:B------:R-:W-:-:S13]  /*0120*/  ISETP.GE.AND P0, PT, R0, UR10, PT ;  /* 0x0000000a00007c0c */ /* 0x000fda000bf06270 */
[----:B------:R-:W-:Y:S05]  /*0130*/  @P0 BRA `(.L_x_109) ;  /* 0x0000000000300947 */ /* 0x000fea0003800000 */
[----:B------:R-:W0:Y:S02]  /*0140*/  LDCU.64 UR6, c[0x0][0x398] ;  /* 0x00007300ff0677ac */ /* 0x000e240008000a00 */
[----:B0-----:R-:W-:-:S04]  /*0150*/  ULEA UR6, UP0, UR4, UR6, 0x4 ;  /* 0x0000000604067291 */ /* 0x001fc8000f8020ff */
[----:B------:R-:W-:Y:S02]  /*0160*/  ULEA.HI.X UR7, UR4, UR7, UR9, 0x4, UP0 ;  /* 0x0000000704077291 */ /* 0x000fe400080f2409 */
[----:B------:R-:W-:-:S04]  /*0170*/  IMAD.U32 R4, RZ, RZ, UR6 ;  /* 0x00000006ff047e24 */ /* 0x000fc8000f8e00ff */
[----:B------:R-:W-:Y:S02]  /*0180*/  IMAD.U32 R5, RZ, RZ, UR7 ;  /* 0x00000007ff057e24 */ /* 0x000fe4000f8e00ff */
[----:B------:R-:W-:-:S07]  /*0190*/  IMAD.WIDE.U32 R4, R2, 0x80, R4 ;  /* 0x0000008002047825 */ /* 0x000fce00078e0004 */
.L_x_110:
[----:B------:R-:W-:Y:S01]  /*01a0*/  VIADD R0, R0, 0x4000 ;  /* 0x0000400000007836 */ /* 0x000fe20000000000 */
[----:B------:R0:W-:Y:S04]  /*01b0*/  CCTL.E.PF2 [R4] ;  /* 0x000000000400798f */ /* 0x0001e80000800100 */
[----:B------:R-:W-:Y:S02]  /*01c0*/  ISETP.GE.AND P0, PT, R0, UR10, PT ;  /* 0x0000000a00007c0c */ /* 0x000fe4000bf06270 */
[----:B0-----:R-:W-:-:S05]  /*01d0*/  IADD3 R4, P1, PT, R4, 0x4000, RZ ;  /* 0x0000400004047810 */ /* 0x001fca0007f3e0ff */
[----:B------:R-:W-:-:S06]  /*01e0*/  IMAD.X R5, RZ, RZ, R5, P1 ;  /* 0x000000ffff057224 */ /* 0x000fcc00008e0605 */
[----:B------:R-:W-:Y:S05]  /*01f0*/  @!P0 BRA `(.L_x_110) ;  /* 0xfffffffc00e88947 */ /* 0x000fea000383ffff */
.L_x_109:
[----:B------:R-:W-:Y:S05]  /*0200*/  BSYNC.RECONVERGENT B0 ;  /* 0x0000000000007941 */ /* 0x000fea0003800200 */
.L_x_108:
[----:B------:R-:W0:Y:S01]  /*0210*/  LDCU.128 UR12, c[0x0][0x390] ;  /* 0x00007200ff0c77ac */ /* 0x000e220008000c00 */
[----:B------:R-:W-:Y:S02]  /*0220*/  USHF.L.U64.HI UR6, UR4, 0x4, UR9 ;  /* 0x0000000404067899 */ /* 0x000fe40008010209 */
[----:B------:R-:W-:Y:S01]  /*0230*/  USHF.L.U64.HI UR5, UR4, 0x3, UR9 ;  /* 0x0000000304057899 */ /* 0x000fe20008010209 */
[----:B------:R-:W1:Y:S01]  /*0240*/  LDCU.64 UR10, c[0x0][0x358] ;  /* 0x00006b00ff0a77ac */ /* 0x000e620008000a00 */
[----:B0-----:R-:W-:Y:S02]  /*0250*/  ULEA UR7, UP0, UR4, UR14, 0x4 ;  /* 0x0000000e04077291 */ /* 0x001fe4000f8020ff */
[----:B------:R-:W-:Y:S02]  /*0260*/  ULEA UR4, UP1, UR4, UR12, 0x3 ;  /* 0x0000000c04047291 */ /* 0x000fe4000f8218ff */
[----:B------:R-:W-:Y:S02]  /*0270*/  UIADD3.X UR9, UPT, UPT, UR6, UR15, URZ, UP0, !UPT ;  /* 0x0000000f06097290 */ /* 0x000fe400087fe4ff */
[----:B------:R-:W-:Y:S01]  /*0280*/  UISETP.NE.AND UP0, UPT, UR16, UR8, UPT ;  /* 0x000000081000728c */ /* 0x000fe2000bf05270 */
[----:B------:R-:W-:Y:S01]  /*0290*/  IMAD.U32 R10, RZ, RZ, UR7 ;  /* 0x00000007ff0a7e24 */ /* 0x000fe2000f8e00ff */
[----:B------:R-:W-:-:S02]  /*02a0*/  UIADD3.X UR5, UPT, UPT, UR5, UR13, URZ, UP1, !UPT ;  /* 0x0000000d05057290 */ /* 0x000fc40008ffe4ff */
[----:B------:R-:W-:-:S05]  /*02b0*/  IMAD.U32 R11, RZ, RZ, UR9 ;  /* 0x00000009ff0b7e24 */ /* 0x000fca000f8e00ff */
[----:B-1----:R-:W-:Y:S05]  /*02c0*/  BRA.U !UP0, `(.L_x_111) ;  /* 0x0000001d08307547 */ /* 0x002fea000b800000 */
[----:B------:R-:W-:-:S06]  /*02d0*/  UISETP.GE.AND UP0, UPT, UR17, 0x1, UPT ;  /* 0x000000011100788c */ /* 0x000fcc000bf06270 */
[----:B------:R-:W-:-:S13]  /*02e0*/  PLOP3.LUT P0, PT, PT, PT, UP0, 0x80, 0x8 ;  /* 0x000000000008781c */ /* 0x000fda0003f0f008 */
[----:B------:R-:W-:Y:S05]  /*02f0*/  @!P0 EXIT ;  /* 0x000000000000894d */ /* 0x000fea0003800000 */
[----:B------:R-:W-:Y:S01]  /*0300*/  UISETP.GE.U32.AND UP0, UPT, UR17, 0x8, UPT ;  /* 0x000000081100788c */ /* 0x000fe2000bf06070 */
[----:B------:R-:W-:Y:S01]  /*0310*/  IMAD.MOV.U32 R7, RZ, RZ, RZ ;  /* 0x000000ffff077224 */ /* 0x000fe200078e00ff */
[----:B------:R-:W-:-:S07]  /*0320*/  ULOP3.LUT UR7, UR17, 0x7, URZ, 0xc0, !UPT ;  /* 0x0000000711077892 */ /* 0x000fce000f8ec0ff */
[----:B------:R-:W-:Y:S05]  /*0330*/  BRA.U !UP0, `(.L_x_112) ;  /* 0x0000000d08907547 */ /* 0x000fea000b800000 */
[----:B------:R-:W-:Y:S01]  /*0340*/  ULOP3.LUT UR6, UR17, 0x7ffffff8, URZ, 0xc0, !UPT ;  /* 0x7ffffff811067892 */ /* 0x000fe2000f8ec0ff */
[----:B------:R-:W-:-:S05]  /*0350*/  IMAD.MOV.U32 R14, RZ, RZ, RZ ;  /* 0x000000ffff0e7224 */ /* 0x000fca00078e00ff */
[----:B------:R-:W-:-:S07]  /*0360*/  IMAD.U32 R7, RZ, RZ, UR6 ;  /* 0x00000006ff077e24 */ /* 0x000fce000f8e00ff */
.L_x_145:
[C---:B------:R-:W-:Y:S01]  /*0370*/  IMAD R15, R14.reuse, 0x80, R2 ;  /* 0x000000800e0f7824 */ /* 0x040fe200078e0202 */
[----:B------:R-:W-:Y:S01]  /*0380*/  BSSY.RECONVERGENT B1, `(.L_x_113) ;  /* 0x000001e000017945 */ /* 0x000fe20003800200 */
[----:B------:R-:W-:-:S03]  /*0390*/  VIADD R14, R14, 0x8 ;  /* 0x000000080e0e7836 */ /* 0x000fc60000000000 */
[----:B------:R-:W-:Y:S02]  /*03a0*/  ISETP.GE.AND P0, PT, R15, UR8, PT ;  /* 0x000000080f007c0c */ /* 0x000fe4000bf06270 */
[----:B------:R-:W-:-:S11]  /*03b0*/  ISETP.NE.AND P1, PT, R14, R7, PT ;  /* 0x000000070e00720c */ /* 0x000fd60003f25270 */
[----:B01234-:R-:W-:Y:S05]  /*03c0*/  @P0 BRA `(.L_x_114) ;  /* 0x0000000000640947 */ /* 0x01ffea0003800000 */
[----:B------:R-:W-:-:S05]  /*03d0*/  IMAD.WIDE.U32 R4, R15, 0x10, R10 ;  /* 0x000000100f047825 */ /* 0x000fca00078e000a */
[----:B------:R-:W2:Y:S04]  /*03e0*/  LDG.E R20, desc[UR10][R4.64+0x8] ;  /* 0x0000080a04147981 */ /* 0x000ea8000c1e1900 */
[----:B------:R-:W3:Y:S01]  /*03f0*/  LDG.E.64 R22, desc[UR10][R4.64] ;  /* 0x0000000a04167981 */ /* 0x000ee2000c1e1b00 */
[----:B------:R-:W-:Y:S01]  /*0400*/  IMAD.MOV.U32 R8, RZ, RZ, 0x1 ;  /* 0x00000001ff087424 */ /* 0x000fe200078e00ff */
[----:B------:R-:W-:Y:S01]  /*0410*/  BSSY.RECONVERGENT B2, `(.L_x_115) ;  /* 0x0000011000027945 */ /* 0x000fe20003800200 */
[----:B--2---:R-:W0:Y:S01]  /*0420*/  I2F.F64 R20, R20 ;  /* 0x0000001400147312 */ /* 0x004e220000201c00 */
[----:B---3--:R-:W-:-:S07]  /*0430*/  FSETP.GEU.AND P2, PT, |R23|, 6.5827683646048100446e-37, PT ;  /* 0x036000001700780b */ /* 0x008fce0003f4e200 */
[----:B0-----:R-:W0:Y:S02]  /*0440*/  MUFU.RCP64H R9, R21 ;  /* 0x0000001500097308 */ /* 0x001e240000001800 */
[----:B0-----:R-:W-:-:S08]  /*0450*/  DFMA R12, -R20, R8, 1 ;  /* 0x3ff00000140c742b */ /* 0x001fd00000000108 */
[----:B------:R-:W-:-:S08]  /*0460*/  DFMA R12, R12, R12, R12 ;  /* 0x0000000c0c0c722b */ /* 0x000fd0000000000c */
[----:B------:R-:W-:-:S08]  /*0470*/  DFMA R12, R8, R12, R8 ;  /* 0x0000000c080c722b */ /* 0x000fd00000000008 */
[----:B------:R-:W-:-:S08]  /*0480*/  DFMA R8, -R20, R12, 1 ;  /* 0x3ff000001408742b */ /* 0x000fd0000000010c */
[----:B------:R-:W-:-:S08]  /*0490*/  DFMA R8, R12, R8, R12 ;  /* 0x000000080c08722b */ /* 0x000fd0000000000c */
[----:B------:R-:W-:-:S08]  /*04a0*/  DMUL R12, R22, R8 ;  /* 0x00000008160c7228 */ /* 0x000fd00000000000 */
[----:B------:R-:W-:-:S08]  /*04b0*/  DFMA R16, -R20, R12, R22 ;  /* 0x0000000c1410722b */ /* 0x000fd00000000116 */
[----:B------:R-:W-:-:S10]  /*04c0*/  DFMA R4, R8, R16, R12 ;  /* 0x000000100804722b */ /* 0x000fd4000000000c */
[----:B------:R-:W-:-:S05]  /*04d0*/  FFMA R0, RZ, R21, R5 ;  /* 0x00000015ff007223 */ /* 0x000fca0000000005 */
[----:B------:R-:W-:-:S13]  /*04e0*/  FSETP.GT.AND P0, PT, |R0|, 1.469367938527859385e-39, PT ;  /* 0x001000000000780b */ /* 0x000fda0003f04200 */
[----:B------:R-:W-:Y:S05]  /*04f0*/  @P0 BRA P2, `(.L_x_116) ;  /* 0x0000000000080947 */ /* 0x000fea0001000000 */
[----:B------:R-:W-:-:S07]  /*0500*/  MOV R0, 0x520 ;  /* 0x0000052000007802 */ /* 0x000fce0000000f00 */
[----:B------:R-:W-:Y:S05]  /*0510*/  CALL.REL.NOINC `($__internal_0_$__cuda_sm20_div_rn_f64_full) ;  /* 0x0000003000c07944 */ /* 0x000fea0003c00000 */
.L_x_116:
[----:B------:R-:W-:Y:S05]  /*0520*/  BSYNC.RECONVERGENT B2 ;  /* 0x0000000000027941 */ /* 0x000fea0003800200 */
.L_x_115:
[----:B------:R-:W-:-:S04]  /*0530*/  IMAD.MOV.U32 R8, RZ, RZ, 0x8 ;  /* 0x00000008ff087424 */ /* 0x000fc800078e00ff */
[----:B------:R-:W-:-:S05]  /*0540*/  IMAD.WIDE.U32 R8, R15, R8, UR4 ;  /* 0x000000040f087e25 */ /* 0x000fca000f8e0008 */
[----:B------:R0:W-:Y:S02]  /*0550*/  STG.E.64 desc[UR10][R8.64], R4 ;  /* 0x0000000408007986 */ /* 0x0001e4000c101b0a */
.L_x_114:
[----:B------:R-:W-:Y:S05]  /*0560*/  BSYNC.RECONVERGENT B1 ;  /* 0x0000000000017941 */ /* 0x000fea0003800200 */
.L_x_113:
[----:B------:R-:W-:Y:S01]  /*0570*/  VIADD R13, R15, 0x80 ;  /* 0x000000800f0d7836 */ /* 0x000fe20000000000 */
[----:B------:R-:W-:Y:S01]  /*0580*/  BSSY.RECONVERGENT B1, `(.L_x_117) ;  /* 0x000001c000017945 */ /* 0x000fe20003800200 */
[----:B0-----:R-:W-:-:S03]  /*0590*/  IMAD.MOV.U32 R8, RZ, RZ, 0x8 ;  /* 0x00000008ff087424 */ /* 0x001fc600078e00ff */
[C---:B------:R-:W-:Y:S01]  /*05a0*/  ISETP.GE.AND P0, PT, R13.reuse, UR8, PT ;  /* 0x000000080d007c0c */ /* 0x040fe2000bf06270 */
[----:B------:R-:W-:-:S04]  /*05b0*/  IMAD.WIDE R8, R13, R8, UR4 ;  /* 0x000000040d087e25 */ /* 0x000fc8000f8e0208 */
[----:B------:R-:W-:-:S08]  /*05c0*/  IMAD.WIDE R12, R13, 0x10, R10 ;  /* 0x000000100d0c7825 */ /* 0x000fd000078e020a */
[----:B------:R-:W-:Y:S05]  /*05d0*/  @P0 BRA `(.L_x_118) ;  /* 0x0000000000580947 */ /* 0x000fea0003800000 */
        /* <DEDUP_REMOVED lines=20> */
.L_x_120:
[----:B------:R-:W-:Y:S05]  /*0720*/  BSYNC.RECONVERGENT B2 ;  /* 0x0000000000027941 */ /* 0x000fea0003800200 */
.L_x_119:
[----:B------:R0:W-:Y:S02]  /*0730*/  STG.E.64 desc[UR10][R8.64], R4 ;  /* 0x0000000408007986 */ /* 0x0001e4000c101b0a */
.L_x_118:
[----:B------:R-:W-:Y:S05]  /*0740*/  BSYNC.RECONVERGENT B1 ;  /* 0x0000000000017941 */ /* 0x000fea0003800200 */
.L_x_117:
[----:B------:R-:W-:Y:S01]  /*0750*/  VIADD R0, R15, 0x100 ;  /* 0x000001000f007836 */ /* 0x000fe20000000000 */
[----:B------:R-:W-:Y:S04]  /*0760*/  BSSY.RECONVERGENT B1, `(.L_x_121) ;  /* 0x0000019000017945 */ /* 0x000fe80003800200 */
[----:B------:R-:W-:-:S13]  /*0770*/  ISETP.GE.AND P0, PT, R0, UR8, PT ;  /* 0x0000000800007c0c */ /* 0x000fda000bf06270 */
[----:B------:R-:W-:Y:S05]  /*0780*/  @P0 BRA `(.L_x_122) ;  /* 0x0000000000580947 */ /* 0x000fea0003800000 */
[----:B------:R-:W2:Y:S04]  /*0790*/  LDG.E R20, desc[UR10][R12.64+0x808] ;  /* 0x0008080a0c147981 */ /* 0x000ea8000c1e1900 */
[----:B------:R-:W3:Y:S01]  /*07a0*/  LDG.E.64 R22, desc[UR10][R12.64+0x800] ;  /* 0x0008000a0c167981 */ /* 0x000ee2000c1e1b00 */
[----:B0-----:R-:W-:Y:S01]  /*07b0*/  IMAD.MOV.U32 R4, RZ, RZ, 0x1 ;  /* 0x00000001ff047424 */ /* 0x001fe200078e00ff */
        /* <DEDUP_REMOVED lines=17> */
.L_x_124:
[----:B------:R-:W-:Y:S05]  /*08d0*/  BSYNC.RECONVERGENT B2 ;  /* 0x0000000000027941 */ /* 0x000fea0003800200 */
.L_x_123:
[----:B------:R1:W-:Y:S02]  /*08e0*/  STG.E.64 desc[UR10][R8.64+0x400], R4 ;  /* 0x0004000408007986 */ /* 0x0003e4000c101b0a */
.L_x_122:
[----:B------:R-:W-:Y:S05]  /*08f0*/  BSYNC.RECONVERGENT B1 ;  /* 0x0000000000017941 */ /* 0x000fea0003800200 */
.L_x_121:
[----:B------:R-:W-:Y:S01]  /*0900*/  VIADD R0, R15, 0x180 ;  /* 0x000001800f007836 */ /* 0x000fe20000000000 */
[----:B------:R-:W-:Y:S04]  /*0910*/  BSSY.RECONVERGENT B1, `(.L_x_125) ;  /* 0x0000019000017945 */ /* 0x000fe80003800200 */
[----:B------:R-:W-:-:S13]  /*0920*/  ISETP.GE.AND P0, PT, R0, UR8, PT ;  /* 0x0000000800007c0c */ /* 0x000fda000bf06270 */
[----:B------:R-:W-:Y:S05]  /*0930*/  @P0 BRA `(.L_x_126) ;  /* 0x0000000000580947 */ /* 0x000fea0003800000 */
[----:B------:R-:W2:Y:S04]  /*0940*/  LDG.E R20, desc[UR10][R12.64+0x1008] ;  /* 0x0010080a0c147981 */ /* 0x000ea8000c1e1900 */
[----:B------:R-:W3:Y:S01]  /*0950*/  LDG.E.64 R22, desc[UR10][R12.64+0x1000] ;  /* 0x0010000a0c167981 */ /* 0x000ee2000c1e1b00 */
[----:B01----:R-:W-:Y:S01]  /*0960*/  IMAD.MOV.U32 R4, RZ, RZ, 0x1 ;  /* 0x00000001ff047424 */ /* 0x003fe200078e00ff */
        /* <DEDUP_REMOVED lines=17> */
.L_x_128:
[----:B------:R-:W-:Y:S05]  /*0a80*/  BSYNC.RECONVERGENT B2 ;  /* 0x0000000000027941 */ /* 0x000fea0003800200 */
.L_x_127:
[----:B------:R2:W-:Y:S02]  /*0a90*/  STG.E.64 desc[UR10][R8.64+0x800], R4 ;  /* 0x0008000408007986 */ /* 0x0005e4000c101b0a */
.L_x_126:
[----:B------:R-:W-:Y:S05]  /*0aa0*/  BSYNC.RECONVERGENT B1 ;  /* 0x0000000000017941 */ /* 0x000fea0003800200 */
.L_x_125:
[----:B------:R-:W-:Y:S01]  /*0ab0*/  VIADD R0, R15, 0x200 ;  /* 0x000002000f007836 */ /* 0x000fe20000000000 */
[----:B------:R-:W-:Y:S04]  /*0ac0*/  BSSY.RECONVERGENT B1, `(.L_x_129) ;  /* 0x0000019000017945 */ /* 0x000fe80003800200 */
[----:B------:R-:W-:-:S13]  /*0ad0*/  ISETP.GE.AND P0, PT, R0, UR8, PT ;  /* 0x0000000800007c0c */ /* 0x000fda000bf06270 */
[----:B------:R-:W-:Y:S05]  /*0ae0*/  @P0 BRA `(.L_x_130) ;  /* 0x0000000000580947 */ /* 0x000fea0003800000 */
[----:B------:R-:W3:Y:S04]  /*0af0*/  LDG.E R20, desc[UR10][R12.64+0x1808] ;  /* 0x0018080a0c147981 */ /* 0x000ee8000c1e1900 */
[----:B------:R-:W4:Y:S01]  /*0b00*/  LDG.E.64 R22, desc[UR10][R12.64+0x1800] ;  /* 0x0018000a0c167981 */ /* 0x000f22000c1e1b00 */
[----:B012---:R-:W-:Y:S01]  /*0b10*/  MOV R4, 0x1 ;  /* 0x0000000100047802 */ /* 0x007fe20000000f00 */
[----:B------:R-:W-:Y:S01]  /*0b20*/  BSSY.RECONVERGENT B2, `(.L_x_131) ;  /* 0x0000011000027945 */ /* 0x000fe20003800200 */
[----:B---3--:R-:W0:Y:S01]  /*0b30*/  I2F.F64 R20, R20 ;  /* 0x0000001400147312 */ /* 0x008e220000201c00 */
[----:B----4-:R-:W-:-:S07]  /*0b40*/  FSETP.GEU.AND P2, PT, |R23|, 6.5827683646048100446e-37, PT ;  /* 0x036000001700780b */ /* 0x010fce0003f4e200 */
        /* <DEDUP_REMOVED lines=14> */
.L_x_132:
[----:B------:R-:W-:Y:S05]  /*0c30*/  BSYNC.RECONVERGENT B2 ;  /* 0x0000000000027941 */ /* 0x000fea0003800200 */
.L_x_131:
[----:B------:R3:W-:Y:S02]  /*0c40*/  STG.E.64 desc[UR10][R8.64+0xc00], R4 ;  /* 0x000c000408007986 */ /* 0x0007e4000c101b0a */
.L_x_130:
[----:B------:R-:W-:Y:S05]  /*0c50*/  BSYNC.RECONVERGENT B1 ;  /* 0x0000000000017941 */ /* 0x000fea0003800200 */
.L_x_129:
[----:B------:R-:W-:Y:S01]  /*0c60*/  VIADD R0, R15, 0x280 ;  /* 0x000002800f007836 */ /* 0x000fe20000000000 */
[----:B------:R-:W-:Y:S04]  /*0c70*/  BSSY.RECONVERGENT B1, `(.L_x_133) ;  /* 0x0000019000017945 */ /* 0x000fe80003800200 */
[----:B------:R-:W-:-:S13]  /*0c80*/  ISETP.GE.AND P0, PT, R0, UR8, PT ;  /* 0x0000000800007c0c */ /* 0x000fda000bf06270 */
[----:B------:R-:W-:Y:S05]  /*0c90*/  @P0 BRA `(.L_x_134) ;  /* 0x0000000000580947 */ /* 0x000fea0003800000 */
[----:B------:R-:W4:Y:S04]  /*0ca0*/  LDG.E R20, desc[UR10][R12.64+0x2008] ;  /* 0x0020080a0c147981 */ /* 0x000f28000c1e1900 */
[----:B------:R-:W5:Y:S01]  /*0cb0*/  LDG.E.64 R22, desc[UR10][R12.64+0x2000] ;  /* 0x0020000a0c167981 */ /* 0x000f62000c1e1b00 */
[----:B0123--:R-:W-:Y:S01]  /*0cc0*/  IMAD.MOV.U32 R4, RZ, RZ, 0x1 ;  /* 0x00000001ff047424 */ /* 0x00ffe200078e00ff */
[----:B------:R-:W-:Y:S01]  /*0cd0*/  BSSY.RECONVERGENT B2, `(.L_x_135) ;  /* 0x0000011000027945 */ /* 0x000fe20003800200 */
[----:B----4-:R-:W0:Y:S01]  /*0ce0*/  I2F.F64 R20, R20 ;  /* 0x0000001400147312 */ /* 0x010e220000201c00 */
[----:B-----5:R-:W-:-:S07]  /*0cf0*/  FSETP.GEU.AND P2, PT, |R23|, 6.5827683646048100446e-37, PT ;  /* 0x036000001700780b */ /* 0x020fce0003f4e200 */
        /* <DEDUP_REMOVED lines=14> */
.L_x_136:
[----:B------:R-:W-:Y:S05]  /*0de0*/  BSYNC.RECONVERGENT B2 ;  /* 0x0000000000027941 */ /* 0x000fea0003800200 */
.L_x_135:
[----:B------:R4:W-:Y:S02]  /*0df0*/  STG.E.64 desc[UR10][R8.64+0x1000], R4 ;  /* 0x0010000408007986 */ /* 0x0009e4000c101b0a */
.L_x_134:
[----:B------:R-:W-:Y:S05]  /*0e00*/  BSYNC.RECONVERGENT B1 ;  /* 0x0000000000017941 */ /* 0x000fea0003800200 */
.L_x_133:
[----:B------:R-:W-:Y:S01]  /*0e10*/  VIADD R0, R15, 0x300 ;  /* 0x000003000f007836 */ /* 0x000fe20000000000 */
[----:B------:R-:W-:Y:S04]  /*0e20*/  BSSY.RECONVERGENT B1, `(.L_x_137) ;  /* 0x0000019000017945 */ /* 0x000fe80003800200 */
[----:B------:R-:W-:-:S13]  /*0e30*/  ISETP.GE.AND P0, PT, R0, UR8, PT ;  /* 0x0000000800007c0c */ /* 0x000fda000bf06270 */
[----:B------:R-:W-:Y:S05]  /*0e40*/  @P0 BRA `(.L_x_138) ;  /* 0x0000000000580947 */ /* 0x000fea0003800000 */
[----:B------:R-:W5:Y:S04]  /*0e50*/  LDG.E R20, desc[UR10][R12.64+0x2808] ;  /* 0x0028080a0c147981 */ /* 0x000f68000c1e1900 */
[----:B------:R-:W5:Y:S01]  /*0e60*/  LDG.E.64 R22, desc[UR10][R12.64+0x2800] ;  /* 0x0028000a0c167981 */ /* 0x000f62000c1e1b00 */
[----:B01234-:R-:W-:Y:S01]  /*0e70*/  IMAD.MOV.U32 R4, RZ, RZ, 0x1 ;  /* 0x00000001ff047424 */ /* 0x01ffe200078e00ff */
[----:B------:R-:W-:Y:S01]  /*0e80*/  BSSY.RECONVERGENT B2, `(.L_x_139) ;  /* 0x0000011000027945 */ /* 0x000fe20003800200 */
[----:B-----5:R-:W0:Y:S01]  /*0e90*/  I2F.F64 R20, R20 ;  /* 0x0000001400147312 */ /* 0x020e220000201c00 */
[----:B------:R-:W-:-:S07]  /*0ea0*/  FSETP.GEU.AND P2, PT, |R23|, 6.5827683646048100446e-37, PT ;  /* 0x036000001700780b */ /* 0x000fce0003f4e200 */
        /* <DEDUP_REMOVED lines=14> */
.L_x_140:
[----:B------:R-:W-:Y:S05]  /*0f90*/  BSYNC.RECONVERGENT B2 ;  /* 0x0000000000027941 */ /* 0x000fea0003800200 */
.L_x_139:
[----:B------:R0:W-:Y:S02]  /*0fa0*/  STG.E.64 desc[UR10][R8.64+0x1400], R4 ;  /* 0x0014000408007986 */ /* 0x0001e4000c101b0a */
.L_x_138:
[----:B------:R-:W-:Y:S05]  /*0fb0*/  BSYNC.RECONVERGENT B1 ;  /* 0x0000000000017941 */ /* 0x000fea0003800200 */
.L_x_137:
        /* <DEDUP_REMOVED lines=24> */
.L_x_144:
[----:B------:R-:W-:Y:S05]  /*1140*/  BSYNC.RECONVERGENT B2 ;  /* 0x0000000000027941 */ /* 0x000fea0003800200 */
.L_x_143:
[----:B------:R0:W-:Y:S02]  /*1150*/  STG.E.64 desc[UR10][R8.64+0x1800], R4 ;  /* 0x0018000408007986 */ /* 0x0001e4000c101b0a */
.L_x_142:
[----:B------:R-:W-:Y:S05]  /*1160*/  BSYNC.RECONVERGENT B1 ;  /* 0x0000000000017941 */ /* 0x000fea0003800200 */
.L_x_141:
[----:B------:R-:W-:Y:S05]  /*1170*/  @P1 BRA `(.L_x_145) ;  /* 0xfffffff0007c1947 */ /* 0x000fea000383ffff */
.L_x_112:
[----:B------:R-:W-:-:S13]  /*1180*/  ISETP.NE.AND P0, PT, RZ, UR7, PT ;  /* 0x00000007ff007c0c */ /* 0x000fda000bf05270 */
[----:B------:R-:W-:Y:S05]  /*1190*/  @!P0 EXIT ;  /* 0x000000000000894d */ /* 0x000fea0003800000 */
[----:B------:R-:W5:Y:S01]  /*11a0*/  LDCU UR6, c[0x0][0x388] ;  /* 0x00007100ff0677ac */ /* 0x000f620008000800 */
[----:B------:R-:W-:Y:S02]  /*11b0*/  UISETP.GE.U32.AND UP0, UPT, UR7, 0x4, UPT ;  /* 0x000000040700788c */ /* 0x000fe4000bf06070 */
[----:B-----5:R-:W-:-:S07]  /*11c0*/  ULOP3.LUT UR6, UR6, 0x3, URZ, 0xc0, !UPT ;  /* 0x0000000306067892 */ /* 0x020fce000f8ec0ff */
[----:B------:R-:W-:Y:S05]  /*11d0*/  BRA.U !UP0, `(.L_x_146) ;  /* 0x0000000508e47547 */ /* 0x000fea000b800000 */
[----:B01234-:R-:W-:Y:S01]  /*11e0*/  IMAD R9, R7, 0x80, R2 ;  /* 0x0000008007097824 */ /* 0x01ffe200078e0202 */
[----:B------:R-:W-:Y:S04]  /*11f0*/  BSSY.RECONVERGENT B1, `(.L_x_147) ;  /* 0x000001c000017945 */ /* 0x000fe80003800200 */
[----:B------:R-:W-:-:S13]  /*1200*/  ISETP.GE.AND P0, PT, R9, UR8, PT ;  /* 0x0000000809007c0c */ /* 0x000fda000bf06270 */
[----:B------:R-:W-:Y:S05]  /*1210*/  @P0 BRA `(.L_x_148) ;  /* 0x0000000000640947 */ /* 0x000fea0003800000 */
[----:B------:R-:W-:-:S05]  /*1220*/  IMAD.WIDE R4, R9, 0x10, R10 ;  /* 0x0000001009047825 */ /* 0x000fca00078e020a */
        /* <DEDUP_REMOVED lines=20> */
.L_x_150:
[----:B------:R-:W-:Y:S05]  /*1370*/  BSYNC.RECONVERGENT B2 ;  /* 0x0000000000027941 */ /* 0x000fea0003800200 */
.L_x_149:
[----:B------:R-:W-:-:S04]  /*1380*/  IMAD.MOV.U32 R12, RZ, RZ, 0x8 ;  /* 0x00000008ff0c7424 */ /* 0x000fc800078e00ff */
[----:B------:R-:W-:-:S05]  /*1390*/  IMAD.WIDE R12, R9, R12, UR4 ;  /* 0x00000004090c7e25 */ /* 0x000fca000f8e020c */
[----:B------:R0:W-:Y:S02]  /*13a0*/  STG.E.64 desc[UR10][R12.64], R4 ;  /* 0x000000040c007986 */ /* 0x0001e4000c101b0a */
.L_x_148:
[----:B------:R-:W-:Y:S05]  /*13b0*/  BSYNC.RECONVERGENT B1 ;  /* 0x0000000000017941 */ /* 0x000fea0003800200 */
.L_x_147:
[----:B0-----:R-:W-:Y:S01]  /*13c0*/  VIADD R13, R9, 0x80 ;  /* 0x00000080090d7836 */ /* 0x001fe20000000000 */
        /* <DEDUP_REMOVED lines=24> */
.L_x_154:
[----:B------:R-:W-:Y:S05]  /*1550*/  BSYNC.RECONVERGENT B2 ;  /* 0x0000000000027941 */ /* 0x000fea0003800200 */
.L_x_153:
[----:B------:R-:W-:-:S04]  /*1560*/  IMAD.MOV.U32 R12, RZ, RZ, 0x8 ;  /* 0x00000008ff0c7424 */ /* 0x000fc800078e00ff */
[----:B------:R-:W-:-:S05]  /*1570*/  IMAD.WIDE R12, R13, R12, UR4 ;  /* 0x000000040d0c7e25 */ /* 0x000fca000f8e020c */
[----:B------:R0:W-:Y:S02]  /*1580*/  STG.E.64 desc[UR10][R12.64], R4 ;  /* 0x000000040c007986 */ /* 0x0001e4000c101b0a */
.L_x_152:
[----:B------:R-:W-:Y:S05]  /*1590*/  BSYNC.RECONVERGENT B1 ;  /* 0x0000000000017941 */ /* 0x000fea0003800200 */
.L_x_151:
        /* <DEDUP_REMOVED lines=25> */
.L_x_158:
[----:B------:R-:W-:Y:S05]  /*1730*/  BSYNC.RECONVERGENT B2 ;  /* 0x0000000000027941 */ /* 0x000fea0003800200 */
.L_x_157:
[----:B------:R-:W-:-:S04]  /*1740*/  IMAD.MOV.U32 R12, RZ, RZ, 0x8 ;  /* 0x00000008ff0c7424 */ /* 0x000fc800078e00ff */
[----:B------:R-:W-:-:S05]  /*1750*/  IMAD.WIDE R12, R13, R12, UR4 ;  /* 0x000000040d0c7e25 */ /* 0x000fca000f8e020c */
[----:B------:R0:W-:Y:S02]  /*1760*/  STG.E.64 desc[UR10][R12.64], R4 ;  /* 0x000000040c007986 */ /* 0x0001e4000c101b0a */
.L_x_156:
[----:B------:R-:W-:Y:S05]  /*1770*/  BSYNC.RECONVERGENT B1 ;  /* 0x0000000000017941 */ /* 0x000fea0003800200 */
.L_x_155:
[----:B------:R-:W-:Y:S01]  /*1780*/  VIADD R9, R9, 0x180 ;  /* 0x0000018009097836 */ /* 0x000fe20000000000 */
[----:B------:R-:W-:Y:S04]  /*1790*/  BSSY.RECONVERGENT B1, `(.L_x_159) ;  /* 0x000001c000017945 */ /* 0x000fe80003800200 */
[----:B------:R-:W-:-:S13]  /*17a0*/  ISETP.GE.AND P0, PT, R9, UR8, PT ;  /* 0x0000000809007c0c */ /* 0x000fda000bf06270 */
[----:B------:R-:W-:Y:S05]  /*17b0*/  @P0 BRA `(.L_x_160) ;  /* 0x0000000000640947 */ /* 0x000fea0003800000 */
[----:B0-----:R-:W-:-:S05]  /*17c0*/  IMAD.WIDE R4, R9, 0x10, R10 ;  /* 0x0000001009047825 */ /* 0x001fca00078e020a */
        /* <DEDUP_REMOVED lines=20> */
.L_x_162:
[----:B------:R-:W-:Y:S05]  /*1910*/  BSYNC.RECONVERGENT B2 ;  /* 0x0000000000027941 */ /* 0x000fea0003800200 */
.L_x_161:
[----:B------:R-:W-:-:S05]  /*1920*/  MOV R8, 0x8 ;  /* 0x0000000800087802 */ /* 0x000fca0000000f00 */
[----:B------:R-:W-:-:S05]  /*1930*/  IMAD.WIDE R8, R9, R8, UR4 ;  /* 0x0000000409087e25 */ /* 0x000fca000f8e0208 */
[----:B------:R1:W-:Y:S02]  /*1940*/  STG.E.64 desc[UR10][R8.64], R4 ;  /* 0x0000000408007986 */ /* 0x0003e4000c101b0a */
.L_x_160:
[----:B------:R-:W-:Y:S05]  /*1950*/  BSYNC.RECONVERGENT B1 ;  /* 0x0000000000017941 */ /* 0x000fea0003800200 */
.L_x_159:
[----:B------:R-:W-:-:S07]  /*1960*/  VIADD R7, R7, 0x4 ;  /* 0x0000000407077836 */ /* 0x000fce0000000000 */
.L_x_146:
[----:B------:R-:W-:-:S13]  /*1970*/  ISETP.NE.AND P0, PT, RZ, UR6, PT ;  /* 0x00000006ff007c0c */ /* 0x000fda000bf05270 */
[----:B------:R-:W-:Y:S05]  /*1980*/  @!P0 EXIT ;  /* 0x000000000000894d */ /* 0x000fea0003800000 */
[----:B------:R-:W-:-:S09]  /*1990*/  UISETP.NE.AND UP0, UPT, UR6, 0x1, UPT ;  /* 0x000000010600788c */ /* 0x000fd2000bf05270 */
        /* <DEDUP_REMOVED lines=26> */
.L_x_167:
[----:B------:R-:W-:Y:S05]  /*1b40*/  BSYNC.RECONVERGENT B2 ;  /* 0x0000000000027941 */ /* 0x000fea0003800200 */
.L_x_166:
[----:B------:R-:W-:-:S04]  /*1b50*/  IMAD.MOV.U32 R12, RZ, RZ, 0x8 ;  /* 0x00000008ff0c7424 */ /* 0x000fc800078e00ff */
[----:B------:R-:W-:-:S05]  /*1b60*/  IMAD.WIDE R12, R9, R12, UR4 ;  /* 0x00000004090c7e25 */ /* 0x000fca000f8e020c */
[----:B------:R0:W-:Y:S02]  /*1b70*/  STG.E.64 desc[UR10][R12.64], R4 ;  /* 0x000000040c007986 */ /* 0x0001e4000c101b0a */
.L_x_165:
[----:B------:R-:W-:Y:S05]  /*1b80*/  BSYNC.RECONVERGENT B1 ;  /* 0x0000000000017941 */ /* 0x000fea0003800200 */
.L_x_164:
        /* <DEDUP_REMOVED lines=25> */
.L_x_171:
[----:B------:R-:W-:Y:S05]  /*1d20*/  BSYNC.RECONVERGENT B2 ;  /* 0x0000000000027941 */ /* 0x000fea0003800200 */
.L_x_170:
[----:B------:R-:W-:-:S04]  /*1d30*/  IMAD.MOV.U32 R8, RZ, RZ, 0x8 ;  /* 0x00000008ff087424 */ /* 0x000fc800078e00ff */
[----:B------:R-:W-:-:S05]  /*1d40*/  IMAD.WIDE R8, R9, R8, UR4 ;  /* 0x0000000409087e25 */ /* 0x000fca000f8e0208 */
[----:B------:R1:W-:Y:S02]  /*1d50*/  STG.E.64 desc[UR10][R8.64], R4 ;  /* 0x0000000408007986 */ /* 0x0003e4000c101b0a */
.L_x_169:
[----:B------:R-:W-:Y:S05]  /*1d60*/  BSYNC.RECONVERGENT B1 ;  /* 0x0000000000017941 */ /* 0x000fea0003800200 */
.L_x_168:
[----:B------:R-:W-:-:S07]  /*1d70*/  VIADD R7, R7, 0x2 ;  /* 0x0000000207077836 */ /* 0x000fce0000000000 */
.L_x_163:
[----:B------:R-:W5:Y:S02]  /*1d80*/  LDC R0, c[0x0][0x388] ;  /* 0x0000e200ff007b82 */ /* 0x000f640000000800 */
[----:B-----5:R-:W-:-:S04]  /*1d90*/  LOP3.LUT R0, R0, 0x1, RZ, 0xc0, !PT ;  /* 0x0000000100007812 */ /* 0x020fc800078ec0ff */
[----:B------:R-:W-:-:S13]  /*1da0*/  ISETP.NE.U32.AND P0, PT, R0, 0x1, PT ;  /* 0x000000010000780c */ /* 0x000fda0003f05070 */
[----:B------:R-:W-:Y:S05]  /*1db0*/  @P0 EXIT ;  /* 0x000000000000094d */ /* 0x000fea0003800000 */
[----:B------:R-:W-:-:S05]  /*1dc0*/  IMAD R7, R7, 0x80, R2 ;  /* 0x0000008007077824 */ /* 0x000fca00078e0202 */
[----:B------:R-:W-:-:S13]  /*1dd0*/  ISETP.GE.AND P0, PT, R7, UR8, PT ;  /* 0x0000000807007c0c */ /* 0x000fda000bf06270 */
[----:B------:R-:W-:Y:S05]  /*1de0*/  @P0 EXIT ;  /* 0x000000000000094d */ /* 0x000fea0003800000 */
[----:B------:R-:W-:-:S05]  /*1df0*/  IMAD.WIDE R10, R7, 0x10, R10 ;  /* 0x00000010070a7825 */ /* 0x000fca00078e020a */
[----:B------:R-:W5:Y:S04]  /*1e00*/  LDG.E R20, desc[UR10][R10.64+0x8] ;  /* 0x0000080a0a147981 */ /* 0x000f68000c1e1900 */
[----:B------:R-:W2:Y:S01]  /*1e10*/  LDG.E.64 R22, desc[UR10][R10.64] ;  /* 0x0000000a0a167981 */ /* 0x000ea2000c1e1b00 */
[----:B------:R-:W-:Y:S01]  /*1e20*/  IMAD.MOV.U32 R2, RZ, RZ, 0x1 ;  /* 0x00000001ff027424 */ /* 0x000fe200078e00ff */
[----:B------:R-:W-:Y:S01]  /*1e30*/  BSSY.RECONVERGENT B1, `(.L_x_172) ;  /* 0x0000011000017945 */ /* 0x000fe20003800200 */
[----:B-----5:R-:W5:Y:S01]  /*1e40*/  I2F.F64 R20, R20 ;  /* 0x0000001400147312 */ /* 0x020f620000201c00 */
[----:B--2---:R-:W-:-:S07]  /*1e50*/  FSETP.GEU.AND P1, PT, |R23|, 6.5827683646048100446e-37, PT ;  /* 0x036000001700780b */ /* 0x004fce0003f2e200 */
[----:B-----5:R-:W0:Y:S02]  /*1e60*/  MUFU.RCP64H R3, R21 ;  /* 0x0000001500037308 */ /* 0x020e240000001800 */
[----:B01-34-:R-:W-:-:S08]  /*1e70*/  DFMA R4, -R20, R2, 1 ;  /* 0x3ff000001404742b */ /* 0x01bfd00000000102 */
        /* <DEDUP_REMOVED lines=12> */
.L_x_173:
[----:B------:R-:W-:Y:S05]  /*1f40*/  BSYNC.RECONVERGENT B1 ;  /* 0x0000000000017941 */ /* 0x000fea0003800200 */
.L_x_172:
[----:B------:R-:W-:-:S04]  /*1f50*/  IMAD.MOV.U32 R2, RZ, RZ, 0x8 ;  /* 0x00000008ff027424 */ /* 0x000fc800078e00ff */
[----:B------:R-:W-:-:S05]  /*1f60*/  IMAD.WIDE R2, R7, R2, UR4 ;  /* 0x0000000407027e25 */ /* 0x000fca000f8e0202 */
[----:B------:R-:W-:Y:S01]  /*1f70*/  STG.E.64 desc[UR10][R2.64], R4 ;  /* 0x0000000402007986 */ /* 0x000fe2000c101b0a */
[----:B------:R-:W-:Y:S05]  /*1f80*/  EXIT ;  /* 0x000000000000794d */ /* 0x000fea0003800000 */
.L_x_111:
[----:B------:R-:W-:-:S06]  /*1f90*/  UISETP.GE.AND UP0, UPT, UR17, 0x1, UPT ;  /* 0x000000011100788c */ /* 0x000fcc000bf06270 */
[----:B------:R-:W-:-:S13]  /*1fa0*/  PLOP3.LUT P0, PT, PT, PT, UP0, 0x80, 0x8 ;  /* 0x000000000008781c */ /* 0x000fda0003f0f008 */
[----:B------:R-:W-:Y:S05]  /*1fb0*/  @!P0 EXIT ;  /* 0x000000000000894d */ /* 0x000fea0003800000 */
[----:B------:R-:W-:Y:S01]  /*1fc0*/  UISETP.GE.U32.AND UP0, UPT, UR17, 0x8, UPT ;  /* 0x000000081100788c */ /* 0x000fe2000bf06070 */
[----:B------:R-:W-:Y:S01]  /*1fd0*/  IMAD.MOV.U32 R29, RZ, RZ, RZ ;  /* 0x000000ffff1d7224 */ /* 0x000fe200078e00ff */
[----:B------:R-:W-:-:S07]  /*1fe0*/  ULOP3.LUT UR13, UR17, 0x7, URZ, 0xc0, !UPT ;  /* 0x00000007110d7892 */ /* 0x000fce000f8ec0ff */
[----:B------:R-:W-:Y:S05]  /*1ff0*/  BRA.U !UP0, `(.L_x_174) ;  /* 0x0000000d082c7547 */ /* 0x000fea000b800000 */
[----:B------:R-:W-:Y:S01]  /*2000*/  IMAD.WIDE.U32 R4, R2, 0x10, R10 ;  /* 0x0000001002047825 */ /* 0x000fe200078e000a */
[----:B------:R-:W-:Y:S02]  /*2010*/  ULOP3.LUT UR14, UR17, 0x7ffffff8, URZ, 0xc0, !UPT ;  /* 0x7ffffff8110e7892 */ /* 0x000fe4000f8ec0ff */
[----:B------:R-:W-:Y:S01]  /*2020*/  UIADD3 UR6, UP0, UPT, UR7, 0x1808, URZ ;  /* 0x0000180807067890 */ /* 0x000fe2000ff1e0ff */
[----:B------:R-:W-:Y:S01]  /*2030*/  IMAD.MOV.U32 R9, RZ, RZ, 0x8 ;  /* 0x00000008ff097424 */ /* 0x000fe200078e00ff */
[----:B------:R-:W-:Y:S01]  /*2040*/  IADD3 R12, P0, PT, R4, 0x8, RZ ;  /* 0x00000008040c7810 */ /* 0x000fe20007f1e0ff */
[----:B------:R-:W-:Y:S01]  /*2050*/  UIADD3 UR12, UP1, UPT, UR4, 0xc00, URZ ;  /* 0x00000c00040c7890 */ /* 0x000fe2000ff3e0ff */
[C---:B------:R-:W-:Y:S01]  /*2060*/  VIADD R7, R2.reuse, 0x80 ;  /* 0x0000008002077836 */ /* 0x040fe20000000000 */
[----:B------:R-:W-:Y:S01]  /*2070*/  UIADD3.X UR7, UPT, UPT, URZ, UR9, URZ, UP0, !UPT ;  /* 0x00000009ff077290 */ /* 0x000fe200087fe4ff */
[----:B------:R-:W-:Y:S01]  /*2080*/  IMAD.WIDE.U32 R8, R2, R9, UR4 ;  /* 0x0000000402087e25 */ /* 0x000fe2000f8e0009 */
[----:B------:R-:W-:-:S02]  /*2090*/  UIADD3.X UR9, UPT, UPT, URZ, UR5, URZ, UP1, !UPT ;  /* 0x00000005ff097290 */ /* 0x000fc40008ffe4ff */
[----:B------:R-:W-:Y:S01]  /*20a0*/  UIADD3 UR8, UPT, UPT, -UR14, URZ, URZ ;  /* 0x000000ff0e087290 */ /* 0x000fe2000fffe1ff */
[----:B------:R-:W-:Y:S02]  /*20b0*/  IMAD.X R13, RZ, RZ, R5, P0 ;  /* 0x000000ffff0d7224 */ /* 0x000fe400000e0605 */
[----:B------:R-:W-:-:S09]  /*20c0*/  IMAD.U32 R29, RZ, RZ, UR14 ;  /* 0x0000000eff1d7e24 */ /* 0x000fd2000f8e00ff */
.L_x_191:
        /* <DEDUP_REMOVED lines=14> */
[----:B------:R-:W-:Y:S01]  /*21b0*/  DFMA R4, R4, R16, R14 ;  /* 0x000000100404722b */ /* 0x000fe2000000000e */
[----:B------:R-:W-:Y:S01]  /*21c0*/  MOV R14, UR6 ;  /* 0x00000006000e7c02 */ /* 0x000fe20008000f00 */
[----:B------:R-:W-:Y:S02]  /*21d0*/  IMAD.U32 R15, RZ, RZ, UR7 ;  /* 0x00000007ff0f7e24 */ /* 0x000fe4000f8e00ff */
[----:B------:R-:W-:Y:S02]  /*21e0*/  IMAD.U32 R16, RZ, RZ, UR12 ;  /* 0x0000000cff107e24 */ /* 0x000fe4000f8e00ff */
[----:B------:R-:W-:Y:S02]  /*21f0*/  IMAD.U32 R17, RZ, RZ, UR9 ;  /* 0x00000009ff117e24 */ /* 0x000fe4000f8e00ff */
[----:B------:R-:W-:-:S04]  /*2200*/  IMAD.WIDE R14, R7, 0x10, R14 ;  /* 0x00000010070e7825 */ /* 0x000fc800078e020e */
[----:B------:R-:W-:Y:S01]  /*2210*/  FFMA R0, RZ, R21, R5 ;  /* 0x00000015ff007223 */ /* 0x000fe20000000005 */
[----:B------:R-:W-:-:S04]  /*2220*/  IMAD.WIDE R16, R7, 0x8, R16 ;  /* 0x0000000807107825 */ /* 0x000fc800078e0210 */
[----:B------:R-:W-:-:S13]  /*2230*/  FSETP.GT.AND P0, PT, |R0|, 1.469367938527859385e-39, PT ;  /* 0x001000000000780b */ /* 0x000fda0003f04200 */
[----:B------:R-:W-:Y:S05]  /*2240*/  @P0 BRA P1, `(.L_x_176) ;  /* 0x0000000000080947 */ /* 0x000fea0000800000 */
[----:B------:R-:W-:-:S07]  /*2250*/  MOV R0, 0x2270 ;  /* 0x0000227000007802 */ /* 0x000fce0000000f00 */
[----:B------:R-:W-:Y:S05]  /*2260*/  CALL.REL.NOINC `($__internal_0_$__cuda_sm20_div_rn_f64_full) ;  /* 0x00000014006c7944 */ /* 0x000fea0003c00000 */
.L_x_176:
[----:B------:R-:W-:Y:S05]  /*2270*/  BSYNC.RECONVERGENT B1 ;  /* 0x0000000000017941 */ /* 0x000fea0003800200 */
.L_x_175:
[----:B------:R0:W-:Y:S04]  /*2280*/  STG.E.64 desc[UR10][R8.64], R4 ;  /* 0x0000000408007986 */ /* 0x0001e8000c101b0a */
[----:B------:R-:W2:Y:S04]  /*2290*/  LDG.E R20, desc[UR10][R14.64+-0x1800] ;  /* 0xffe8000a0e147981 */ /* 0x000ea8000c1e1900 */
[----:B------:R-:W3:Y:S01]  /*22a0*/  LDG.E.64 R22, desc[UR10][R14.64+-0x1808] ;  /* 0xffe7f80a0e167981 */ /* 0x000ee2000c1e1b00 */
[----:B------:R-:W-:Y:S01]  /*22b0*/  IMAD.MOV.U32 R18, RZ, RZ, 0x1 ;  /* 0x00000001ff127424 */ /* 0x000fe200078e00ff */
[----:B------:R-:W-:Y:S01]  /*22c0*/  BSSY.RECONVERGENT B1, `(.L_x_177) ;  /* 0x0000011000017945 */ /* 0x000fe20003800200 */
[----:B--2---:R-:W1:Y:S01]  /*22d0*/  I2F.F64 R20, R20 ;  /* 0x0000001400147312 */ /* 0x004e620000201c00 */
[----:B---3--:R-:W-:-:S07]  /*22e0*/  FSETP.GEU.AND P1, PT, |R23|, 6.5827683646048100446e-37, PT ;  /* 0x036000001700780b */ /* 0x008fce0003f2e200 */
[----:B-1----:R-:W1:Y:S02]  /*22f0*/  MUFU.RCP64H R19, R21 ;  /* 0x0000001500137308 */ /* 0x002e640000001800 */
[----:B-1----:R-:W-:-:S08]  /*2300*/  DFMA R24, -R20, R18, 1 ;  /* 0x3ff000001418742b */ /* 0x002fd00000000112 */
[----:B------:R-:W-:-:S08]  /*2310*/  DFMA R24, R24, R24, R24 ;  /* 0x000000181818722b */ /* 0x000fd00000000018 */
[----:B------:R-:W-:-:S08]  /*2320*/  DFMA R24, R18, R24, R18 ;  /* 0x000000181218722b */ /* 0x000fd00000000012 */
[----:B------:R-:W-:-:S08]  /*2330*/  DFMA R18, -R20, R24, 1 ;  /* 0x3ff000001412742b */ /* 0x000fd00000000118 */
[----:B------:R-:W-:-:S08]  /*2340*/  DFMA R18, R24, R18, R24 ;  /* 0x000000121812722b */ /* 0x000fd00000000018 */
[----:B0-----:R-:W-:-:S08]  /*2350*/  DMUL R4, R22, R18 ;  /* 0x0000001216047228 */ /* 0x001fd00000000000 */
[----:B------:R-:W-:-:S08]  /*2360*/  DFMA R24, -R20, R4, R22 ;  /* 0x000000041418722b */ /* 0x000fd00000000116 */
[----:B------:R-:W-:-:S10]  /*2370*/  DFMA R4, R18, R24, R4 ;  /* 0x000000181204722b */ /* 0x000fd40000000004 */
[----:B------:R-:W-:-:S05]  /*2380*/  FFMA R0, RZ, R21, R5 ;  /* 0x00000015ff007223 */ /* 0x000fca0000000005 */
[----:B------:R-:W-:-:S13]  /*2390*/  FSETP.GT.AND P0, PT, |R0|, 1.469367938527859385e-39, PT ;  /* 0x001000000000780b */ /* 0x000fda0003f04200 */
[----:B------:R-:W-:Y:S05]  /*23a0*/  @P0 BRA P1, `(.L_x_178) ;  /* 0x0000000000080947 */ /* 0x000fea0000800000 */
[----:B------:R-:W-:-:S07]  /*23b0*/  MOV R0, 0x23d0 ;  /* 0x000023d000007802 */ /* 0x000fce0000000f00 */
[----:B------:R-:W-:Y:S05]  /*23c0*/  CALL.REL.NOINC `($__internal_0_$__cuda_sm20_div_rn_f64_full) ;  /* 0x0000001400147944 */ /* 0x000fea0003c00000 */
.L_x_178:
[----:B------:R-:W-:Y:S05]  /*23d0*/  BSYNC.RECONVERGENT B1 ;  /* 0x0000000000017941 */ /* 0x000fea0003800200 */
.L_x_177:
        /* <DEDUP_REMOVED lines=21> */
.L_x_180:
[----:B------:R-:W-:Y:S05]  /*2530*/  BSYNC.RECONVERGENT B1 ;  /* 0x0000000000017941 */ /* 0x000fea0003800200 */
.L_x_179:
        /* <DEDUP_REMOVED lines=21> */
.L_x_182:
[----:B------:R-:W-:Y:S05]  /*2690*/  BSYNC.RECONVERGENT B1 ;  /* 0x0000000000017941 */ /* 0x000fea0003800200 */
.L_x_181:
        /* <DEDUP_REMOVED lines=21> */
.L_x_184:
[----:B------:R-:W-:Y:S05]  /*27f0*/  BSYNC.RECONVERGENT B1 ;  /* 0x0000000000017941 */ /* 0x000fea0003800200 */
.L_x_183:
        /* <DEDUP_REMOVED lines=21> */
.L_x_186:
[----:B------:R-:W-:Y:S05]  /*2950*/  BSYNC.RECONVERGENT B1 ;  /* 0x0000000000017941 */ /* 0x000fea0003800200 */
.L_x_185:
        /* <DEDUP_REMOVED lines=21> */
.L_x_188:
[----:B------:R-:W-:Y:S05]  /*2ab0*/  BSYNC.RECONVERGENT B1 ;  /* 0x0000000000017941 */ /* 0x000fea0003800200 */
.L_x_187:
        /* <DEDUP_REMOVED lines=21> */
.L_x_190:
[----:B------:R-:W-:Y:S05]  /*2c10*/  BSYNC.RECONVERGENT B1 ;  /* 0x0000000000017941 */ /* 0x000fea0003800200 */
.L_x_189:
[----:B------:R0:W-:Y:S01]  /*2c20*/  STG.E.64 desc[UR10][R16.64+0xc00], R4 ;  /* 0x000c000410007986 */ /* 0x0001e2000c101b0a */
[----:B------:R-:W-:Y:S01]  /*2c30*/  UIADD3 UR8, UPT, UPT, UR8, 0x8, URZ ;  /* 0x0000000808087890 */ /* 0x000fe2000fffe0ff */
[----:B------:R-:W-:Y:S01]  /*2c40*/  IADD3 R8, P0, PT, R8, 0x2000, RZ ;  /* 0x0000200008087810 */ /* 0x000fe20007f1e0ff */
[----:B------:R-:W-:Y:S01]  /*2c50*/  VIADD R7, R7, 0x400 ;  /* 0x0000040007077836 */ /* 0x000fe20000000000 */
[----:B------:R-:W-:Y:S01]  /*2c60*/  IADD3 R12, P1, PT, R12, 0x4000, RZ ;  /* 0x000040000c0c7810 */ /* 0x000fe20007f3e0ff */
[----:B------:R-:W-:Y:S02]  /*2c70*/  UISETP.NE.AND UP0, UPT, UR8, URZ, UPT ;  /* 0x000000ff0800728c */ /* 0x000fe4000bf05270 */
[----:B------:R-:W-:Y:S02]  /*2c80*/  IMAD.X R9, RZ, RZ, R9, P0 ;  /* 0x000000ffff097224 */ /* 0x000fe400000e0609 */
[----:B------:R-:W-:-:S05]  /*2c90*/  IMAD.X R13, RZ, RZ, R13, P1 ;  /* 0x000000ffff0d7224 */ /* 0x000fca00008e060d */
[----:B0-----:R-:W-:Y:S05]  /*2ca0*/  BRA.U UP0, `(.L_x_191) ;  /* 0xfffffff500087547 */ /* 0x001fea000b83ffff */
.L_x_174:
[----:B------:R-:W-:-:S13]  /*2cb0*/  ISETP.NE.AND P0, PT, RZ, UR13, PT ;  /* 0x0000000dff007c0c */ /* 0x000fda000bf05270 */
[----:B------:R-:W-:Y:S05]  /*2cc0*/  @!P0 EXIT ;  /* 0x000000000000894d */ /* 0x000fea0003800000 */
[----:B------:R-:W0:Y:S01]  /*2cd0*/  LDCU UR6, c[0x0][0x388] ;  /* 0x00007100ff0677ac */ /* 0x000e220008000800 */
[----:B------:R-:W-:Y:S02]  /*2ce0*/  UISETP.GE.U32.AND UP0, UPT, UR13, 0x4, UPT ;  /* 0x000000040d00788c */ /* 0x000fe4000bf06070 */
[----:B0-----:R-:W-:-:S07]  /*2cf0*/  ULOP3.LUT UR6, UR6, 0x3, URZ, 0xc0, !UPT ;  /* 0x0000000306067892 */ /* 0x001fce000f8ec0ff */
[----:B------:R-:W-:Y:S05]  /*2d00*/  BRA.U !UP0, `(.L_x_192) ;  /* 0x0000000508747547 */ /* 0x000fea000b800000 */
[----:B------:R-:W-:-:S04]  /*2d10*/  IMAD R7, R29, 0x80, R2 ;  /* 0x000000801d077824 */ /* 0x000fc800078e0202 */
        /* <DEDUP_REMOVED lines=21> */
.L_x_194:
[----:B------:R-:W-:Y:S05]  /*2e70*/  BSYNC.RECONVERGENT B1 ;  /* 0x0000000000017941 */ /* 0x000fea0003800200 */
.L_x_193:
[----:B------:R-:W-:-:S04]  /*2e80*/  IMAD.MOV.U32 R12, RZ, RZ, 0x8 ;  /* 0x00000008ff0c7424 */ /* 0x000fc800078e00ff */
[----:B------:R-:W-:-:S05]  /*2e90*/  IMAD.WIDE R12, R7, R12, UR4 ;  /* 0x00000004070c7e25 */ /* 0x000fca000f8e020c */
        /* <DEDUP_REMOVED lines=21> */
.L_x_196:
[----:B------:R-:W-:Y:S05]  /*2ff0*/  BSYNC.RECONVERGENT B1 ;  /* 0x0000000000017941 */ /* 0x000fea0003800200 */
.L_x_195:
[----:B------:R0:W-:Y:S04]  /*3000*/  STG.E.64 desc[UR10][R12.64+0x400], R4 ;  /* 0x000400040c007986 */ /* 0x0001e8000c101b0a */
[----:B------:R-:W2:Y:S04]  /*3010*/  LDG.E R20, desc[UR10][R8.64+0x1008] ;  /* 0x0010080a08147981 */ /* 0x000ea8000c1e1900 */
[----:B------:R-:W3:Y:S01]  /*3020*/  LDG.E.64 R22, desc[UR10][R8.64+0x1000] ;  /* 0x0010000a08167981 */ /* 0x000ee2000c1e1b00 */
[----:B------:R-:W-:Y:S01]  /*3030*/  MOV R6, 0x1 ;  /* 0x0000000100067802 */ /* 0x000fe20000000f00 */
        /* <DEDUP_REMOVED lines=17> */
.L_x_198:
[----:B------:R-:W-:Y:S05]  /*3150*/  BSYNC.RECONVERGENT B1 ;  /* 0x0000000000017941 */ /* 0x000fea0003800200 */
.L_x_197:
        /* <DEDUP_REMOVED lines=21> */
.L_x_200:
[----:B------:R-:W-:Y:S05]  /*32b0*/  BSYNC.RECONVERGENT B1 ;  /* 0x0000000000017941 */ /* 0x000fea0003800200 */
.L_x_199:
[----:B------:R0:W-:Y:S01]  /*32c0*/  STG.E.64 desc[UR10][R12.64+0xc00], R4 ;  /* 0x000c00040c007986 */ /* 0x0001e2000c101b0a */
[----:B------:R-:W-:-:S07]  /*32d0*/  VIADD R29, R29, 0x4 ;  /* 0x000000041d1d7836 */ /* 0x000fce0000000000 */
.L_x_192:
[----:B------:R-:W-:-:S13]  /*32e0*/  ISETP.NE.AND P0, PT, RZ, UR6, PT ;  /* 0x00000006ff007c0c */ /* 0x000fda000bf05270 */
[----:B------:R-:W-:Y:S05]  /*32f0*/  @!P0 EXIT ;  /* 0x000000000000894d */ /* 0x000fea0003800000 */
[----:B------:R-:W-:-:S09]  /*3300*/  UISETP.NE.AND UP0, UPT, UR6, 0x1, UPT ;  /* 0x000000010600788c */ /* 0x000fd2000bf05270 */
[----:B------:R-:W-:Y:S05]  /*3310*/  BRA.U !UP0, `(.L_x_201) ;  /* 0x0000000108c47547 */ /* 0x000fea000b800000 */
[----:B------:R-:W-:-:S04]  /*3320*/  IMAD R7, R29, 0x80, R2 ;  /* 0x000000801d077824 */ /* 0x000fc800078e0202 */
[----:B------:R-:W-:-:S05]  /*3330*/  IMAD.WIDE R8, R7, 0x10, R10 ;  /* 0x0000001007087825 */ /* 0x000fca00078e020a */
        /* <DEDUP_REMOVED lines=20> */
.L_x_203:
[----:B------:R-:W-:Y:S05]  /*3480*/  BSYNC.RECONVERGENT B1 ;  /* 0x0000000000017941 */ /* 0x000fea0003800200 */
.L_x_202:
        /* <DEDUP_REMOVED lines=23> */
.L_x_205:
[----:B------:R-:W-:Y:S05]  /*3600*/  BSYNC.RECONVERGENT B1 ;  /* 0x0000000000017941 */ /* 0x000fea0003800200 */
.L_x_204:
[----:B------:R1:W-:Y:S01]  /*3610*/  STG.E.64 desc[UR10][R12.64+0x400], R4 ;  /* 0x000400040c007986 */ /* 0x0003e2000c101b0a */
[----:B------:R-:W-:-:S07]  /*3620*/  VIADD R29, R29, 0x2 ;  /* 0x000000021d1d7836 */ /* 0x000fce0000000000 */
.L_x_201:
[----:B------:R-:W2:Y:S02]  /*3630*/  LDC R0, c[0x0][0x388] ;  /* 0x0000e200ff007b82 */ /* 0x000ea40000000800 */
[----:B--2---:R-:W-:-:S04]  /*3640*/  LOP3.LUT R0, R0, 0x1, RZ, 0xc0, !PT ;  /* 0x0000000100007812 */ /* 0x004fc800078ec0ff */
[----:B------:R-:W-:-:S13]  /*3650*/  ISETP.NE.U32.AND P0, PT, R0, 0x1, PT ;  /* 0x000000010000780c */ /* 0x000fda0003f05070 */
[----:B------:R-:W-:Y:S05]  /*3660*/  @P0 EXIT ;  /* 0x000000000000094d */ /* 0x000fea0003800000 */
[----:B------:R-:W-:-:S04]  /*3670*/  IMAD R29, R29, 0x80, R2 ;  /* 0x000000801d1d7824 */ /* 0x000fc800078e0202 */
[----:B------:R-:W-:-:S05]  /*3680*/  IMAD.WIDE R10, R29, 0x10, R10 ;  /* 0x000000101d0a7825 */ /* 0x000fca00078e020a */
[----:B------:R-:W2:Y:S04]  /*3690*/  LDG.E R20, desc[UR10][R10.64+0x8] ;  /* 0x0000080a0a147981 */ /* 0x000ea8000c1e1900 */
[----:B------:R-:W3:Y:S01]  /*36a0*/  LDG.E.64 R22, desc[UR10][R10.64] ;  /* 0x0000000a0a167981 */ /* 0x000ee2000c1e1b00 */
[----:B------:R-:W-:Y:S01]  /*36b0*/  IMAD.MOV.U32 R2, RZ, RZ, 0x1 ;  /* 0x00000001ff027424 */ /* 0x000fe200078e00ff */
[----:B------:R-:W-:Y:S01]  /*36c0*/  BSSY.RECONVERGENT B1, `(.L_x_206) ;  /* 0x0000011000017945 */ /* 0x000fe20003800200 */
[----:B--2---:R-:W2:Y:S01]  /*36d0*/  I2F.F64 R20, R20 ;  /* 0x0000001400147312 */ /* 0x004ea20000201c00 */
[----:B---3--:R-:W-:-:S07]  /*36e0*/  FSETP.GEU.AND P1, PT, |R23|, 6.5827683646048100446e-37, PT ;  /* 0x036000001700780b */ /* 0x008fce0003f2e200 */
[----:B--2---:R-:W0:Y:S02]  /*36f0*/  MUFU.RCP64H R3, R21 ;  /* 0x0000001500037308 */ /* 0x004e240000001800 */
[----:B01----:R-:W-:-:S08]  /*3700*/  DFMA R4, -R20, R2, 1 ;  /* 0x3ff000001404742b */ /* 0x003fd00000000102 */
        /* <DEDUP_REMOVED lines=12> */
.L_x_207:
[----:B------:R-:W-:Y:S05]  /*37d0*/  BSYNC.RECONVERGENT B1 ;  /* 0x0000000000017941 */ /* 0x000fea0003800200 */
.L_x_206:
[----:B------:R-:W-:-:S04]  /*37e0*/  IMAD.MOV.U32 R2, RZ, RZ, 0x8 ;  /* 0x00000008ff027424 */ /* 0x000fc800078e00ff */
[----:B------:R-:W-:-:S05]  /*37f0*/  IMAD.WIDE R2, R29, R2, UR4 ;  /* 0x000000041d027e25 */ /* 0x000fca000f8e0202 */
[----:B------:R-:W-:Y:S01]  /*3800*/  STG.E.64 desc[UR10][R2.64], R4 ;  /* 0x0000000402007986 */ /* 0x000fe2000c101b0a */
[----:B------:R-:W-:Y:S05]  /*3810*/  EXIT ;  /* 0x000000000000794d */ /* 0x000fea0003800000 */
        .weak           $__internal_0_$__cuda_sm20_div_rn_f64_full
        .type           $__internal_0_$__cuda_sm20_div_rn_f64_full,@function
        .size           $__internal_0_$__cuda_sm20_div_rn_f64_full,(.L_x_2365 - $__internal_0_$__cuda_sm20_div_rn_f64_full)
$__internal_0_$__cuda_sm20_div_rn_f64_full:
[C---:B------:R-:W-:Y:S01]  /*3820*/  FSETP.GEU.AND P0, PT, |R21|.reuse, 1.469367938527859385e-39, PT ;  /* 0x001000001500780b */ /* 0x040fe20003f0e200 */
[----:B------:R-:W-:Y:S01]  /*3830*/  IMAD.MOV.U32 R32, RZ, RZ, 0x1 ;  /* 0x00000001ff207424 */ /* 0x000fe200078e00ff */
[----:B------:R-:W-:Y:S01]  /*3840*/  LOP3.LUT R18, R21, 0x800fffff, RZ, 0xc0, !PT ;  /* 0x800fffff15127812 */ /* 0x000fe200078ec0ff */
[----:B------:R-:W-:Y:S01]  /*3850*/  IMAD.MOV.U32 R5, RZ, RZ, 0x1ca00000 ;  /* 0x1ca00000ff057424 */ /* 0x000fe200078e00ff */
[C---:B------:R-:W-:Y:S01]  /*3860*/  FSETP.GEU.AND P3, PT, |R23|.reuse, 1.469367938527859385e-39, PT ;  /* 0x001000001700780b */ /* 0x040fe20003f6e200 */
[----:B------:R-:W-:Y:S01]  /*3870*/  BSSY.RECONVERGENT B0, `(.L_x_208) ;  /* 0x0000052000007945 */ /* 0x000fe20003800200 */
[----:B------:R-:W-:Y:S01]  /*3880*/  LOP3.LUT R19, R18, 0x3ff00000, RZ, 0xfc, !PT ;  /* 0x3ff0000012137812 */ /* 0x000fe200078efcff */
[----:B------:R-:W-:Y:S01]  /*3890*/  IMAD.MOV.U32 R18, RZ, RZ, R20 ;  /* 0x000000ffff127224 */ /* 0x000fe200078e0014 */
[----:B------:R-:W-:Y:S02]  /*38a0*/  LOP3.LUT R4, R23, 0x7ff00000, RZ, 0xc0, !PT ;  /* 0x7ff0000017047812 */ /* 0x000fe400078ec0ff */
[----:B------:R-:W-:-:S03]  /*38b0*/  LOP3.LUT R6, R21, 0x7ff00000, RZ, 0xc0, !PT ;  /* 0x7ff0000015067812 */ /* 0x000fc600078ec0ff */
[----:B------:R-:W-:Y:S01]  /*38c0*/  @!P0 DMUL R18, R20, 8.98846567431157953865e+307 ;  /* 0x7fe0000014128828 */ /* 0x000fe20000000000 */
[----:B------:R-:W-:-:S03]  /*38d0*/  ISETP.GE.U32.AND P2, PT, R4, R6, PT ;  /* 0x000000060400720c */ /* 0x000fc60003f46070 */
[----:B------:R-:W-:Y:S01]  /*38e0*/  @!P3 LOP3.LUT R3, R21, 0x7ff00000, RZ, 0xc0, !PT ;  /* 0x7ff000001503b812 */ /* 0x000fe200078ec0ff */
[----:B------:R-:W-:Y:S01]  /*38f0*/  @!P3 IMAD.MOV.U32 R30, RZ, RZ, RZ ;  /* 0x000000ffff1eb224 */ /* 0x000fe200078e00ff */
[----:B------:R-:W0:Y:S02]  /*3900*/  MUFU.RCP64H R33, R19 ;  /* 0x0000001300217308 */ /* 0x000e240000001800 */
[----:B------:R-:W-:Y:S02]  /*3910*/  @!P3 ISETP.GE.U32.AND P4, PT, R4, R3, PT ;  /* 0x000000030400b20c */ /* 0x000fe40003f86070 */
[----:B------:R-:W-:Y:S02]  /*3920*/  @!P0 LOP3.LUT R6, R19, 0x7ff00000, RZ, 0xc0, !PT ;  /* 0x7ff0000013068812 */ /* 0x000fe400078ec0ff */
[----:B------:R-:W-:-:S04]  /*3930*/  @!P3 SEL R3, R5, 0x63400000, !P4 ;  /* 0x634000000503b807 */ /* 0x000fc80006000000 */
[----:B------:R-:W-:-:S04]  /*3940*/  @!P3 LOP3.LUT R3, R3, 0x80000000, R23, 0xf8, !PT ;  /* 0x800000000303b812 */ /* 0x000fc800078ef817 */
[----:B------:R-:W-:Y:S01]  /*3950*/  @!P3 LOP3.LUT R31, R3, 0x100000, RZ, 0xfc, !PT ;  /* 0x00100000031fb812 */ /* 0x000fe200078efcff */
[----:B------:R-:W-:Y:S01]  /*3960*/  IMAD.MOV.U32 R3, RZ, RZ, R4 ;  /* 0x000000ffff037224 */ /* 0x000fe200078e0004 */
[----:B0-----:R-:W-:-:S08]  /*3970*/  DFMA R24, R32, -R18, 1 ;  /* 0x3ff000002018742b */ /* 0x001fd00000000812 */
[----:B------:R-:W-:-:S08]  /*3980*/  DFMA R24, R24, R24, R24 ;  /* 0x000000181818722b */ /* 0x000fd00000000018 */
[----:B------:R-:W-:Y:S01]  /*3990*/  DFMA R32, R32, R24, R32 ;  /* 0x000000182020722b */ /* 0x000fe20000000020 */
[----:B------:R-:W-:Y:S01]  /*39a0*/  SEL R25, R5, 0x63400000, !P2 ;  /* 0x6340000005197807 */ /* 0x000fe20005000000 */
[----:B------:R-:W-:-:S03]  /*39b0*/  IMAD.MOV.U32 R24, RZ, RZ, R22 ;  /* 0x000000ffff187224 */ /* 0x000fc600078e0016 */
[----:B------:R-:W-:-:S03]  /*39c0*/  LOP3.LUT R25, R25, 0x800fffff, R23, 0xf8, !PT ;  /* 0x800fffff19197812 */ /* 0x000fc600078ef817 */
[----:B------:R-:W-:-:S03]  /*39d0*/  DFMA R26, R32, -R18, 1 ;  /* 0x3ff00000201a742b */ /* 0x000fc60000000812 */
[----:B------:R-:W-:-:S05]  /*39e0*/  @!P3 DFMA R24, R24, 2, -R30 ;  /* 0x400000001818b82b */ /* 0x000fca000000081e */
[----:B------:R-:W-:-:S05]  /*39f0*/  DFMA R32, R32, R26, R32 ;  /* 0x0000001a2020722b */ /* 0x000fca0000000020 */
[----:B------:R-:W-:-:S03]  /*3a00*/  @!P3 LOP3.LUT R3, R25, 0x7ff00000, RZ, 0xc0, !PT ;  /* 0x7ff000001903b812 */ /* 0x000fc600078ec0ff */
[----:B------:R-:W-:Y:S02]  /*3a10*/  DMUL R30, R32, R24 ;  /* 0x00000018201e7228 */ /* 0x000fe40000000000 */
[----:B------:R-:W-:-:S05]  /*3a20*/  VIADD R26, R3, 0xffffffff ;  /* 0xffffffff031a7836 */ /* 0x000fca0000000000 */
[----:B------:R-:W-:Y:S01]  /*3a30*/  ISETP.GT.U32.AND P0, PT, R26, 0x7feffffe, PT ;  /* 0x7feffffe1a00780c */ /* 0x000fe20003f04070 */
[----:B------:R-:W-:Y:S01]  /*3a40*/  DFMA R34, R30, -R18, R24 ;  /* 0x800000121e22722b */ /* 0x000fe20000000018 */
[----:B------:R-:W-:-:S04]  /*3a50*/  IADD3 R26, PT, PT, R6, -0x1, RZ ;  /* 0xffffffff061a7810 */ /* 0x000fc80007ffe0ff */
[----:B------:R-:W-:-:S03]  /*3a60*/  ISETP.GT.U32.OR P0, PT, R26, 0x7feffffe, P0 ;  /* 0x7feffffe1a00780c */ /* 0x000fc60000704470 */
[----:B------:R-:W-:-:S10]  /*3a70*/  DFMA R26, R32, R34, R30 ;  /* 0x00000022201a722b */ /* 0x000fd4000000001e */
[----:B------:R-:W-:Y:S05]  /*3a80*/  @P0 BRA `(.L_x_209) ;  /* 0x00000000006c0947 */ /* 0x000fea0003800000 */
[----:B------:R-:W-:Y:S01]  /*3a90*/  LOP3.LUT R3, R21, 0x7ff00000, RZ, 0xc0, !PT ;  /* 0x7ff0000015037812 */ /* 0x000fe200078ec0ff */
[----:B------:R-:W-:-:S03]  /*3aa0*/  IMAD.MOV.U32 R22, RZ, RZ, RZ ;  /* 0x000000ffff167224 */ /* 0x000fc600078e00ff */
[CC--:B------:R-:W-:Y:S02]  /*3ab0*/  VIADDMNMX R6, R4.reuse, -R3.reuse, 0xb9600000, !PT ;  /* 0xb960000004067446 */ /* 0x0c0fe40007800903 */
[----:B------:R-:W-:Y:S02]  /*3ac0*/  ISETP.GE.U32.AND P0, PT, R4, R3, PT ;  /* 0x000000030400720c */ /* 0x000fe40003f06070 */
[----:B------:R-:W-:Y:S02]  /*3ad0*/  VIMNMX R3, PT, PT, R6, 0x46a00000, PT ;  /* 0x46a0000006037848 */ /* 0x000fe40003fe0100 */
[----:B------:R-:W-:-:S05]  /*3ae0*/  SEL R4, R5, 0x63400000, !P0 ;  /* 0x6340000005047807 */ /* 0x000fca0004000000 */
[----:B------:R-:W-:-:S04]  /*3af0*/  IMAD.IADD R3, R3, 0x1, -R4 ;  /* 0x0000000103037824 */ /* 0x000fc800078e0a04 */
[----:B------:R-:W-:-:S06]  /*3b00*/  VIADD R23, R3, 0x7fe00000 ;  /* 0x7fe0000003177836 */ /* 0x000fcc0000000000 */
[----:B------:R-:W-:-:S10]  /*3b10*/  DMUL R4, R26, R22 ;  /* 0x000000161a047228 */ /* 0x000fd40000000000 */
[----:B------:R-:W-:-:S13]  /*3b20*/  FSETP.GTU.AND P0, PT, |R5|, 1.469367938527859385e-39, PT ;  /* 0x001000000500780b */ /* 0x000fda0003f0c200 */
[----:B------:R-:W-:Y:S05]  /*3b30*/  @P0 BRA `(.L_x_210) ;  /* 0x0000000000940947 */ /* 0x000fea0003800000 */
[----:B------:R-:W-:Y:S01]  /*3b40*/  DFMA R18, R26, -R18, R24 ;  /* 0x800000121a12722b */ /* 0x000fe20000000018 */
[----:B------:R-:W-:-:S09]  /*3b50*/  IMAD.MOV.U32 R22, RZ, RZ, RZ ;  /* 0x000000ffff167224 */ /* 0x000fd200078e00ff */
[C---:B------:R-:W-:Y:S02]  /*3b60*/  FSETP.NEU.AND P0, PT, R19.reuse, RZ, PT ;  /* 0x000000ff1300720b */ /* 0x040fe40003f0d000 */
[----:B------:R-:W-:-:S04]  /*3b70*/  LOP3.LUT R20, R19, 0x80000000, R21, 0x48, !PT ;  /* 0x8000000013147812 */ /* 0x000fc800078e4815 */
[----:B------:R-:W-:-:S07]  /*3b80*/  LOP3.LUT R23, R20, R23, RZ, 0xfc, !PT ;  /* 0x0000001714177212 */ /* 0x000fce00078efcff */
[----:B------:R-:W-:Y:S05]  /*3b90*/  @!P0 BRA `(.L_x_210) ;  /* 0x00000000007c8947 */ /* 0x000fea0003800000 */
[----:B------:R-:W-:Y:S01]  /*3ba0*/  IMAD.MOV R19, RZ, RZ, -R3 ;  /* 0x000000ffff137224 */ /* 0x000fe200078e0a03 */
[----:B------:R-:W-:Y:S01]  /*3bb0*/  IADD3 R3, PT, PT, -R3, -0x43300000, RZ ;  /* 0xbcd0000003037810 */ /* 0x000fe20007ffe1ff */
[----:B------:R-:W-:-:S06]  /*3bc0*/  IMAD.MOV.U32 R18, RZ, RZ, RZ ;  /* 0x000000ffff127224 */ /* 0x000fcc00078e00ff */
[----:B------:R-:W-:Y:S02]  /*3bd0*/  DFMA R18, R4, -R18, R26 ;  /* 0x800000120412722b */ /* 0x000fe4000000001a */
[----:B------:R-:W-:-:S08]  /*3be0*/  DMUL.RP R26, R26, R22 ;  /* 0x000000161a1a7228 */ /* 0x000fd00000008000 */
[----:B------:R-:W-:Y:S02]  /*3bf0*/  FSETP.NEU.AND P0, PT, |R19|, R3, PT ;  /* 0x000000031300720b */ /* 0x000fe40003f0d200 */
[----:B------:R-:W-:Y:S02]  /*3c00*/  LOP3.LUT R3, R27, R20, RZ, 0x3c, !PT ;  /* 0x000000141b037212 */ /* 0x000fe400078e3cff */
[----:B------:R-:W-:Y:S02]  /*3c10*/  FSEL R4, R26, R4, !P0 ;  /* 0x000000041a047208 */ /* 0x000fe40004000000 */
[----:B------:R-:W-:Y:S01]  /*3c20*/  FSEL R5, R3, R5, !P0 ;  /* 0x0000000503057208 */ /* 0x000fe20004000000 */
[----:B------:R-:W-:Y:S06]  /*3c30*/  BRA `(.L_x_210) ;  /* 0x0000000000547947 */ /* 0x000fec0003800000 */
.L_x_209:
[----:B------:R-:W-:-:S14]  /*3c40*/  DSETP.NAN.AND P0, PT, R22, R22, PT ;  /* 0x000000161600722a */ /* 0x000fdc0003f08000 */
[----:B------:R-:W-:Y:S05]  /*3c50*/  @P0 BRA `(.L_x_211) ;  /* 0x0000000000440947 */ /* 0x000fea0003800000 */
[----:B------:R-:W-:-:S14]  /*3c60*/  DSETP.NAN.AND P0, PT, R20, R20, PT ;  /* 0x000000141400722a */ /* 0x000fdc0003f08000 */
[----:B------:R-:W-:Y:S05]  /*3c70*/  @P0 BRA `(.L_x_212) ;  /* 0x0000000000300947 */ /* 0x000fea0003800000 */
[----:B------:R-:W-:Y:S01]  /*3c80*/  ISETP.NE.AND P0, PT, R3, R6, PT ;  /* 0x000000060300720c */ /* 0x000fe20003f05270 */
[----:B------:R-:W-:Y:S02]  /*3c90*/  IMAD.MOV.U32 R4, RZ, RZ, 0x0 ;  /* 0x00000000ff047424 */ /* 0x000fe400078e00ff */
[----:B------:R-:W-:-:S10]  /*3ca0*/  IMAD.MOV.U32 R5, RZ, RZ, -0x80000 ;  /* 0xfff80000ff057424 */ /* 0x000fd400078e00ff */
[----:B------:R-:W-:Y:S05]  /*3cb0*/  @!P0 BRA `(.L_x_210) ;  /* 0x0000000000348947 */ /* 0x000fea0003800000 */
[----:B------:R-:W-:Y:S02]  /*3cc0*/  ISETP.NE.AND P0, PT, R3, 0x7ff00000, PT ;  /* 0x7ff000000300780c */ /* 0x000fe40003f05270 */
[----:B------:R-:W-:Y:S02]  /*3cd0*/  LOP3.LUT R5, R23, 0x80000000, R21, 0x48, !PT ;  /* 0x8000000017057812 */ /* 0x000fe400078e4815 */
[----:B------:R-:W-:-:S13]  /*3ce0*/  ISETP.EQ.OR P0, PT, R6, RZ, !P0 ;  /* 0x000000ff0600720c */ /* 0x000fda0004702670 */
[----:B------:R-:W-:Y:S01]  /*3cf0*/  @P0 LOP3.LUT R3, R5, 0x7ff00000, RZ, 0xfc, !PT ;  /* 0x7ff0000005030812 */ /* 0x000fe200078efcff */
[----:B------:R-:W-:Y:S02]  /*3d00*/  @!P0 IMAD.MOV.U32 R4, RZ, RZ, RZ ;  /* 0x000000ffff048224 */ /* 0x000fe400078e00ff */
[----:B------:R-:W-:Y:S02]  /*3d10*/  @P0 IMAD.MOV.U32 R4, RZ, RZ, RZ ;  /* 0x000000ffff040224 */ /* 0x000fe400078e00ff */
[----:B------:R-:W-:Y:S01]  /*3d20*/  @P0 IMAD.MOV.U32 R5, RZ, RZ, R3 ;  /* 0x000000ffff050224 */ /* 0x000fe200078e0003 */
[----:B------:R-:W-:Y:S06]  /*3d30*/  BRA `(.L_x_210) ;  /* 0x0000000000147947 */ /* 0x000fec0003800000 */
.L_x_212:
[----:B------:R-:W-:Y:S01]  /*3d40*/  LOP3.LUT R5, R21, 0x80000, RZ, 0xfc, !PT ;  /* 0x0008000015057812 */ /* 0x000fe200078efcff */
[----:B------:R-:W-:Y:S01]  /*3d50*/  IMAD.MOV.U32 R4, RZ, RZ, R20 ;  /* 0x000000ffff047224 */ /* 0x000fe200078e0014 */
[----:B------:R-:W-:Y:S06]  /*3d60*/  BRA `(.L_x_210) ;  /* 0x0000000000087947 */ /* 0x000fec0003800000 */
.L_x_211:
[----:B------:R-:W-:Y:S01]  /*3d70*/  LOP3.LUT R5, R23, 0x80000, RZ, 0xfc, !PT ;  /* 0x0008000017057812 */ /* 0x000fe200078efcff */
[----:B------:R-:W-:-:S07]  /*3d80*/  IMAD.MOV.U32 R4, RZ, RZ, R22 ;  /* 0x000000ffff047224 */ /* 0x000fce00078e0016 */
.L_x_210:
[----:B------:R-:W-:Y:S05]  /*3d90*/  BSYNC.RECONVERGENT B0 ;  /* 0x0000000000007941 */ /* 0x000fea0003800200 */
.L_x_208:
[----:B------:R-:W-:Y:S02]  /*3da0*/  IMAD.MOV.U32 R18, RZ, RZ, R0 ;  /* 0x000000ffff127224 */ /* 0x000fe400078e0000 */
[----:B------:R-:W-:-:S04]  /*3db0*/  IMAD.MOV.U32 R19, RZ, RZ, 0x0 ;  /* 0x00000000ff137424 */ /* 0x000fc800078e00ff */
[----:B------:R-:W-:Y:S05]  /*3dc0*/  RET.REL.NODEC R18 `(_ZN3cub18CUB_300001_SM_10006detail9transform16transform_kernelINS2_10policy_hubILb1EN4cuda3std3__45tupleIJN6thrust24THRUST_300001_SM_1000_NS6detail15normal_iteratorINSA_10device_ptrI8SumCountEEEEEEEE10policy1000El10ComputeAvgNSC_INSD_IdEEEEJPSE_EEEvT0_iT1_T2_DpNS2_10kernel_argIT3_EE) ;  /* 0xffffffc0128c7950 */ /* 0x000fea0003c3ffff */
.L_x_213:
        /* <DEDUP_REMOVED lines=11> */
.L_x_2365:


//--------------------- .text._ZN3cub18CUB_300001_SM_10006detail9transform16transform_kernelINS2_10policy_hubILb1EN4cuda3std3__45tupleIJN6thrust24THRUST_300001_SM_1000_NS6detail15normal_iteratorINSA_10device_ptrI8SumCountEEEEEEEE10policy1000Ei10ComputeAvgNSC_INSD_IdEEEEJPSE_EEEvT0_iT1_T2_DpNS2_10kernel_argIT3_EE --------------------------
	.section	.text._ZN3cub18CUB_300001_SM_10006detail9transform16transform_kernelINS2_10policy_hubILb1EN4cuda3std3__45tupleIJN6thrust24THRUST_300001_SM_1000_NS6detail15normal_iteratorINSA_10device_ptrI8SumCountEEEEEEEE10policy1000Ei10ComputeAvgNSC_INSD_IdEEEEJPSE_EEEvT0_iT1_T2_DpNS2_10kernel_argIT3_EE,"ax",@progbits
	.align	128
        .global         _ZN3cub18CUB_300001_SM_10006detail9transform16transform_kernelINS2_10policy_hubILb1EN4cuda3std3__45tupleIJN6thrust24THRUST_300001_SM_1000_NS6detail15normal_iteratorINSA_10device_ptrI8SumCountEEEEEEEE10policy1000Ei10ComputeAvgNSC_INSD_IdEEEEJPSE_EEEvT0_iT1_T2_DpNS2_10kernel_argIT3_EE
        .type           _ZN3cub18CUB_300001_SM_10006detail9transform16transform_kernelINS2_10policy_hubILb1EN4cuda3std3__45tupleIJN6thrust24THRUST_300001_SM_1000_NS6detail15normal_iteratorINSA_10device_ptrI8SumCountEEEEEEEE10policy1000Ei10ComputeAvgNSC_INSD_IdEEEEJPSE_EEEvT0_iT1_T2_DpNS2_10kernel_argIT3_EE,@function
        .size           _ZN3cub18CUB_300001_SM_10006detail9transform16transform_kernelINS2_10policy_hubILb1EN4cuda3std3__45tupleIJN6thrust24THRUST_300001_SM_1000_NS6detail15normal_iteratorINSA_10device_ptrI8SumCountEEEEEEEE10policy1000Ei10ComputeAvgNSC_INSD_IdEEEEJPSE_EEEvT0_iT1_T2_DpNS2_10kernel_argIT3_EE,(.L_x_2366 - _ZN3cub18CUB_300001_SM_10006detail9transform16transform_kernelINS2_10policy_hubILb1EN4cuda3std3__45tupleIJN6thrust24THRUST_300001_SM_1000_NS6detail15normal_iteratorINSA_10device_ptrI8SumCountEEEEEEEE10policy1000Ei10ComputeAvgNSC_INSD_IdEEEEJPSE_EEEvT0_iT1_T2_DpNS2_10kernel_argIT3_EE)
        .other          _ZN3cub18CUB_300001_SM_10006detail9transform16transform_kernelINS2_10policy_hubILb1EN4cuda3std3__45tupleIJN6thrust24THRUST_300001_SM_1000_NS6detail15normal_iteratorINSA_10device_ptrI8SumCountEEEEEEEE10policy1000Ei10ComputeAvgNSC_INSD_IdEEEEJPSE_EEEvT0_iT1_T2_DpNS2_10kernel_argIT3_EE,@"STO_CUDA_ENTRY STV_DEFAULT"
_ZN3cub18CUB_300001_SM_10006detail9transform16transform_kernelINS2_10policy_hubILb1EN4cuda3std3__45tupleIJN6thrust24THRUST_300001_SM_1000_NS6detail15normal_iteratorINSA_10device_ptrI8SumCountEEEEEEEE10policy1000Ei10ComputeAvgNSC_INSD_IdEEEEJPSE_EEEvT0_iT1_T2_DpNS2_10kernel_argIT3_EE:
.text._ZN3cub18CUB_300001_SM_10006detail9transform16transform_kernelINS2_10policy_hubILb1EN4cuda3std3__45tupleIJN6thrust24THRUST_300001_SM_1000_NS6detail15normal_iteratorINSA_10device_ptrI8SumCountEEEEEEEE10policy1000Ei10ComputeAvgNSC_INSD_IdEEEEJPSE_EEEvT0_iT1_T2_DpNS2_10kernel_argIT3_EE:
[----:B------:R-:W-:Y:S08]  /*0000*/  LDC R1, c[0x0][0x37c] ;  /* 0x0000df00ff017b82 */ /* 0x000ff00000000800 */
[----:B------:R-:W0:Y:S01]  /*0010*/  S2UR UR6, SR_CTAID.X ;  /* 0x00000000000679c3 */ /* 0x000e220000002500 */
[----:B------:R-:W1:Y:S01]  /*0020*/  LDCU.64 UR12, c[0x0][0x380] ;  /* 0x00007000ff0c77ac */ /* 0x000e620008000a00 */
[----:B------:R-:W2:Y:S01]  /*0030*/  S2R R28, SR_TID.X ;  /* 0x00000000001c7919 */ /* 0x000ea20000002100 */
[----:B------:R-:W-:Y:S01]  /*0040*/  BSSY.RECONVERGENT B0, `(.L_x_214) ;  /* 0x0000014000007945 */ /* 0x000fe20003800200 */
[----:B-1----:R-:W-:-:S04]  /*0050*/  USHF.L.U32 UR14, UR13, 0x7, URZ ;  /* 0x000000070d0e7899 */ /* 0x002fc800080006ff */
[----:B0-----:R-:W-:-:S04]  /*0060*/  UIMAD UR6, UR14, UR6, URZ ;  /* 0x000000060e0672a4 */ /* 0x001fc8000f8e02ff */
[----:B------:R-:W-:-:S04]  /*0070*/  UIADD3 UR12, UPT, UPT, -UR6, UR12, URZ ;  /* 0x0000000c060c7290 */ /* 0x000fc8000fffe1ff */
[----:B------:R-:W-:Y:S01]  /*0080*/  UISETP.LT.AND UP0, UPT, UR14, UR12, UPT ;  /* 0x0000000c0e00728c */ /* 0x000fe2000bf01270 */
[----:B--2---:R-:W-:-:S03]  /*0090*/  IMAD.SHL.U32 R0, R28, 0x80, RZ ;  /* 0x000000801c007824 */ /* 0x004fc600078e00ff */
[----:B------:R-:W-:-:S04]  /*00a0*/  USEL UR15, UR14, UR12, UP0 ;  /* 0x0000000c0e0f7287 */ /* 0x000fc80008000000 */
[----:B------:R-:W-:-:S06]  /*00b0*/  USHF.L.U32 UR4, UR15, 0x4, URZ ;  /* 0x000000040f047899 */ /* 0x000fcc00080006ff */
[----:B------:R-:W-:-:S13]  /*00c0*/  ISETP.GE.AND P0, PT, R0, UR4, PT ;  /* 0x0000000400007c0c */ /* 0x000fda000bf06270 */
[----:B------:R-:W-:Y:S05]  /*00d0*/  @P0 BRA `(.L_x_215) ;  /* 0x0000000000280947 */ /* 0x000fea0003800000 */
[----:B------:R-:W0:Y:S01]  /*00e0*/  LDC.64 R2, c[0x0][0x398] ;  /* 0x0000e600ff027b82 */ /* 0x000e220000000a00 */
[----:B------:R-:W-:Y:S02]  /*00f0*/  IMAD.U32 R5, RZ, RZ, UR6 ;  /* 0x00000006ff057e24 */ /* 0x000fe4000f8e00ff */
[----:B0-----:R-:W-:-:S04]  /*0100*/  IMAD.WIDE.U32 R2, R28, 0x80, R2 ;  /* 0x000000801c027825 */ /* 0x001fc800078e0002 */
[----:B------:R-:W-:-:S07]  /*0110*/  IMAD.WIDE R2, R5, 0x10, R2 ;  /* 0x0000001005027825 */ /* 0x000fce00078e0202 */
.L_x_216:
[----:B------:R-:W-:Y:S01]  /*0120*/  VIADD R0, R0, 0x4000 ;  /* 0x0000400000007836 */ /* 0x000fe20000000000 */
[----:B------:R0:W-:Y:S04]  /*0130*/  CCTL.E.PF2 [R2] ;  /* 0x000000000200798f */ /* 0x0001e80000800100 */
[----:B------:R-:W-:Y:S02]  /*0140*/  ISETP.GE.AND P0, PT, R0, UR4, PT ;  /* 0x0000000400007c0c */ /* 0x000fe4000bf06270 */
[----:B0-----:R-:W-:-:S04]  /*0150*/  IADD3 R2, P1, PT, R2, 0x4000, RZ ;  /* 0x0000400002027810 */ /* 0x001fc80007f3e0ff */
[----:B------:R-:W-:-:S07]  /*0160*/  IADD3.X R3, PT, PT, RZ, R3, RZ, P1, !PT ;  /* 0x00000003ff037210 */ /* 0x000fce0000ffe4ff */
[----:B------:R-:W-:Y:S05]  /*0170*/  @!P0 BRA `(.L_x_216) ;  /* 0xfffffffc00e88947 */ /* 0x000fea000383ffff */
.L_x_215:
[----:B------:R-:W-:Y:S05]  /*0180*/  BSYNC.RECONVERGENT B0 ;  /* 0x0000000000007941 */ /* 0x000fea0003800200 */
.L_x_214:
[----:B------:R-:W0:Y:S01]  /*0190*/  LDCU.128 UR8, c[0x0][0x390] ;  /* 0x00007200ff0877ac */ /* 0x000e220008000c00 */
[----:B------:R-:W-:Y:S01]  /*01a0*/  UISETP.GT.AND UP0, UPT, UR14, UR12, UPT ;  /* 0x0000000c0e00728c */ /* 0x000fe2000bf04270 */
[----:B------:R-:W1:Y:S01]  /*01b0*/  LDCU.64 UR16, c[0x0][0x358] ;  /* 0x00006b00ff1077ac */ /* 0x000e620008000a00 */
[----:B0-----:R-:W-:Y:S02]  /*01c0*/  UIMAD.WIDE UR4, UR6, 0x10, UR10 ;  /* 0x00000010060478a5 */ /* 0x001fe4000f8e020a */
[----:B------:R-:W-:-:S05]  /*01d0*/  UIMAD.WIDE UR6, UR6, 0x8, UR8 ;  /* 0x00000008060678a5 */ /* 0x000fca000f8e0208 */
[----:B-1----:R-:W-:Y:S07]  /*01e0*/  BRA.U UP0, `(.L_x_217) ;  /* 0x0000001900f87547 */ /* 0x002fee000b800000 */
[----:B------:R-:W-:-:S06]  /*01f0*/  UISETP.GE.AND UP0, UPT, UR13, 0x1, UPT ;  /* 0x000000010d00788c */ /* 0x000fcc000bf06270 */
[----:B------:R-:W-:-:S13]  /*0200*/  PLOP3.LUT P0, PT, PT, PT, UP0, 0x80, 0x8 ;  /* 0x000000000008781c */ /* 0x000fda0003f0f008 */
[----:B------:R-:W-:Y:S05]  /*0210*/  @!P0 EXIT ;  /* 0x000000000000894d */ /* 0x000fea0003800000 */
[----:B------:R-:W-:Y:S01]  /*0220*/  UISETP.GE.U32.AND UP0, UPT, UR13, 0x8, UPT ;  /* 0x000000080d00788c */ /* 0x000fe2000bf06070 */
[----:B------:R-:W-:Y:S01]  /*0230*/  IMAD.MOV.U32 R27, RZ, RZ, RZ ;  /* 0x000000ffff1b7224 */ /* 0x000fe200078e00ff */
[----:B------:R-:W-:-:S07]  /*0240*/  ULOP3.LUT UR9, UR13, 0x7, URZ, 0xc0, !UPT ;  /* 0x000000070d097892 */ /* 0x000fce000f8ec0ff */
[----:B------:R-:W-:Y:S05]  /*0250*/  BRA.U !UP0, `(.L_x_218) ;  /* 0x0000000d08a07547 */ /* 0x000fea000b800000 */
[----:B------:R-:W-:Y:S01]  /*0260*/  IMAD.MOV.U32 R5, RZ, RZ, 0x10 ;  /* 0x00000010ff057424 */ /* 0x000fe200078e00ff */
[----:B------:R-:W-:Y:S01]  /*0270*/  ULOP3.LUT UR8, UR13, 0x7ffffff8, URZ, 0xc0, !UPT ;  /* 0x7ffffff80d087892 */ /* 0x000fe2000f8ec0ff */
[----:B------:R-:W-:Y:S01]  /*0280*/  IMAD.MOV.U32 R3, RZ, RZ, 0x8 ;  /* 0x00000008ff037424 */ /* 0x000fe200078e00ff */
[----:B------:R-:W-:Y:S02]  /*0290*/  UIADD3 UR14, UP0, UPT, UR4, 0x1808, URZ ;  /* 0x00001808040e7890 */ /* 0x000fe4000ff1e0ff */
[C---:B------:R-:W-:Y:S01]  /*02a0*/  IMAD.WIDE.U32 R4, R28.reuse, R5, UR4 ;  /* 0x000000041c047e25 */ /* 0x040fe2000f8e0005 */
[----:B------:R-:W-:Y:S01]  /*02b0*/  UIADD3 UR11, UP1, UPT, UR6, 0xc00, URZ ;  /* 0x00000c00060b7890 */ /* 0x000fe2000ff3e0ff */
[----:B------:R-:W-:Y:S02]  /*02c0*/  MOV R27, UR8 ;  /* 0x00000008001b7c02 */ /* 0x000fe40008000f00 */
[----:B------:R-:W-:Y:S01]  /*02d0*/  IMAD.WIDE.U32 R2, R28, R3, UR6 ;  /* 0x000000061c027e25 */ /* 0x000fe2000f8e0003 */
[----:B------:R-:W-:Y:S01]  /*02e0*/  IADD3 R20, P0, PT, R4, 0x8, RZ ;  /* 0x0000000804147810 */ /* 0x000fe20007f1e0ff */
[----:B------:R-:W-:-:S02]  /*02f0*/  UIADD3.X UR15, UPT, UPT, URZ, UR5, URZ, UP0, !UPT ;  /* 0x00000005ff0f7290 */ /* 0x000fc400087fe4ff */
[----:B------:R-:W-:Y:S01]  /*0300*/  IMAD.MOV.U32 R24, RZ, RZ, R3 ;  /* 0x000000ffff187224 */ /* 0x000fe200078e0003 */
[----:B------:R-:W-:Y:S01]  /*0310*/  MOV R25, R2 ;  /* 0x0000000200197202 */ /* 0x000fe20000000f00 */
[----:B------:R-:W-:Y:S01]  /*0320*/  IMAD.X R21, RZ, RZ, R5, P0 ;  /* 0x000000ffff157224 */ /* 0x000fe200000e0605 */
[----:B------:R-:W-:Y:S01]  /*0330*/  UIADD3.X UR12, UPT, UPT, URZ, UR7, URZ, UP1, !UPT ;  /* 0x00000007ff0c7290 */ /* 0x000fe20008ffe4ff */
[----:B------:R-:W-:Y:S01]  /*0340*/  VIADD R22, R28, 0x80 ;  /* 0x000000801c167836 */ /* 0x000fe20000000000 */
[----:B------:R-:W-:-:S12]  /*0350*/  UIADD3 UR10, UPT, UPT, -UR8, URZ, URZ ;  /* 0x000000ff080a7290 */ /* 0x000fd8000fffe1ff */
.L_x_235:
[----:B------:R-:W2:Y:S04]  /*0360*/  LDG.E R8, desc[UR16][R20.64] ;  /* 0x0000001014087981 */ /* 0x000ea8000c1e1900 */
[----:B------:R-:W3:Y:S01]  /*0370*/  LDG.E.64 R10, desc[UR16][R20.64+-0x8] ;  /* 0xfffff810140a7981 */ /* 0x000ee2000c1e1b00 */
[----:B------:R-:W-:Y:S01]  /*0380*/  IMAD.MOV.U32 R2, RZ, RZ, 0x1 ;  /* 0x00000001ff027424 */ /* 0x000fe200078e00ff */
[----:B------:R-:W-:Y:S01]  /*0390*/  BSSY.RECONVERGENT B1, `(.L_x_219) ;  /* 0x000001a000017945 */ /* 0x000fe20003800200 */
[----:B------:R-:W-:Y:S02]  /*03a0*/  IMAD.U32 R18, RZ, RZ, UR14 ;  /* 0x0000000eff127e24 */ /* 0x000fe4000f8e00ff */
[----:B------:R-:W-:Y:S02]  /*03b0*/  IMAD.U32 R19, RZ, RZ, UR15 ;  /* 0x0000000fff137e24 */ /* 0x000fe4000f8e00ff */
[----:B------:R-:W-:Y:S01]  /*03c0*/  IMAD.WIDE R18, R22, 0x10, R18 ;  /* 0x0000001016127825 */ /* 0x000fe200078e0212 */
        /* <DEDUP_REMOVED lines=12> */
[----:B------:R-:W-:-:S04]  /*0490*/  IMAD.U32 R3, RZ, RZ, UR12 ;  /* 0x0000000cff037e24 */ /* 0x000fc8000f8e00ff */
[----:B------:R-:W-:-:S04]  /*04a0*/  IMAD.WIDE R2, R22, 0x8, R2 ;  /* 0x0000000816027825 */ /* 0x000fc800078e0202 */
[----:B------:R-:W-:-:S05]  /*04b0*/  FFMA R0, RZ, R9, R7 ;  /* 0x00000009ff007223 */ /* 0x000fca0000000007 */
[----:B------:R-:W-:-:S13]  /*04c0*/  FSETP.GT.AND P0, PT, |R0|, 1.469367938527859385e-39, PT ;  /* 0x001000000000780b */ /* 0x000fda0003f04200 */
[----:B------:R-:W-:Y:S05]  /*04d0*/  @P0 BRA P1, `(.L_x_220) ;  /* 0x0000000000140947 */ /* 0x000fea0000800000 */
[----:B------:R-:W-:Y:S01]  /*04e0*/  IMAD.MOV.U32 R5, RZ, RZ, R10 ;  /* 0x000000ffff057224 */ /* 0x000fe200078e000a */
[----:B------:R-:W-:Y:S01]  /*04f0*/  MOV R6, R8 ;  /* 0x0000000800067202 */ /* 0x000fe20000000f00 */
[----:B------:R-:W-:Y:S01]  /*0500*/  IMAD.MOV.U32 R4, RZ, RZ, R11 ;  /* 0x000000ffff047224 */ /* 0x000fe200078e000b */
[----:B------:R-:W-:-:S07]  /*0510*/  MOV R0, 0x530 ;  /* 0x0000053000007802 */ /* 0x000fce0000000f00 */
[----:B------:R-:W-:Y:S05]  /*0520*/  CALL.REL.NOINC `($__internal_1_$__cuda_sm20_div_rn_f64_full) ;  /* 0x0000003800307944 */ /* 0x000fea0003c00000 */
.L_x_220:
[----:B------:R-:W-:Y:S05]  /*0530*/  BSYNC.RECONVERGENT B1 ;  /* 0x0000000000017941 */ /* 0x000fea0003800200 */
.L_x_219:
[----:B------:R-:W-:Y:S02]  /*0540*/  IMAD.MOV.U32 R14, RZ, RZ, R25 ;  /* 0x000000ffff0e7224 */ /* 0x000fe400078e0019 */
[----:B------:R-:W-:-:S05]  /*0550*/  IMAD.MOV.U32 R15, RZ, RZ, R24 ;  /* 0x000000ffff0f7224 */ /* 0x000fca00078e0018 */
        /* <DEDUP_REMOVED lines=19> */
[----:B------:R-:W-:Y:S01]  /*0690*/  MOV R5, R10 ;  /* 0x0000000a00057202 */ /* 0x000fe20000000f00 */
[----:B------:R-:W-:Y:S01]  /*06a0*/  IMAD.MOV.U32 R4, RZ, RZ, R11 ;  /* 0x000000ffff047224 */ /* 0x000fe200078e000b */
[----:B------:R-:W-:Y:S01]  /*06b0*/  MOV R0, 0x6e0 ;  /* 0x000006e000007802 */ /* 0x000fe20000000f00 */
[----:B------:R-:W-:-:S07]  /*06c0*/  IMAD.MOV.U32 R6, RZ, RZ, R8 ;  /* 0x000000ffff067224 */ /* 0x000fce00078e0008 */
[----:B------:R-:W-:Y:S05]  /*06d0*/  CALL.REL.NOINC `($__internal_1_$__cuda_sm20_div_rn_f64_full) ;  /* 0x0000003400c47944 */ /* 0x000fea0003c00000 */
.L_x_222:
[----:B------:R-:W-:Y:S05]  /*06e0*/  BSYNC.RECONVERGENT B1 ;  /* 0x0000000000017941 */ /* 0x000fea0003800200 */
.L_x_221:
        /* <DEDUP_REMOVED lines=24> */
.L_x_224:
[----:B------:R-:W-:Y:S05]  /*0870*/  BSYNC.RECONVERGENT B1 ;  /* 0x0000000000017941 */ /* 0x000fea0003800200 */
.L_x_223:
        /* <DEDUP_REMOVED lines=24> */
.L_x_226:
[----:B------:R-:W-:Y:S05]  /*0a00*/  BSYNC.RECONVERGENT B1 ;  /* 0x0000000000017941 */ /* 0x000fea0003800200 */
.L_x_225:
        /* <DEDUP_REMOVED lines=24> */
.L_x_228:
[----:B------:R-:W-:Y:S05]  /*0b90*/  BSYNC.RECONVERGENT B1 ;  /* 0x0000000000017941 */ /* 0x000fea0003800200 */
.L_x_227:
        /* <DEDUP_REMOVED lines=24> */
.L_x_230:
[----:B------:R-:W-:Y:S05]  /*0d20*/  BSYNC.RECONVERGENT B1 ;  /* 0x0000000000017941 */ /* 0x000fea0003800200 */
.L_x_229:
        /* <DEDUP_REMOVED lines=24> */
.L_x_232:
[----:B------:R-:W-:Y:S05]  /*0eb0*/  BSYNC.RECONVERGENT B1 ;  /* 0x0000000000017941 */ /* 0x000fea0003800200 */
.L_x_231:
        /* <DEDUP_REMOVED lines=24> */
.L_x_234:
[----:B------:R-:W-:Y:S05]  /*1040*/  BSYNC.RECONVERGENT B1 ;  /* 0x0000000000017941 */ /* 0x000fea0003800200 */
.L_x_233:
[----:B------:R0:W-:Y:S01]  /*1050*/  STG.E.64 desc[UR16][R2.64+0xc00], R6 ;  /* 0x000c000602007986 */ /* 0x0001e2000c101b10 */
[----:B------:R-:W-:Y:S01]  /*1060*/  UIADD3 UR10, UPT, UPT, UR10, 0x8, URZ ;  /* 0x000000080a0a7890 */ /* 0x000fe2000fffe0ff */
[----:B------:R-:W-:Y:S02]  /*1070*/  IADD3 R25, P0, PT, R25, 0x2000, RZ ;  /* 0x0000200019197810 */ /* 0x000fe40007f1e0ff */
[----:B------:R-:W-:Y:S01]  /*1080*/  IADD3 R20, P1, PT, R20, 0x4000, RZ ;  /* 0x0000400014147810 */ /* 0x000fe20007f3e0ff */
[----:B------:R-:W-:Y:S01]  /*1090*/  UISETP.NE.AND UP0, UPT, UR10, URZ, UPT ;  /* 0x000000ff0a00728c */ /* 0x000fe2000bf05270 */
[----:B------:R-:W-:Y:S01]  /*10a0*/  IADD3 R22, PT, PT, R22, 0x400, RZ ;  /* 0x0000040016167810 */ /* 0x000fe20007ffe0ff */
[----:B------:R-:W-:Y:S02]  /*10b0*/  IMAD.X R24, RZ, RZ, R24, P0 ;  /* 0x000000ffff187224 */ /* 0x000fe400000e0618 */
[----:B------:R-:W-:-:S05]  /*10c0*/  IMAD.X R21, RZ, RZ, R21, P1 ;  /* 0x000000ffff157224 */ /* 0x000fca00008e0615 */
[----:B0-----:R-:W-:Y:S05]  /*10d0*/  BRA.U UP0, `(.L_x_235) ;  /* 0xfffffff100a07547 */ /* 0x001fea000b83ffff */
.L_x_218:
[----:B------:R-:W-:-:S13]  /*10e0*/  ISETP.NE.AND P0, PT, RZ, UR9, PT ;  /* 0x00000009ff007c0c */ /* 0x000fda000bf05270 */
[----:B------:R-:W-:Y:S05]  /*10f0*/  @!P0 EXIT ;  /* 0x000000000000894d */ /* 0x000fea0003800000 */
[----:B------:R-:W0:Y:S01]  /*1100*/  LDCU UR8, c[0x0][0x384] ;  /* 0x00007080ff0877ac */ /* 0x000e220008000800 */
[----:B------:R-:W-:Y:S02]  /*1110*/  UISETP.GE.U32.AND UP0, UPT, UR9, 0x4, UPT ;  /* 0x000000040900788c */ /* 0x000fe4000bf06070 */
[----:B0-----:R-:W-:-:S07]  /*1120*/  ULOP3.LUT UR8, UR8, 0x3, URZ, 0xc0, !UPT ;  /* 0x0000000308087892 */ /* 0x001fce000f8ec0ff */
[----:B------:R-:W-:Y:S05]  /*1130*/  BRA.U !UP0, `(.L_x_236) ;  /* 0x0000000508a87547 */ /* 0x000fea000b800000 */
[----:B------:R-:W-:Y:S02]  /*1140*/  IMAD R18, R27, 0x80, R28 ;  /* 0x000000801b127824 */ /* 0x000fe400078e021c */
[----:B------:R-:W-:-:S04]  /*1150*/  IMAD.MOV.U32 R3, RZ, RZ, 0x10 ;  /* 0x00000010ff037424 */ /* 0x000fc800078e00ff */
[----:B------:R-:W-:-:S05]  /*1160*/  IMAD.WIDE R2, R18, R3, UR4 ;  /* 0x0000000412027e25 */ /* 0x000fca000f8e0203 */
[----:B------:R-:W2:Y:S04]  /*1170*/  LDG.E R8, desc[UR16][R2.64+0x8] ;  /* 0x0000081002087981 */ /* 0x000ea8000c1e1900 */
[----:B------:R-:W3:Y:S01]  /*1180*/  LDG.E.64 R10, desc[UR16][R2.64] ;  /* 0x00000010020a7981 */ /* 0x000ee2000c1e1b00 */
[----:B------:R-:W-:Y:S01]  /*1190*/  MOV R4, 0x1 ;  /* 0x0000000100047802 */ /* 0x000fe20000000f00 */
        /* <DEDUP_REMOVED lines=15> */
[----:B------:R-:W-:Y:S01]  /*1290*/  IMAD.MOV.U32 R5, RZ, RZ, R10 ;  /* 0x000000ffff057224 */ /* 0x000fe200078e000a */
[----:B------:R-:W-:Y:S01]  /*12a0*/  MOV R0, 0x12e0 ;  /* 0x000012e000007802 */ /* 0x000fe20000000f00 */
[----:B------:R-:W-:Y:S02]  /*12b0*/  IMAD.MOV.U32 R4, RZ, RZ, R11 ;  /* 0x000000ffff047224 */ /* 0x000fe400078e000b */
[----:B------:R-:W-:-:S07]  /*12c0*/  IMAD.MOV.U32 R6, RZ, RZ, R8 ;  /* 0x000000ffff067224 */ /* 0x000fce00078e0008 */
[----:B------:R-:W-:Y:S05]  /*12d0*/  CALL.REL.NOINC `($__internal_1_$__cuda_sm20_div_rn_f64_full) ;  /* 0x0000002800c47944 */ /* 0x000fea0003c00000 */
.L_x_238:
[----:B------:R-:W-:Y:S05]  /*12e0*/  BSYNC.RECONVERGENT B1 ;  /* 0x0000000000017941 */ /* 0x000fea0003800200 */
.L_x_237:
[----:B------:R-:W-:-:S05]  /*12f0*/  MOV R19, 0x8 ;  /* 0x0000000800137802 */ /* 0x000fca0000000f00 */
        /* <DEDUP_REMOVED lines=25> */
.L_x_240:
[----:B------:R-:W-:Y:S05]  /*1490*/  BSYNC.RECONVERGENT B1 ;  /* 0x0000000000017941 */ /* 0x000fea0003800200 */
.L_x_239:
        /* <DEDUP_REMOVED lines=24> */
.L_x_242:
[----:B------:R-:W-:Y:S05]  /*1620*/  BSYNC.RECONVERGENT B1 ;  /* 0x0000000000017941 */ /* 0x000fea0003800200 */
.L_x_241:
        /* <DEDUP_REMOVED lines=24> */
.L_x_244:
[----:B------:R-:W-:Y:S05]  /*17b0*/  BSYNC.RECONVERGENT B1 ;  /* 0x0000000000017941 */ /* 0x000fea0003800200 */
.L_x_243:
[----:B------:R0:W-:Y:S01]  /*17c0*/  STG.E.64 desc[UR16][R18.64+0xc00], R6 ;  /* 0x000c000612007986 */ /* 0x0001e2000c101b10 */
[----:B------:R-:W-:-:S07]  /*17d0*/  VIADD R27, R27, 0x4 ;  /* 0x000000041b1b7836 */ /* 0x000fce0000000000 */
.L_x_236:
[----:B------:R-:W-:-:S13]  /*17e0*/  ISETP.NE.AND P0, PT, RZ, UR8, PT ;  /* 0x00000008ff007c0c */ /* 0x000fda000bf05270 */
[----:B------:R-:W-:Y:S05]  /*17f0*/  @!P0 EXIT ;  /* 0x000000000000894d */ /* 0x000fea0003800000 */
[----:B------:R-:W-:-:S09]  /*1800*/  UISETP.NE.AND UP0, UPT, UR8, 0x1, UPT ;  /* 0x000000010800788c */ /* 0x000fd2000bf05270 */
[----:B------:R-:W-:Y:S05]  /*1810*/  BRA.U !UP0, `(.L_x_245) ;  /* 0x0000000108e07547 */ /* 0x000fea000b800000 */
[----:B0-----:R-:W-:Y:S02]  /*1820*/  IMAD R18, R27, 0x80, R28 ;  /* 0x000000801b127824 */ /* 0x001fe400078e021c */
        /* <DEDUP_REMOVED lines=25> */
.L_x_247:
[----:B------:R-:W-:Y:S05]  /*19c0*/  BSYNC.RECONVERGENT B1 ;  /* 0x0000000000017941 */ /* 0x000fea0003800200 */
.L_x_246:
        /* <DEDUP_REMOVED lines=26> */
.L_x_249:
[----:B------:R-:W-:Y:S05]  /*1b70*/  BSYNC.RECONVERGENT B1 ;  /* 0x0000000000017941 */ /* 0x000fea0003800200 */
.L_x_248:
[----:B------:R1:W-:Y:S01]  /*1b80*/  STG.E.64 desc[UR16][R18.64+0x400], R6 ;  /* 0x0004000612007986 */ /* 0x0003e2000c101b10 */
[----:B------:R-:W-:-:S07]  /*1b90*/  VIADD R27, R27, 0x2 ;  /* 0x000000021b1b7836 */ /* 0x000fce0000000000 */
.L_x_245:
[----:B------:R-:W2:Y:S02]  /*1ba0*/  LDC R0, c[0x0][0x384] ;  /* 0x0000e100ff007b82 */ /* 0x000ea40000000800 */
[----:B--2---:R-:W-:-:S04]  /*1bb0*/  LOP3.LUT R0, R0, 0x1, RZ, 0xc0, !PT ;  /* 0x0000000100007812 */ /* 0x004fc800078ec0ff */
[----:B------:R-:W-:-:S13]  /*1bc0*/  ISETP.NE.U32.AND P0, PT, R0, 0x1, PT ;  /* 0x000000010000780c */ /* 0x000fda0003f05070 */
[----:B------:R-:W-:Y:S05]  /*1bd0*/  @P0 EXIT ;  /* 0x000000000000094d */ /* 0x000fea0003800000 */
[----:B------:R-:W-:Y:S02]  /*1be0*/  IMAD R27, R27, 0x80, R28 ;  /* 0x000000801b1b7824 */ /* 0x000fe400078e021c */
[----:B------:R-:W-:-:S04]  /*1bf0*/  IMAD.MOV.U32 R4, RZ, RZ, 0x10 ;  /* 0x00000010ff047424 */ /* 0x000fc800078e00ff */
[----:B------:R-:W-:-:S05]  /*1c00*/  IMAD.WIDE R4, R27, R4, UR4 ;  /* 0x000000041b047e25 */ /* 0x000fca000f8e0204 */
[----:B------:R-:W2:Y:S04]  /*1c10*/  LDG.E R8, desc[UR16][R4.64+0x8] ;  /* 0x0000081004087981 */ /* 0x000ea8000c1e1900 */
[----:B------:R-:W3:Y:S01]  /*1c20*/  LDG.E.64 R2, desc[UR16][R4.64] ;  /* 0x0000001004027981 */ /* 0x000ee2000c1e1b00 */
[----:B01----:R-:W-:Y:S01]  /*1c30*/  MOV R6, 0x1 ;  /* 0x0000000100067802 */ /* 0x003fe20000000f00 */
        /* <DEDUP_REMOVED lines=20> */
.L_x_251:
[----:B------:R-:W-:Y:S05]  /*1d80*/  BSYNC.RECONVERGENT B1 ;  /* 0x0000000000017941 */ /* 0x000fea0003800200 */
.L_x_250:
[----:B------:R-:W-:-:S05]  /*1d90*/  MOV R2, 0x8 ;  /* 0x0000000800027802 */ /* 0x000fca0000000f00 */
[----:B------:R-:W-:-:S05]  /*1da0*/  IMAD.WIDE R2, R27, R2, UR6 ;  /* 0x000000061b027e25 */ /* 0x000fca000f8e0202 */
[----:B------:R-:W-:Y:S01]  /*1db0*/  STG.E.64 desc[UR16][R2.64], R6 ;  /* 0x0000000602007986 */ /* 0x000fe2000c101b10 */
[----:B------:R-:W-:Y:S05]  /*1dc0*/  EXIT ;  /* 0x000000000000794d */ /* 0x000fea0003800000 */
.L_x_217:
        /* <DEDUP_REMOVED lines=10> */
.L_x_285:
[C---:B------:R-:W-:Y:S01]  /*1e70*/  LEA R3, R2.reuse, R28, 0x7 ;  /* 0x0000001c02037211 */ /* 0x040fe200078e38ff */
[----:B------:R-:W-:Y:S01]  /*1e80*/  VIADD R2, R2, 0x8 ;  /* 0x0000000802027836 */ /* 0x000fe20000000000 */
[----:B------:R-:W-:Y:S02]  /*1e90*/  BSSY.RECONVERGENT B1, `(.L_x_253) ;  /* 0x0000021000017945 */ /* 0x000fe40003800200 */
[----:B------:R-:W-:Y:S02]  /*1ea0*/  ISETP.GE.AND P0, PT, R3, UR15, PT ;  /* 0x0000000f03007c0c */ /* 0x000fe4000bf06270 */
[----:B------:R-:W-:-:S11]  /*1eb0*/  ISETP.NE.AND P1, PT, R2, R22, PT ;  /* 0x000000160200720c */ /* 0x000fd60003f25270 */
[----:B01234-:R-:W-:Y:S05]  /*1ec0*/  @P0 BRA `(.L_x_254) ;  /* 0x0000000000740947 */ /* 0x01ffea0003800000 */
[----:B------:R-:W-:-:S04]  /*1ed0*/  IMAD.MOV.U32 R4, RZ, RZ, 0x10 ;  /* 0x00000010ff047424 */ /* 0x000fc800078e00ff */
[----:B------:R-:W-:-:S05]  /*1ee0*/  IMAD.WIDE.U32 R4, R3, R4, UR4 ;  /* 0x0000000403047e25 */ /* 0x000fca000f8e0004 */
        /* <DEDUP_REMOVED lines=23> */
.L_x_256:
[----:B------:R-:W-:Y:S05]  /*2060*/  BSYNC.RECONVERGENT B2 ;  /* 0x0000000000027941 */ /* 0x000fea0003800200 */
.L_x_255:
[----:B------:R-:W-:-:S04]  /*2070*/  IMAD.MOV.U32 R4, RZ, RZ, 0x8 ;  /* 0x00000008ff047424 */ /* 0x000fc800078e00ff */
[----:B------:R-:W-:-:S05]  /*2080*/  IMAD.WIDE.U32 R4, R3, R4, UR6 ;  /* 0x0000000603047e25 */ /* 0x000fca000f8e0004 */
[----:B------:R0:W-:Y:S02]  /*2090*/  STG.E.64 desc[UR16][R4.64], R6 ;  /* 0x0000000604007986 */ /* 0x0001e4000c101b10 */
.L_x_254:
[----:B------:R-:W-:Y:S05]  /*20a0*/  BSYNC.RECONVERGENT B1 ;  /* 0x0000000000017941 */ /* 0x000fea0003800200 */
.L_x_253:
[----:B------:R-:W-:Y:S01]  /*20b0*/  IADD3 R18, PT, PT, R3, 0x80, RZ ;  /* 0x0000008003127810 */ /* 0x000fe20007ffe0ff */
[----:B------:R-:W-:Y:S01]  /*20c0*/  IMAD.MOV.U32 R21, RZ, RZ, 0x10 ;  /* 0x00000010ff157424 */ /* 0x000fe200078e00ff */
[----:B------:R-:W-:Y:S01]  /*20d0*/  BSSY.RECONVERGENT B1, `(.L_x_257) ;  /* 0x000001f000017945 */ /* 0x000fe20003800200 */
[----:B------:R-:W-:Y:S01]  /*20e0*/  IMAD.MOV.U32 R19, RZ, RZ, 0x8 ;  /* 0x00000008ff137424 */ /* 0x000fe200078e00ff */
[C---:B------:R-:W-:Y:S01]  /*20f0*/  ISETP.GE.AND P0, PT, R18.reuse, UR15, PT ;  /* 0x0000000f12007c0c */ /* 0x040fe2000bf06270 */
[----:B------:R-:W-:-:S04]  /*2100*/  IMAD.WIDE R20, R18, R21, UR4 ;  /* 0x0000000412147e25 */ /* 0x000fc8000f8e0215 */
[----:B------:R-:W-:-:S08]  /*2110*/  IMAD.WIDE R18, R18, R19, UR6 ;  /* 0x0000000612127e25 */ /* 0x000fd0000f8e0213 */
        /* <DEDUP_REMOVED lines=24> */
.L_x_260:
[----:B------:R-:W-:Y:S05]  /*22a0*/  BSYNC.RECONVERGENT B2 ;  /* 0x0000000000027941 */ /* 0x000fea0003800200 */
.L_x_259:
[----:B------:R1:W-:Y:S02]  /*22b0*/  STG.E.64 desc[UR16][R18.64], R6 ;  /* 0x0000000612007986 */ /* 0x0003e4000c101b10 */
.L_x_258:
[----:B------:R-:W-:Y:S05]  /*22c0*/  BSYNC.RECONVERGENT B1 ;  /* 0x0000000000017941 */ /* 0x000fea0003800200 */
.L_x_257:
[----:B------:R-:W-:Y:S01]  /*22d0*/  VIADD R0, R3, 0x100 ;  /* 0x0000010003007836 */ /* 0x000fe20000000000 */
[----:B------:R-:W-:Y:S04]  /*22e0*/  BSSY.RECONVERGENT B1, `(.L_x_261) ;  /* 0x000001c000017945 */ /* 0x000fe80003800200 */
[----:B------:R-:W-:-:S13]  /*22f0*/  ISETP.GE.AND P0, PT, R0, UR15, PT ;  /* 0x0000000f00007c0c */ /* 0x000fda000bf06270 */
[----:B------:R-:W-:Y:S05]  /*2300*/  @P0 BRA `(.L_x_262) ;  /* 0x0000000000640947 */ /* 0x000fea0003800000 */
[----:B------:R-:W2:Y:S04]  /*2310*/  LDG.E R8, desc[UR16][R20.64+0x808] ;  /* 0x0008081014087981 */ /* 0x000ea8000c1e1900 */
[----:B------:R-:W3:Y:S01]  /*2320*/  LDG.E.64 R10, desc[UR16][R20.64+0x800] ;  /* 0x00080010140a7981 */ /* 0x000ee2000c1e1b00 */
[----:B0-----:R-:W-:Y:S01]  /*2330*/  MOV R4, 0x1 ;  /* 0x0000000100047802 */ /* 0x001fe20000000f00 */
[----:B------:R-:W-:Y:S01]  /*2340*/  BSSY.RECONVERGENT B2, `(.L_x_263) ;  /* 0x0000014000027945 */ /* 0x000fe20003800200 */
[----:B--2---:R-:W0:Y:S01]  /*2350*/  I2F.F64 R8, R8 ;  /* 0x0000000800087312 */ /* 0x004e220000201c00 */
[----:B---3--:R-:W-:-:S07]  /*2360*/  FSETP.GEU.AND P2, PT, |R11|, 6.5827683646048100446e-37, PT ;  /* 0x036000000b00780b */ /* 0x008fce0003f4e200 */
[----:B0-----:R-:W1:Y:S02]  /*2370*/  MUFU.RCP64H R5, R9 ;  /* 0x0000000900057308 */ /* 0x001e640000001800 */
[----:B-1----:R-:W-:-:S08]  /*2380*/  DFMA R6, -R8, R4, 1 ;  /* 0x3ff000000806742b */ /* 0x002fd00000000104 */
        /* <DEDUP_REMOVED lines=15> */
.L_x_264:
[----:B------:R-:W-:Y:S05]  /*2480*/  BSYNC.RECONVERGENT B2 ;  /* 0x0000000000027941 */ /* 0x000fea0003800200 */
.L_x_263:
[----:B------:R2:W-:Y:S02]  /*2490*/  STG.E.64 desc[UR16][R18.64+0x400], R6 ;  /* 0x0004000612007986 */ /* 0x0005e4000c101b10 */
.L_x_262:
[----:B------:R-:W-:Y:S05]  /*24a0*/  BSYNC.RECONVERGENT B1 ;  /* 0x0000000000017941 */ /* 0x000fea0003800200 */
.L_x_261:
[----:B------:R-:W-:Y:S01]  /*24b0*/  IADD3 R0, PT, PT, R3, 0x180, RZ ;  /* 0x0000018003007810 */ /* 0x000fe20007ffe0ff */
[----:B------:R-:W-:Y:S03]  /*24c0*/  BSSY.RECONVERGENT B1, `(.L_x_265) ;  /* 0x000001c000017945 */ /* 0x000fe60003800200 */
[----:B------:R-:W-:-:S13]  /*24d0*/  ISETP.GE.AND P0, PT, R0, UR15, PT ;  /* 0x0000000f00007c0c */ /* 0x000fda000bf06270 */
[----:B------:R-:W-:Y:S05]  /*24e0*/  @P0 BRA `(.L_x_266) ;  /* 0x0000000000640947 */ /* 0x000fea0003800000 */
[----:B------:R-:W3:Y:S04]  /*24f0*/  LDG.E R8, desc[UR16][R20.64+0x1008] ;  /* 0x0010081014087981 */ /* 0x000ee8000c1e1900 */
[----:B------:R-:W4:Y:S01]  /*2500*/  LDG.E.64 R10, desc[UR16][R20.64+0x1000] ;  /* 0x00100010140a7981 */ /* 0x000f22000c1e1b00 */
[----:B0-----:R-:W-:Y:S01]  /*2510*/  IMAD.MOV.U32 R4, RZ, RZ, 0x1 ;  /* 0x00000001ff047424 */ /* 0x001fe200078e00ff */
[----:B------:R-:W-:Y:S01]  /*2520*/  BSSY.RECONVERGENT B2, `(.L_x_267) ;  /* 0x0000014000027945 */ /* 0x000fe20003800200 */
[----:B---3--:R-:W0:Y:S01]  /*2530*/  I2F.F64 R8, R8 ;  /* 0x0000000800087312 */ /* 0x008e220000201c00 */
[----:B----4-:R-:W-:-:S07]  /*2540*/  FSETP.GEU.AND P2, PT, |R11|, 6.5827683646048100446e-37, PT ;  /* 0x036000000b00780b */ /* 0x010fce0003f4e200 */
[----:B0-----:R-:W1:Y:S02]  /*2550*/  MUFU.RCP64H R5, R9 ;  /* 0x0000000900057308 */ /* 0x001e640000001800 */
[----:B-12---:R-:W-:-:S08]  /*2560*/  DFMA R6, -R8, R4, 1 ;  /* 0x3ff000000806742b */ /* 0x006fd00000000104 */
        /* <DEDUP_REMOVED lines=15> */
.L_x_268:
[----:B------:R-:W-:Y:S05]  /*2660*/  BSYNC.RECONVERGENT B2 ;  /* 0x0000000000027941 */ /* 0x000fea0003800200 */
.L_x_267:
[----:B------:R3:W-:Y:S02]  /*2670*/  STG.E.64 desc[UR16][R18.64+0x800], R6 ;  /* 0x0008000612007986 */ /* 0x0007e4000c101b10 */
.L_x_266:
[----:B------:R-:W-:Y:S05]  /*2680*/  BSYNC.RECONVERGENT B1 ;  /* 0x0000000000017941 */ /* 0x000fea0003800200 */
.L_x_265:
[----:B------:R-:W-:Y:S01]  /*2690*/  VIADD R0, R3, 0x200 ;  /* 0x0000020003007836 */ /* 0x000fe20000000000 */
[----:B------:R-:W-:Y:S04]  /*26a0*/  BSSY.RECONVERGENT B1, `(.L_x_269) ;  /* 0x000001c000017945 */ /* 0x000fe80003800200 */
[----:B------:R-:W-:-:S13]  /*26b0*/  ISETP.GE.AND P0, PT, R0, UR15, PT ;  /* 0x0000000f00007c0c */ /* 0x000fda000bf06270 */
[----:B------:R-:W-:Y:S05]  /*26c0*/  @P0 BRA `(.L_x_270) ;  /* 0x0000000000640947 */ /* 0x000fea0003800000 */
[----:B------:R-:W4:Y:S04]  /*26d0*/  LDG.E R8, desc[UR16][R20.64+0x1808] ;  /* 0x0018081014087981 */ /* 0x000f28000c1e1900 */
[----:B------:R-:W5:Y:S01]  /*26e0*/  LDG.E.64 R10, desc[UR16][R20.64+0x1800] ;  /* 0x00180010140a7981 */ /* 0x000f62000c1e1b00 */
[----:B0-----:R-:W-:Y:S01]  /*26f0*/  IMAD.MOV.U32 R4, RZ, RZ, 0x1 ;  /* 0x00000001ff047424 */ /* 0x001fe200078e00ff */
[----:B------:R-:W-:Y:S01]  /*2700*/  BSSY.RECONVERGENT B2, `(.L_x_271) ;  /* 0x0000014000027945 */ /* 0x000fe20003800200 */
[----:B----4-:R-:W0:Y:S01]  /*2710*/  I2F.F64 R8, R8 ;  /* 0x0000000800087312 */ /* 0x010e220000201c00 */
[----:B-----5:R-:W-:-:S07]  /*2720*/  FSETP.GEU.AND P2, PT, |R11|, 6.5827683646048100446e-37, PT ;  /* 0x036000000b00780b */ /* 0x020fce0003f4e200 */
[----:B0-----:R-:W1:Y:S02]  /*2730*/  MUFU.RCP64H R5, R9 ;  /* 0x0000000900057308 */ /* 0x001e640000001800 */
[----:B-123--:R-:W-:-:S08]  /*2740*/  DFMA R6, -R8, R4, 1 ;  /* 0x3ff000000806742b */ /* 0x00efd00000000104 */
        /* <DEDUP_REMOVED lines=15> */
.L_x_272:
[----:B------:R-:W-:Y:S05]  /*2840*/  BSYNC.RECONVERGENT B2 ;  /* 0x0000000000027941 */ /* 0x000fea0003800200 */
.L_x_271:
[----:B------:R4:W-:Y:S02]  /*2850*/  STG.E.64 desc[UR16][R18.64+0xc00], R6 ;  /* 0x000c000612007986 */ /* 0x0009e4000c101b10 */
.L_x_270:
[----:B------:R-:W-:Y:S05]  /*2860*/  BSYNC.RECONVERGENT B1 ;  /* 0x0000000000017941 */ /* 0x000fea0003800200 */
.L_x_269:
[----:B------:R-:W-:Y:S01]  /*2870*/  VIADD R0, R3, 0x280 ;  /* 0x0000028003007836 */ /* 0x000fe20000000000 */
[----:B------:R-:W-:Y:S04]  /*2880*/  BSSY.RECONVERGENT B1, `(.L_x_273) ;  /* 0x000001c000017945 */ /* 0x000fe80003800200 */
[----:B------:R-:W-:-:S13]  /*2890*/  ISETP.GE.AND P0, PT, R0, UR15, PT ;  /* 0x0000000f00007c0c */ /* 0x000fda000bf06270 */
[----:B------:R-:W-:Y:S05]  /*28a0*/  @P0 BRA `(.L_x_274) ;  /* 0x0000000000640947 */ /* 0x000fea0003800000 */
[----:B------:R-:W5:Y:S04]  /*28b0*/  LDG.E R8, desc[UR16][R20.64+0x2008] ;  /* 0x0020081014087981 */ /* 0x000f68000c1e1900 */
[----:B------:R-:W2:Y:S01]  /*28c0*/  LDG.E.64 R10, desc[UR16][R20.64+0x2000] ;  /* 0x00200010140a7981 */ /* 0x000ea2000c1e1b00 */
[----:B0-----:R-:W-:Y:S01]  /*28d0*/  IMAD.MOV.U32 R4, RZ, RZ, 0x1 ;  /* 0x00000001ff047424 */ /* 0x001fe200078e00ff */
[----:B------:R-:W-:Y:S01]  /*28e0*/  BSSY.RECONVERGENT B2, `(.L_x_275) ;  /* 0x0000014000027945 */ /* 0x000fe20003800200 */
[----:B-----5:R-:W0:Y:S01]  /*28f0*/  I2F.F64 R8, R8 ;  /* 0x0000000800087312 */ /* 0x020e220000201c00 */
[----:B--2---:R-:W-:-:S07]  /*2900*/  FSETP.GEU.AND P2, PT, |R11|, 6.5827683646048100446e-37, PT ;  /* 0x036000000b00780b */ /* 0x004fce0003f4e200 */
[----:B0-----:R-:W1:Y:S02]  /*2910*/  MUFU.RCP64H R5, R9 ;  /* 0x0000000900057308 */ /* 0x001e640000001800 */
[----:B-1-34-:R-:W-:-:S08]  /*2920*/  DFMA R6, -R8, R4, 1 ;  /* 0x3ff000000806742b */ /* 0x01afd00000000104 */
        /* <DEDUP_REMOVED lines=15> */
.L_x_276:
[----:B------:R-:W-:Y:S05]  /*2a20*/  BSYNC.RECONVERGENT B2 ;  /* 0x0000000000027941 */ /* 0x000fea0003800200 */
.L_x_275:
[----:B------:R0:W-:Y:S02]  /*2a30*/  STG.E.64 desc[UR16][R18.64+0x1000], R6 ;  /* 0x0010000612007986 */ /* 0x0001e4000c101b10 */
.L_x_274:
[----:B------:R-:W-:Y:S05]  /*2a40*/  BSYNC.RECONVERGENT B1 ;  /* 0x0000000000017941 */ /* 0x000fea0003800200 */
.L_x_273:
[----:B------:R-:W-:Y:S01]  /*2a50*/  VIADD R0, R3, 0x300 ;  /* 0x0000030003007836 */ /* 0x000fe20000000000 */
[----:B------:R-:W-:Y:S04]  /*2a60*/  BSSY.RECONVERGENT B1, `(.L_x_277) ;  /* 0x000001c000017945 */ /* 0x000fe80003800200 */
[----:B------:R-:W-:-:S13]  /*2a70*/  ISETP.GE.AND P0, PT, R0, UR15, PT ;  /* 0x0000000f00007c0c */ /* 0x000fda000bf06270 */
[----:B------:R-:W-:Y:S05]  /*2a80*/  @P0 BRA `(.L_x_278) ;  /* 0x0000000000640947 */ /* 0x000fea0003800000 */
[----:B------:R-:W5:Y:S04]  /*2a90*/  LDG.E R8, desc[UR16][R20.64+0x2808] ;  /* 0x0028081014087981 */ /* 0x000f68000c1e1900 */
[----:B------:R-:W2:Y:S01]  /*2aa0*/  LDG.E.64 R10, desc[UR16][R20.64+0x2800] ;  /* 0x00280010140a7981 */ /* 0x000ea2000c1e1b00 */
[----:B0-----:R-:W-:Y:S01]  /*2ab0*/  MOV R4, 0x1 ;  /* 0x0000000100047802 */ /* 0x001fe20000000f00 */
        /* <DEDUP_REMOVED lines=20> */
.L_x_280:
[----:B------:R-:W-:Y:S05]  /*2c00*/  BSYNC.RECONVERGENT B2 ;  /* 0x0000000000027941 */ /* 0x000fea0003800200 */
.L_x_279:
[----:B------:R0:W-:Y:S02]  /*2c10*/  STG.E.64 desc[UR16][R18.64+0x1400], R6 ;  /* 0x0014000612007986 */ /* 0x0001e4000c101b10 */
.L_x_278:
[----:B------:R-:W-:Y:S05]  /*2c20*/  BSYNC.RECONVERGENT B1 ;  /* 0x0000000000017941 */ /* 0x000fea0003800200 */
.L_x_277:
[----:B------:R-:W-:Y:S01]  /*2c30*/  IADD3 R3, PT, PT, R3, 0x380, RZ ;  /* 0x0000038003037810 */ /* 0x000fe20007ffe0ff */
[----:B------:R-:W-:Y:S03]  /*2c40*/  BSSY.RECONVERGENT B1, `(.L_x_281) ;  /* 0x000001c000017945 */ /* 0x000fe60003800200 */
        /* <DEDUP_REMOVED lines=25> */
.L_x_284:
[----:B------:R-:W-:Y:S05]  /*2de0*/  BSYNC.RECONVERGENT B2 ;  /* 0x0000000000027941 */ /* 0x000fea0003800200 */
.L_x_283:
[----:B------:R0:W-:Y:S02]  /*2df0*/  STG.E.64 desc[UR16][R18.64+0x1800], R6 ;  /* 0x0018000612007986 */ /* 0x0001e4000c101b10 */
.L_x_282:
[----:B------:R-:W-:Y:S05]  /*2e00*/  BSYNC.RECONVERGENT B1 ;  /* 0x0000000000017941 */ /* 0x000fea0003800200 */
.L_x_281:
[----:B------:R-:W-:Y:S05]  /*2e10*/  @P1 BRA `(.L_x_285) ;  /* 0xfffffff000141947 */ /* 0x000fea000383ffff */
.L_x_252:
[----:B------:R-:W-:-:S13]  /*2e20*/  ISETP.NE.AND P0, PT, RZ, UR9, PT ;  /* 0x00000009ff007c0c */ /* 0x000fda000bf05270 */
[----:B------:R-:W-:Y:S05]  /*2e30*/  @!P0 EXIT ;  /* 0x000000000000894d */ /* 0x000fea0003800000 */
[----:B------:R-:W5:Y:S01]  /*2e40*/  LDCU UR8, c[0x0][0x384] ;  /* 0x00007080ff0877ac */ /* 0x000f620008000800 */
[----:B------:R-:W-:Y:S02]  /*2e50*/  UISETP.GE.U32.AND UP0, UPT, UR9, 0x4, UPT ;  /* 0x000000040900788c */ /* 0x000fe4000bf06070 */
[----:B-----5:R-:W-:-:S07]  /*2e60*/  ULOP3.LUT UR8, UR8, 0x3, URZ, 0xc0, !UPT ;  /* 0x0000000308087892 */ /* 0x020fce000f8ec0ff */
[----:B------:R-:W-:Y:S05]  /*2e70*/  BRA.U !UP0, `(.L_x_286) ;  /* 0x0000000908247547 */ /* 0x000fea000b800000 */
[----:B------:R-:W-:Y:S01]  /*2e80*/  IMAD R2, R22, 0x80, R28 ;  /* 0x0000008016027824 */ /* 0x000fe200078e021c */
[----:B------:R-:W-:Y:S04]  /*2e90*/  BSSY.RECONVERGENT B1, `(.L_x_287) ;  /* 0x0000020000017945 */ /* 0x000fe80003800200 */
[----:B------:R-:W-:-:S13]  /*2ea0*/  ISETP.GE.AND P0, PT, R2, UR15, PT ;  /* 0x0000000f02007c0c */ /* 0x000fda000bf06270 */
[----:B------:R-:W-:Y:S05]  /*2eb0*/  @P0 BRA `(.L_x_288) ;  /* 0x0000000000740947 */ /* 0x000fea0003800000 */
[----:B0-----:R-:W-:-:S04]  /*2ec0*/  IMAD.MOV.U32 R5, RZ, RZ, 0x10 ;  /* 0x00000010ff057424 */ /* 0x001fc800078e00ff */
[----:B------:R-:W-:-:S05]  /*2ed0*/  IMAD.WIDE R4, R2, R5, UR4 ;  /* 0x0000000402047e25 */ /* 0x000fca000f8e0205 */
[----:B------:R-:W5:Y:S04]  /*2ee0*/  LDG.E R8, desc[UR16][R4.64+0x8] ;  /* 0x0000081004087981 */ /* 0x000f68000c1e1900 */
[----:B------:R-:W5:Y:S01]  /*2ef0*/  LDG.E.64 R10, desc[UR16][R4.64] ;  /* 0x00000010040a7981 */ /* 0x000f62000c1e1b00 */
[----:B-1234-:R-:W-:Y:S01]  /*2f00*/  IMAD.MOV.U32 R6, RZ, RZ, 0x1 ;  /* 0x00000001ff067424 */ /* 0x01efe200078e00ff */
        /* <DEDUP_REMOVED lines=20> */
.L_x_290:
[----:B------:R-:W-:Y:S05]  /*3050*/  BSYNC.RECONVERGENT B2 ;  /* 0x0000000000027941 */ /* 0x000fea0003800200 */
.L_x_289:
[----:B------:R-:W-:-:S04]  /*3060*/  IMAD.MOV.U32 R5, RZ, RZ, 0x8 ;  /* 0x00000008ff057424 */ /* 0x000fc800078e00ff */
[----:B------:R-:W-:-:S05]  /*3070*/  IMAD.WIDE R4, R2, R5, UR6 ;  /* 0x0000000602047e25 */ /* 0x000fca000f8e0205 */
[----:B------:R0:W-:Y:S02]  /*3080*/  STG.E.64 desc[UR16][R4.64], R6 ;  /* 0x0000000604007986 */ /* 0x0001e4000c101b10 */
.L_x_288:
[----:B------:R-:W-:Y:S05]  /*3090*/  BSYNC.RECONVERGENT B1 ;  /* 0x0000000000017941 */ /* 0x000fea0003800200 */
.L_x_287:
[----:B------:R-:W-:Y:S01]  /*30a0*/  IADD3 R3, PT, PT, R2, 0x80, RZ ;  /* 0x0000008002037810 */ /* 0x000fe20007ffe0ff */
[----:B------:R-:W-:Y:S03]  /*30b0*/  BSSY.RECONVERGENT B1, `(.L_x_291) ;  /* 0x0000020000017945 */ /* 0x000fe60003800200 */
        /* <DEDUP_REMOVED lines=27> */
.L_x_294:
[----:B------:R-:W-:Y:S05]  /*3270*/  BSYNC.RECONVERGENT B2 ;  /* 0x0000000000027941 */ /* 0x000fea0003800200 */
.L_x_293:
[----:B------:R-:W-:-:S04]  /*3280*/  IMAD.MOV.U32 R4, RZ, RZ, 0x8 ;  /* 0x00000008ff047424 */ /* 0x000fc800078e00ff */
[----:B------:R-:W-:-:S05]  /*3290*/  IMAD.WIDE R4, R3, R4, UR6 ;  /* 0x0000000603047e25 */ /* 0x000fca000f8e0204 */
[----:B------:R0:W-:Y:S02]  /*32a0*/  STG.E.64 desc[UR16][R4.64], R6 ;  /* 0x0000000604007986 */ /* 0x0001e4000c101b10 */
.L_x_292:
[----:B------:R-:W-:Y:S05]  /*32b0*/  BSYNC.RECONVERGENT B1 ;  /* 0x0000000000017941 */ /* 0x000fea0003800200 */
.L_x_291:
[----:B------:R-:W-:Y:S01]  /*32c0*/  VIADD R3, R2, 0x100 ;  /* 0x0000010002037836 */ /* 0x000fe20000000000 */
[----:B------:R-:W-:Y:S04]  /*32d0*/  BSSY.RECONVERGENT B1, `(.L_x_295) ;  /* 0x0000020000017945 */ /* 0x000fe80003800200 */
[----:B------:R-:W-:-:S13]  /*32e0*/  ISETP.GE.AND P0, PT, R3, UR15, PT ;  /* 0x0000000f03007c0c */ /* 0x000fda000bf06270 */
[----:B------:R-:W-:Y:S05]  /*32f0*/  @P0 BRA `(.L_x_296) ;  /* 0x0000000000740947 */ /* 0x000fea0003800000 */
[----:B0-----:R-:W-:-:S05]  /*3300*/  MOV R4, 0x10 ;  /* 0x0000001000047802 */ /* 0x001fca0000000f00 */
        /* <DEDUP_REMOVED lines=24> */
.L_x_298:
[----:B------:R-:W-:Y:S05]  /*3490*/  BSYNC.RECONVERGENT B2 ;  /* 0x0000000000027941 */ /* 0x000fea0003800200 */
.L_x_297:
[----:B------:R-:W-:-:S04]  /*34a0*/  IMAD.MOV.U32 R4, RZ, RZ, 0x8 ;  /* 0x00000008ff047424 */ /* 0x000fc800078e00ff */
[----:B------:R-:W-:-:S05]  /*34b0*/  IMAD.WIDE R4, R3, R4, UR6 ;  /* 0x0000000603047e25 */ /* 0x000fca000f8e0204 */
[----:B------:R0:W-:Y:S02]  /*34c0*/  STG.E.64 desc[UR16][R4.64], R6 ;  /* 0x0000000604007986 */ /* 0x0001e4000c101b10 */
.L_x_296:
[----:B------:R-:W-:Y:S05]  /*34d0*/  BSYNC.RECONVERGENT B1 ;  /* 0x0000000000017941 */ /* 0x000fea0003800200 */
.L_x_295:
        /* <DEDUP_REMOVED lines=29> */
.L_x_302:
[----:B------:R-:W-:Y:S05]  /*36b0*/  BSYNC.RECONVERGENT B2 ;  /* 0x0000000000027941 */ /* 0x000fea0003800200 */
.L_x_301:
[----:B------:R-:W-:-:S04]  /*36c0*/  IMAD.MOV.U32 R3, RZ, RZ, 0x8 ;  /* 0x00000008ff037424 */ /* 0x000fc800078e00ff */
[----:B------:R-:W-:-:S05]  /*36d0*/  IMAD.WIDE R2, R2, R3, UR6 ;  /* 0x0000000602027e25 */ /* 0x000fca000f8e0203 */
[----:B------:R0:W-:Y:S02]  /*36e0*/  STG.E.64 desc[UR16][R2.64], R6 ;  /* 0x0000000602007986 */ /* 0x0001e4000c101b10 */
.L_x_300:
[----:B------:R-:W-:Y:S05]  /*36f0*/  BSYNC.RECONVERGENT B1 ;  /* 0x0000000000017941 */ /* 0x000fea0003800200 */
.L_x_299:
[----:B------:R-:W-:-:S07]  /*3700*/  IADD3 R22, PT, PT, R22, 0x4, RZ ;  /* 0x0000000416167810 */ /* 0x000fce0007ffe0ff */
.L_x_286:
[----:B------:R-:W-:-:S13]  /*3710*/  ISETP.NE.AND P0, PT, RZ, UR8, PT ;  /* 0x00000008ff007c0c */ /* 0x000fda000bf05270 */
[----:B------:R-:W-:Y:S05]  /*3720*/  @!P0 EXIT ;  /* 0x000000000000894d */ /* 0x000fea0003800000 */
[----:B------:R-:W-:-:S09]  /*3730*/  UISETP.NE.AND UP0, UPT, UR8, 0x1, UPT ;  /* 0x000000010800788c */ /* 0x000fd2000bf05270 */
[----:B------:R-:W-:Y:S05]  /*3740*/  BRA.U !UP0, `(.L_x_303) ;  /* 0x0000000508147547 */ /* 0x000fea000b800000 */
[----:B0-----:R-:W-:Y:S01]  /*3750*/  IMAD R2, R22, 0x80, R28 ;  /* 0x0000008016027824 */ /* 0x001fe200078e021c */
[----:B------:R-:W-:Y:S04]  /*3760*/  BSSY.RECONVERGENT B1, `(.L_x_304) ;  /* 0x0000020000017945 */ /* 0x000fe80003800200 */
[----:B------:R-:W-:-:S13]  /*3770*/  ISETP.GE.AND P0, PT, R2, UR15, PT ;  /* 0x0000000f02007c0c */ /* 0x000fda000bf06270 */
[----:B------:R-:W-:Y:S05]  /*3780*/  @P0 BRA `(.L_x_305) ;  /* 0x0000000000740947 */ /* 0x000fea0003800000 */
[----:B------:R-:W-:-:S04]  /*3790*/  IMAD.MOV.U32 R5, RZ, RZ, 0x10 ;  /* 0x00000010ff057424 */ /* 0x000fc800078e00ff */
[----:B------:R-:W-:-:S05]  /*37a0*/  IMAD.WIDE R4, R2, R5, UR4 ;  /* 0x0000000402047e25 */ /* 0x000fca000f8e0205 */
[----:B------:R-:W5:Y:S04]  /*37b0*/  LDG.E R8, desc[UR16][R4.64+0x8] ;  /* 0x0000081004087981 */ /* 0x000f68000c1e1900 */
[----:B------:R-:W5:Y:S01]  /*37c0*/  LDG.E.64 R10, desc[UR16][R4.64] ;  /* 0x00000010040a7981 */ /* 0x000f62000c1e1b00 */
[----:B-1234-:R-:W-:Y:S01]  /*37d0*/  MOV R6, 0x1 ;  /* 0x0000000100067802 */ /* 0x01efe20000000f00 */
        /* <DEDUP_REMOVED lines=20> */
.L_x_307:
[----:B------:R-:W-:Y:S05]  /*3920*/  BSYNC.RECONVERGENT B2 ;  /* 0x0000000000027941 */ /* 0x000fea0003800200 */
.L_x_306:
[----:B------:R-:W-:-:S04]  /*3930*/  IMAD.MOV.U32 R5, RZ, RZ, 0x8 ;  /* 0x00000008ff057424 */ /* 0x000fc800078e00ff */
[----:B------:R-:W-:-:S05]  /*3940*/  IMAD.WIDE R4, R2, R5, UR6 ;  /* 0x0000000602047e25 */ /* 0x000fca000f8e0205 */
[----:B------:R0:W-:Y:S02]  /*3950*/  STG.E.64 desc[UR16][R4.64], R6 ;  /* 0x0000000604007986 */ /* 0x0001e4000c101b10 */
.L_x_305:
[----:B------:R-:W-:Y:S05]  /*3960*/  BSYNC.RECONVERGENT B1 ;  /* 0x0000000000017941 */ /* 0x000fea0003800200 */
.L_x_304:
        /* <DEDUP_REMOVED lines=29> */
.L_x_311:
[----:B------:R-:W-:Y:S05]  /*3b40*/  BSYNC.RECONVERGENT B2 ;  /* 0x0000000000027941 */ /* 0x000fea0003800200 */
.L_x_310:
[----:B------:R-:W-:-:S04]  /*3b50*/  IMAD.MOV.U32 R3, RZ, RZ, 0x8 ;  /* 0x00000008ff037424 */ /* 0x000fc800078e00ff */
[----:B------:R-:W-:-:S05]  /*3b60*/  IMAD.WIDE R2, R2, R3, UR6 ;  /* 0x0000000602027e25 */ /* 0x000fca000f8e0203 */
[----:B------:R0:W-:Y:S02]  /*3b70*/  STG.E.64 desc[UR16][R2.64], R6 ;  /* 0x0000000602007986 */ /* 0x0001e4000c101b10 */
.L_x_309:
[----:B------:R-:W-:Y:S05]  /*3b80*/  BSYNC.RECONVERGENT B1 ;  /* 0x0000000000017941 */ /* 0x000fea0003800200 */
.L_x_308:
[----:B------:R-:W-:-:S07]  /*3b90*/  IADD3 R22, PT, PT, R22, 0x2, RZ ;  /* 0x0000000216167810 */ /* 0x000fce0007ffe0ff */
.L_x_303:
[----:B------:R-:W5:Y:S02]  /*3ba0*/  LDC R0, c[0x0][0x384] ;  /* 0x0000e100ff007b82 */ /* 0x000f640000000800 */
[----:B-----5:R-:W-:-:S04]  /*3bb0*/  LOP3.LUT R0, R0, 0x1, RZ, 0xc0, !PT ;  /* 0x0000000100007812 */ /* 0x020fc800078ec0ff */
[----:B------:R-:W-:-:S13]  /*3bc0*/  ISETP.NE.U32.AND P0, PT, R0, 0x1, PT ;  /* 0x000000010000780c */ /* 0x000fda0003f05070 */
[----:B------:R-:W-:Y:S05]  /*3bd0*/  @P0 EXIT ;  /* 0x000000000000094d */ /* 0x000fea0003800000 */
[----:B------:R-:W-:-:S05]  /*3be0*/  IMAD R22, R22, 0x80, R28 ;  /* 0x0000008016167824 */ /* 0x000fca00078e021c */
[----:B------:R-:W-:-:S13]  /*3bf0*/  ISETP.GE.AND P0, PT, R22, UR15, PT ;  /* 0x0000000f16007c0c */ /* 0x000fda000bf06270 */
[----:B------:R-:W-:Y:S05]  /*3c00*/  @P0 EXIT ;  /* 0x000000000000094d */ /* 0x000fea0003800000 */
[----:B0-----:R-:W-:-:S04]  /*3c10*/  IMAD.MOV.U32 R5, RZ, RZ, 0x10 ;  /* 0x00000010ff057424 */ /* 0x001fc800078e00ff */
        /* <DEDUP_REMOVED lines=24> */
.L_x_313:
[----:B------:R-:W-:Y:S05]  /*3da0*/  BSYNC.RECONVERGENT B1 ;  /* 0x0000000000017941 */ /* 0x000fea0003800200 */
.L_x_312:
[----:B------:R-:W-:-:S04]  /*3db0*/  IMAD.MOV.U32 R23, RZ, RZ, 0x8 ;  /* 0x00000008ff177424 */ /* 0x000fc800078e00ff */
[----:B------:R-:W-:-:S05]  /*3dc0*/  IMAD.WIDE R22, R22, R23, UR6 ;  /* 0x0000000616167e25 */ /* 0x000fca000f8e0217 */
[----:B------:R-:W-:Y:S01]  /*3dd0*/  STG.E.64 desc[UR16][R22.64], R6 ;  /* 0x0000000616007986 */ /* 0x000fe2000c101b10 */
[----:B------:R-:W-:Y:S05]  /*3de0*/  EXIT ;  /* 0x000000000000794d */ /* 0x000fea0003800000 */
        .weak           $__internal_1_$__cuda_sm20_div_rn_f64_full
        .type           $__internal_1_$__cuda_sm20_div_rn_f64_full,@function
        .size           $__internal_1_$__cuda_sm20_div_rn_f64_full,(.L_x_2366 - $__internal_1_$__cuda_sm20_div_rn_f64_full)
$__internal_1_$__cuda_sm20_div_rn_f64_full:
[-C--:B------:R-:W-:Y:S01]  /*3df0*/  LOP3.LUT R5, R5, R4.reuse, RZ, 0x3c, !PT ;  /* 0x0000000405057212 */ /* 0x080fe200078e3cff */
[----:B------:R-:W-:Y:S01]  /*3e00*/  IMAD.MOV.U32 R8, RZ, RZ, R6 ;  /* 0x000000ffff087224 */ /* 0x000fe200078e0006 */
[----:B------:R-:W-:Y:S01]  /*3e10*/  FSETP.GEU.AND P0, PT, |R9|, 1.469367938527859385e-39, PT ;  /* 0x001000000900780b */ /* 0x000fe20003f0e200 */
[----:B------:R-:W-:Y:S01]  /*3e20*/  BSSY.RECONVERGENT B0, `(.L_x_314) ;  /* 0x000005c000007945 */ /* 0x000fe20003800200 */
[----:B------:R-:W-:Y:S02]  /*3e30*/  LOP3.LUT R4, R5, R4, RZ, 0x3c, !PT ;  /* 0x0000000405047212 */ /* 0x000fe400078e3cff */
[----:B------:R-:W-:Y:S02]  /*3e40*/  LOP3.LUT R7, R9, 0x800fffff, RZ, 0xc0, !PT ;  /* 0x800fffff09077812 */ /* 0x000fe400078ec0ff */
[----:B------:R-:W-:Y:S02]  /*3e50*/  LOP3.LUT R5, R5, R4, RZ, 0x3c, !PT ;  /* 0x0000000405057212 */ /* 0x000fe400078e3cff */
[----:B------:R-:W-:-:S02]  /*3e60*/  LOP3.LUT R7, R7, 0x3ff00000, RZ, 0xfc, !PT ;  /* 0x3ff0000007077812 */ /* 0x000fc400078efcff */
[C---:B------:R-:W-:Y:S02]  /*3e70*/  FSETP.GEU.AND P3, PT, |R5|.reuse, 1.469367938527859385e-39, PT ;  /* 0x001000000500780b */ /* 0x040fe40003f6e200 */
[----:B------:R-:W-:Y:S01]  /*3e80*/  LOP3.LUT R26, R5, 0x7ff00000, RZ, 0xc0, !PT ;  /* 0x7ff00000051a7812 */ /* 0x000fe200078ec0ff */
[----:B------:R-:W-:Y:S01]  /*3e90*/  @!P0 DMUL R6, R8, 8.98846567431157953865e+307 ;  /* 0x7fe0000008068828 */ /* 0x000fe20000000000 */
[----:B------:R-:W-:Y:S02]  /*3ea0*/  LOP3.LUT R23, R9, 0x7ff00000, RZ, 0xc0, !PT ;  /* 0x7ff0000009177812 */ /* 0x000fe400078ec0ff */
[----:B------:R-:W-:Y:S02]  /*3eb0*/  MOV R29, 0x1ca00000 ;  /* 0x1ca00000001d7802 */ /* 0x000fe40000000f00 */
[----:B------:R-:W-:Y:S01]  /*3ec0*/  ISETP.GE.U32.AND P2, PT, R26, R23, PT ;  /* 0x000000171a00720c */ /* 0x000fe20003f46070 */
[----:B------:R-:W0:Y:S01]  /*3ed0*/  MUFU.RCP64H R13, R7 ;  /* 0x00000007000d7308 */ /* 0x000e220000001800 */
[----:B------:R-:W-:-:S03]  /*3ee0*/  MOV R12, 0x1 ;  /* 0x00000001000c7802 */ /* 0x000fc60000000f00 */
[----:B------:R-:W-:Y:S02]  /*3ef0*/  @!P3 LOP3.LUT R10, R9, 0x7ff00000, RZ, 0xc0, !PT ;  /* 0x7ff00000090ab812 */ /* 0x000fe400078ec0ff */
[----:B------:R-:W-:Y:S02]  /*3f00*/  @!P0 LOP3.LUT R23, R7, 0x7ff00000, RZ, 0xc0, !PT ;  /* 0x7ff0000007178812 */ /* 0x000fe400078ec0ff */
[----:B------:R-:W-:Y:S02]  /*3f10*/  @!P3 ISETP.GE.U32.AND P4, PT, R26, R10, PT ;  /* 0x0000000a1a00b20c */ /* 0x000fe40003f86070 */
[C---:B------:R-:W-:Y:S02]  /*3f20*/  SEL R10, R29.reuse, 0x63400000, !P2 ;  /* 0x634000001d0a7807 */ /* 0x040fe40005000000 */
[----:B------:R-:W-:Y:S02]  /*3f30*/  @!P3 SEL R14, R29, 0x63400000, !P4 ;  /* 0x634000001d0eb807 */ /* 0x000fe40006000000 */
[--C-:B------:R-:W-:Y:S01]  /*3f40*/  LOP3.LUT R11, R10, 0x800fffff, R5.reuse, 0xf8, !PT ;  /* 0x800fffff0a0b7812 */ /* 0x100fe200078ef805 */
[----:B------:R-:W-:Y:S01]  /*3f50*/  IMAD.MOV.U32 R10, RZ, RZ, R4 ;  /* 0x000000ffff0a7224 */ /* 0x000fe200078e0004 */
[----:B------:R-:W-:-:S04]  /*3f60*/  @!P3 LOP3.LUT R14, R14, 0x80000000, R5, 0xf8, !PT ;  /* 0x800000000e0eb812 */ /* 0x000fc800078ef805 */
[----:B------:R-:W-:Y:S01]  /*3f70*/  @!P3 LOP3.LUT R15, R14, 0x100000, RZ, 0xfc, !PT ;  /* 0x001000000e0fb812 */ /* 0x000fe200078efcff */
[----:B------:R-:W-:-:S06]  /*3f80*/  @!P3 IMAD.MOV.U32 R14, RZ, RZ, RZ ;  /* 0x000000ffff0eb224 */ /* 0x000fcc00078e00ff */
[----:B------:R-:W-:Y:S02]  /*3f90*/  @!P3 DFMA R10, R10, 2, -R14 ;  /* 0x400000000a0ab82b */ /* 0x000fe4000000080e */
[----:B0-----:R-:W-:-:S08]  /*3fa0*/  DFMA R14, R12, -R6, 1 ;  /* 0x3ff000000c0e742b */ /* 0x001fd00000000806 */
[----:B------:R-:W-:-:S08]  /*3fb0*/  DFMA R14, R14, R14, R14 ;  /* 0x0000000e0e0e722b */ /* 0x000fd0000000000e */
[----:B------:R-:W-:-:S08]  /*3fc0*/  DFMA R12, R12, R14, R12 ;  /* 0x0000000e0c0c722b */ /* 0x000fd0000000000c */
[----:B------:R-:W-:-:S08]  /*3fd0*/  DFMA R14, R12, -R6, 1 ;  /* 0x3ff000000c0e742b */ /* 0x000fd00000000806 */
[----:B------:R-:W-:-:S08]  /*3fe0*/  DFMA R12, R12, R14, R12 ;  /* 0x0000000e0c0c722b */ /* 0x000fd0000000000c */
[----:B------:R-:W-:-:S08]  /*3ff0*/  DMUL R14, R12, R10 ;  /* 0x0000000a0c0e7228 */ /* 0x000fd00000000000 */
[----:B------:R-:W-:-:S08]  /*4000*/  DFMA R16, R14, -R6, R10 ;  /* 0x800000060e10722b */ /* 0x000fd0000000000a */
[----:B------:R-:W-:Y:S01]  /*4010*/  DFMA R16, R12, R16, R14 ;  /* 0x000000100c10722b */ /* 0x000fe2000000000e */
[----:B------:R-:W-:Y:S01]  /*4020*/  IMAD.MOV.U32 R14, RZ, RZ, R26 ;  /* 0x000000ffff0e7224 */ /* 0x000fe200078e001a */
[----:B------:R-:W-:-:S05]  /*4030*/  @!P3 LOP3.LUT R14, R11, 0x7ff00000, RZ, 0xc0, !PT ;  /* 0x7ff000000b0eb812 */ /* 0x000fca00078ec0ff */
[----:B------:R-:W-:-:S05]  /*4040*/  VIADD R12, R14, 0xffffffff ;  /* 0xffffffff0e0c7836 */ /* 0x000fca0000000000 */
[----:B------:R-:W-:Y:S02]  /*4050*/  ISETP.GT.U32.AND P0, PT, R12, 0x7feffffe, PT ;  /* 0x7feffffe0c00780c */ /* 0x000fe40003f04070 */
[----:B------:R-:W-:-:S04]  /*4060*/  IADD3 R12, PT, PT, R23, -0x1, RZ ;  /* 0xffffffff170c7810 */ /* 0x000fc80007ffe0ff */
[----:B------:R-:W-:-:S13]  /*4070*/  ISETP.GT.U32.OR P0, PT, R12, 0x7feffffe, P0 ;  /* 0x7feffffe0c00780c */ /* 0x000fda0000704470 */
[----:B------:R-:W-:Y:S05]  /*4080*/  @P0 BRA `(.L_x_315) ;  /* 0x0000000000740947 */ /* 0x000fea0003800000 */
[----:B------:R-:W-:-:S04]  /*4090*/  LOP3.LUT R4, R9, 0x7ff00000, RZ, 0xc0, !PT ;  /* 0x7ff0000009047812 */ /* 0x000fc800078ec0ff */
[CC--:B------:R-:W-:Y:S02]  /*40a0*/  VIADDMNMX R5, R26.reuse, -R4.reuse, 0xb9600000, !PT ;  /* 0xb96000001a057446 */ /* 0x0c0fe40007800904 */
[----:B------:R-:W-:Y:S02]  /*40b0*/  ISETP.GE.U32.AND P0, PT, R26, R4, PT ;  /* 0x000000041a00720c */ /* 0x000fe40003f06070 */
[----:B------:R-:W-:Y:S02]  /*40c0*/  VIMNMX R5, PT, PT, R5, 0x46a00000, PT ;  /* 0x46a0000005057848 */ /* 0x000fe40003fe0100 */
[----:B------:R-:W-:Y:S02]  /*40d0*/  SEL R14, R29, 0x63400000, !P0 ;  /* 0x634000001d0e7807 */ /* 0x000fe40004000000 */
[----:B------:R-:W-:-:S03]  /*40e0*/  MOV R4, RZ ;  /* 0x000000ff00047202 */ /* 0x000fc60000000f00 */
        /* <DEDUP_REMOVED lines=12> */
[----:B------:R-:W-:Y:S01]  /*41b0*/  MOV R6, RZ ;  /* 0x000000ff00067202 */ /* 0x000fe20000000f00 */
[----:B------:R-:W-:Y:S01]  /*41c0*/  DMUL.RP R4, R16, R4 ;  /* 0x0000000410047228 */ /* 0x000fe20000008000 */
[----:B------:R-:W-:-:S04]  /*41d0*/  IADD3 R14, PT, PT, -R14, -0x43300000, RZ ;  /* 0xbcd000000e0e7810 */ /* 0x000fc80007ffe1ff */
[----:B------:R-:W-:-:S05]  /*41e0*/  DFMA R6, R12, -R6, R16 ;  /* 0x800000060c06722b */ /* 0x000fca0000000010 */
[----:B------:R-:W-:-:S05]  /*41f0*/  LOP3.LUT R8, R5, R8, RZ, 0x3c, !PT ;  /* 0x0000000805087212 */ /* 0x000fca00078e3cff */
[----:B------:R-:W-:-:S04]  /*4200*/  FSETP.NEU.AND P0, PT, |R7|, R14, PT ;  /* 0x0000000e0700720b */ /* 0x000fc80003f0d200 */
[----:B------:R-:W-:Y:S02]  /*4210*/  FSEL R4, R4, R12, !P0 ;  /* 0x0000000c04047208 */ /* 0x000fe40004000000 */
[----:B------:R-:W-:-:S03]  /*4220*/  FSEL R8, R8, R13, !P0 ;  /* 0x0000000d08087208 */ /* 0x000fc60004000000 */
[----:B------:R-:W-:Y:S02]  /*4230*/  IMAD.MOV.U32 R12, RZ, RZ, R4 ;  /* 0x000000ffff0c7224 */ /* 0x000fe400078e0004 */
[----:B------:R-:W-:Y:S01]  /*4240*/  IMAD.MOV.U32 R13, RZ, RZ, R8 ;  /* 0x000000ffff0d7224 */ /* 0x000fe200078e0008 */
[----:B------:R-:W-:Y:S06]  /*4250*/  BRA `(.L_x_316) ;  /* 0x0000000000607947 */ /* 0x000fec0003800000 */
.L_x_315:
[----:B------:R-:W-:-:S14]  /*4260*/  DSETP.NAN.AND P0, PT, R4, R4, PT ;  /* 0x000000040400722a */ /* 0x000fdc0003f08000 */
[----:B------:R-:W-:Y:S05]  /*4270*/  @P0 BRA `(.L_x_317) ;  /* 0x00000000004c0947 */ /* 0x000fea0003800000 */
[----:B------:R-:W-:-:S14]  /*4280*/  DSETP.NAN.AND P0, PT, R8, R8, PT ;  /* 0x000000080800722a */ /* 0x000fdc0003f08000 */
[----:B------:R-:W-:Y:S05]  /*4290*/  @P0 BRA `(.L_x_318) ;  /* 0x0000000000340947 */ /* 0x000fea0003800000 */
[----:B------:R-:W-:Y:S01]  /*42a0*/  ISETP.NE.AND P0, PT, R14, R23, PT ;  /* 0x000000170e00720c */ /* 0x000fe20003f05270 */
[----:B------:R-:W-:Y:S01]  /*42b0*/  IMAD.MOV.U32 R13, RZ, RZ, -0x80000 ;  /* 0xfff80000ff0d7424 */ /* 0x000fe200078e00ff */
[----:B------:R-:W-:-:S11]  /*42c0*/  MOV R12, 0x0 ;  /* 0x00000000000c7802 */ /* 0x000fd60000000f00 */
[----:B------:R-:W-:Y:S05]  /*42d0*/  @!P0 BRA `(.L_x_316) ;  /* 0x0000000000408947 */ /* 0x000fea0003800000 */
[----:B------:R-:W-:Y:S02]  /*42e0*/  ISETP.NE.AND P0, PT, R14, 0x7ff00000, PT ;  /* 0x7ff000000e00780c */ /* 0x000fe40003f05270 */
[----:B------:R-:W-:Y:S02]  /*42f0*/  LOP3.LUT R5, R5, 0x80000000, R9, 0x48, !PT ;  /* 0x8000000005057812 */ /* 0x000fe400078e4809 */
[----:B------:R-:W-:-:S13]  /*4300*/  ISETP.EQ.OR P0, PT, R23, RZ, !P0 ;  /* 0x000000ff1700720c */ /* 0x000fda0004702670 */
[----:B------:R-:W-:Y:S01]  /*4310*/  @P0 LOP3.LUT R4, R5, 0x7ff00000, RZ, 0xfc, !PT ;  /* 0x7ff0000005040812 */ /* 0x000fe200078efcff */
[----:B------:R-:W-:Y:S01]  /*4320*/  @!P0 IMAD.MOV.U32 R12, RZ, RZ, RZ ;  /* 0x000000ffff0c8224 */ /* 0x000fe200078e00ff */
[----:B------:R-:W-:Y:S01]  /*4330*/  @!P0 MOV R13, R5 ;  /* 0x00000005000d8202 */ /* 0x000fe20000000f00 */
[----:B------:R-:W-:Y:S02]  /*4340*/  @P0 IMAD.MOV.U32 R12, RZ, RZ, RZ ;  /* 0x000000ffff0c0224 */ /* 0x000fe400078e00ff */
[----:B------:R-:W-:Y:S01]  /*4350*/  @P0 IMAD.MOV.U32 R13, RZ, RZ, R4 ;  /* 0x000000ffff0d0224 */ /* 0x000fe200078e0004 */
[----:B------:R-:W-:Y:S06]  /*4360*/  BRA `(.L_x_316) ;  /* 0x00000000001c7947 */ /* 0x000fec0003800000 */
.L_x_318:
[----:B------:R-:W-:-:S04]  /*4370*/  LOP3.LUT R12, R9, 0x80000, RZ, 0xfc, !PT ;  /* 0x00080000090c7812 */ /* 0x000fc800078efcff */
[----:B------:R-:W-:Y:S01]  /*4380*/  MOV R13, R12 ;  /* 0x0000000c000d7202 */ /* 0x000fe20000000f00 */
[----:B------:R-:W-:Y:S01]  /*4390*/  IMAD.MOV.U32 R12, RZ, RZ, R8 ;  /* 0x000000ffff0c7224 */ /* 0x000fe200078e0008 */
[----:B------:R-:W-:Y:S06]  /*43a0*/  BRA `(.L_x_316) ;  /* 0x00000000000c7947 */ /* 0x000fec0003800000 */
.L_x_317:
[----:B------:R-:W-:-:S05]  /*43b0*/  LOP3.LUT R12, R5, 0x80000, RZ, 0xfc, !PT ;  /* 0x00080000050c7812 */ /* 0x000fca00078efcff */
[----:B------:R-:W-:Y:S01]  /*43c0*/  IMAD.MOV.U32 R13, RZ, RZ, R12 ;  /* 0x000000ffff0d7224 */ /* 0x000fe200078e000c */
[----:B------:R-:W-:-:S07]  /*43d0*/  MOV R12, R4 ;  /* 0x00000004000c7202 */ /* 0x000fce0000000f00 */
.L_x_316:
[----:B------:R-:W-:Y:S05]  /*43e0*/  BSYNC.RECONVERGENT B0 ;  /* 0x0000000000007941 */ /* 0x000fea0003800200 */
.L_x_314:
[----:B------:R-:W-:Y:S01]  /*43f0*/  MOV R4, R0 ;  /* 0x0000000000047202 */ /* 0x000fe20000000f00 */
[----:B------:R-:W-:Y:S02]  /*4400*/  IMAD.MOV.U32 R5, RZ, RZ, 0x0 ;  /* 0x00000000ff057424 */ /* 0x000fe400078e00ff */
[----:B------:R-:W-:Y:S02]  /*4410*/  IMAD.MOV.U32 R6, RZ, RZ, R12 ;  /* 0x000000ffff067224 */ /* 0x000fe400078e000c */
[----:B------:R-:W-:Y:S01]  /*4420*/  IMAD.MOV.U32 R7, RZ, RZ, R13 ;  /* 0x000000ffff077224 */ /* 0x000fe200078e000d */
[----:B------:R-:W-:Y:S06]  /*4430*/  RET.REL.NODEC R4 `(_ZN3cub18CUB_300001_SM_10006detail9transform16transform_kernelINS2_10policy_hubILb1EN4cuda3std3__45tupleIJN6thrust24THRUST_300001_SM_1000_NS6detail15normal_iteratorINSA_10device_ptrI8SumCountEEEEEEEE10policy1000Ei10ComputeAvgNSC_INSD_IdEEEEJPSE_EEEvT0_iT1_T2_DpNS2_10kernel_argIT3_EE) ;  /* 0xffffffb804f07950 */ /* 0x000fec0003c3ffff */
.L_x_319:
        /* <DEDUP_REMOVED lines=12> */
.L_x_2366:


//--------------------- .text._ZN3cub18CUB_300001_SM_10006detail9transform16transform_kernelINS2_10policy_hubILb1EN4cuda3std3__45tupleIJN6thrust24THRUST_300001_SM_1000_NS6detail15normal_iteratorINSA_10device_ptrIdEEEEEEEE10policy1000El12MakeSumCountNSC_INSD_I8SumCountEEEEJPdEEEvT0_iT1_T2_DpNS2_10kernel_argIT3_EE --------------------------
	.section	.text._ZN3cub18CUB_300001_SM_10006detail9transform16transform_kernelINS2_10policy_hubILb1EN4cuda3std3__45tupleIJN6thrust24THRUST_300001_SM_1000_NS6detail15normal_iteratorINSA_10device_ptrIdEEEEEEEE10policy1000El12MakeSumCountNSC_INSD_I8SumCountEEEEJPdEEEvT0_iT1_T2_DpNS2_10kernel_argIT3_EE,"ax",@progbits
	.align	128
        .global         _ZN3cub18CUB_300001_SM_10006detail9transform16transform_kernelINS2_10policy_hubILb1EN4cuda3std3__45tupleIJN6thrust24THRUST_300001_SM_1000_NS6detail15normal_iteratorINSA_10device_ptrIdEEEEEEEE10policy1000El12MakeSumCountNSC_INSD_I8SumCountEEEEJPdEEEvT0_iT1_T2_DpNS2_10kernel_argIT3_EE
        .type           _ZN3cub18CUB_300001_SM_10006detail9transform16transform_kernelINS2_10policy_hubILb1EN4cuda3std3__45tupleIJN6thrust24THRUST_300001_SM_1000_NS6detail15normal_iteratorINSA_10device_ptrIdEEEEEEEE10policy1000El12MakeSumCountNSC_INSD_I8SumCountEEEEJPdEEEvT0_iT1_T2_DpNS2_10kernel_argIT3_EE,@function
        .size           _ZN3cub18CUB_300001_SM_10006detail9transform16transform_kernelINS2_10policy_hubILb1EN4cuda3std3__45tupleIJN6thrust24THRUST_300001_SM_1000_NS6detail15normal_iteratorINSA_10device_ptrIdEEEEEEEE10policy1000El12MakeSumCountNSC_INSD_I8SumCountEEEEJPdEEEvT0_iT1_T2_DpNS2_10kernel_argIT3_EE,(.L_x_2371 - _ZN3cub18CUB_300001_SM_10006detail9transform16transform_kernelINS2_10policy_hubILb1EN4cuda3std3__45tupleIJN6thrust24THRUST_300001_SM_1000_NS6detail15normal_iteratorINSA_10device_ptrIdEEEEEEEE10policy1000El12MakeSumCountNSC_INSD_I8SumCountEEEEJPdEEEvT0_iT1_T2_DpNS2_10kernel_argIT3_EE)
        .other          _ZN3cub18CUB_300001_SM_10006detail9transform16transform_kernelINS2_10policy_hubILb1EN4cuda3std3__45tupleIJN6thrust24THRUST_300001_SM_1000_NS6detail15normal_iteratorINSA_10device_ptrIdEEEEEEEE10policy1000El12MakeSumCountNSC_INSD_I8SumCountEEEEJPdEEEvT0_iT1_T2_DpNS2_10kernel_argIT3_EE,@"STO_CUDA_ENTRY STV_DEFAULT"
_ZN3cub18CUB_300001_SM_10006detail9transform16transform_kernelINS2_10policy_hubILb1EN4cuda3std3__45tupleIJN6thrust24THRUST_300001_SM_1000_NS6detail15normal_iteratorINSA_10device_ptrIdEEEEEEEE10policy1000El12MakeSumCountNSC_INSD_I8SumCountEEEEJPdEEEvT0_iT1_T2_DpNS2_10kernel_argIT3_EE:
.text._ZN3cub18CUB_300001_SM_10006detail9transform16transform_kernelINS2_10policy_hubILb1EN4cuda3std3__45tupleIJN6thrust24THRUST_300001_SM_1000_NS6detail15normal_iteratorINSA_10device_ptrIdEEEEEEEE10policy1000El12MakeSumCountNSC_INSD_I8SumCountEEEEJPdEEEvT0_iT1_T2_DpNS2_10kernel_argIT3_EE:
[----:B------:R-:W-:Y:S08]  /*0000*/  LDC R1, c[0x0][0x37c] ;  /* 0x0000df00ff017b82 */ /* 0x000ff00000000800 */
[----:B------:R-:W0:Y:S01]  /*0010*/  LDC R0, c[0x0][0x388] ;  /* 0x0000e200ff007b82 */ /* 0x000e220000000800 */
[----:B------:R-:W1:Y:S01]  /*0020*/  LDCU.64 UR6, c[0x0][0x380] ;  /* 0x00007000ff0677ac */ /* 0x000e620008000a00 */
[----:B------:R-:W2:Y:S01]  /*0030*/  S2R R2, SR_TID.X ;  /* 0x0000000000027919 */ /* 0x000ea20000002100 */
[----:B------:R-:W-:Y:S05]  /*0040*/  BSSY.RECONVERGENT B0, `(.L_x_320) ;  /* 0x0000024000007945 */ /* 0x000fea0003800200 */
[----:B------:R-:W3:Y:S08]  /*0050*/  S2UR UR4, SR_CTAID.X ;  /* 0x00000000000479c3 */ /* 0x000ef00000002500 */
[----:B------:R-:W4:Y:S01]  /*0060*/  LDC.64 R6, c[0x0][0x398] ;  /* 0x0000e600ff067b82 */ /* 0x000f220000000a00 */
[----:B0-----:R-:W-:-:S07]  /*0070*/  IMAD.SHL.U32 R12, R0, 0x80, RZ ;  /* 0x00000080000c7824 */ /* 0x001fce00078e00ff */
[----:B------:R-:W0:Y:S01]  /*0080*/  LDC.64 R8, c[0x0][0x390] ;  /* 0x0000e400ff087b82 */ /* 0x000e220000000a00 */
[----:B------:R-:W-:Y:S01]  /*0090*/  SHF.R.S32.HI R3, RZ, 0x1f, R12 ;  /* 0x0000001fff037819 */ /* 0x000fe2000001140c */
[----:B---3--:R-:W-:-:S04]  /*00a0*/  IMAD.WIDE.U32 R4, R12, UR4, RZ ;  /* 0x000000040c047c25 */ /* 0x008fc8000f8e00ff */
[----:B------:R-:W-:Y:S01]  /*00b0*/  IMAD R13, R3, UR4, RZ ;  /* 0x00000004030d7c24 */ /* 0x000fe2000f8e02ff */
[C---:B-1----:R-:W-:Y:S01]  /*00c0*/  IADD3 R11, P0, PT, -R4.reuse, UR6, RZ ;  /* 0x00000006040b7c10 */ /* 0x042fe2000ff1e1ff */
[----:B------:R-:W1:Y:S02]  /*00d0*/  LDCU.64 UR4, c[0x0][0x358] ;  /* 0x00006b00ff0477ac */ /* 0x000e640008000a00 */
[----:B------:R-:W-:Y:S01]  /*00e0*/  IMAD.IADD R13, R5, 0x1, R13 ;  /* 0x00000001050d7824 */ /* 0x000fe200078e020d */
[----:B----4-:R-:W-:-:S04]  /*00f0*/  LEA R6, P2, R4, R6, 0x3 ;  /* 0x0000000604067211 */ /* 0x010fc800078418ff */
[----:B------:R-:W-:Y:S02]  /*0100*/  IADD3.X R10, PT, PT, ~R13, UR7, RZ, P0, !PT ;  /* 0x000000070d0a7c10 */ /* 0x000fe400087fe5ff */
[C---:B------:R-:W-:Y:S02]  /*0110*/  ISETP.LT.U32.AND P0, PT, R11.reuse, R12, PT ;  /* 0x0000000c0b00720c */ /* 0x040fe40003f01070 */
[----:B------:R-:W-:Y:S02]  /*0120*/  SHF.L.U64.HI R14, R4, 0x3, R13 ;  /* 0x00000003040e7819 */ /* 0x000fe4000001020d */
[----:B------:R-:W-:Y:S02]  /*0130*/  ISETP.LT.AND.EX P0, PT, R10, R3, PT, P0 ;  /* 0x000000030a00720c */ /* 0x000fe40003f01300 */
[----:B0-----:R-:W-:Y:S01]  /*0140*/  LEA R8, P3, R4, R8, 0x4 ;  /* 0x0000000804087211 */ /* 0x001fe200078620ff */
[----:B------:R-:W-:Y:S01]  /*0150*/  IMAD.X R7, R14, 0x1, R7, P2 ;  /* 0x000000010e077824 */ /* 0x000fe200010e0607 */
[----:B------:R-:W-:-:S02]  /*0160*/  SEL R3, R11, R12, P0 ;  /* 0x0000000c0b037207 */ /* 0x000fc40000000000 */
[----:B--2---:R-:W-:Y:S02]  /*0170*/  SHF.L.U32 R11, R2, 0x7, RZ ;  /* 0x00000007020b7819 */ /* 0x004fe400000006ff */
[----:B------:R-:W-:Y:S01]  /*0180*/  ISETP.NE.AND P0, PT, R12, R3, PT ;  /* 0x000000030c00720c */ /* 0x000fe20003f05270 */
[----:B------:R-:W-:Y:S01]  /*0190*/  IMAD.SHL.U32 R10, R3, 0x8, RZ ;  /* 0x00000008030a7824 */ /* 0x000fe200078e00ff */
[----:B------:R-:W-:-:S04]  /*01a0*/  SHF.L.U64.HI R12, R4, 0x4, R13 ;  /* 0x00000004040c7819 */ /* 0x000fc8000001020d */
[----:B------:R-:W-:Y:S02]  /*01b0*/  ISETP.GE.AND P1, PT, R11, R10, PT ;  /* 0x0000000a0b00720c */ /* 0x000fe40003f26270 */
[----:B------:R-:W-:-:S11]  /*01c0*/  IADD3.X R9, PT, PT, R12, R9, RZ, P3, !PT ;  /* 0x000000090c097210 */ /* 0x000fd60001ffe4ff */
[----:B-1----:R-:W-:Y:S05]  /*01d0*/  @P1 BRA `(.L_x_321) ;  /* 0x0000000000281947 */ /* 0x002fea0003800000 */
[----:B------:R-:W0:Y:S02]  /*01e0*/  LDC.64 R14, c[0x0][0x398] ;  /* 0x0000e600ff0e7b82 */ /* 0x000e240000000a00 */
[----:B0-----:R-:W-:-:S04]  /*01f0*/  LEA R12, P1, R4, R14, 0x3 ;  /* 0x0000000e040c7211 */ /* 0x001fc800078218ff */
[----:B------:R-:W-:-:S03]  /*0200*/  LEA.HI.X R13, R4, R15, R13, 0x3, P1 ;  /* 0x0000000f040d7211 */ /* 0x000fc600008f1c0d */
[----:B------:R-:W-:-:S07]  /*0210*/  IMAD.WIDE.U32 R4, R2, 0x80, R12 ;  /* 0x0000008002047825 */ /* 0x000fce00078e000c */
.L_x_322:
[----:B------:R-:W-:Y:S01]  /*0220*/  VIADD R11, R11, 0x4000 ;  /* 0x000040000b0b7836 */ /* 0x000fe20000000000 */
[----:B------:R0:W-:Y:S04]  /*0230*/  CCTL.E.PF2 [R4] ;  /* 0x000000000400798f */ /* 0x0001e80000800100 */
[----:B------:R-:W-:Y:S02]  /*0240*/  ISETP.GE.AND P1, PT, R11, R10, PT ;  /* 0x0000000a0b00720c */ /* 0x000fe40003f26270 */
[----:B0-----:R-:W-:-:S05]  /*0250*/  IADD3 R4, P2, PT, R4, 0x4000, RZ ;  /* 0x0000400004047810 */ /* 0x001fca0007f5e0ff */
[----:B------:R-:W-:-:S06]  /*0260*/  IMAD.X R5, RZ, RZ, R5, P2 ;  /* 0x000000ffff057224 */ /* 0x000fcc00010e0605 */
[----:B------:R-:W-:Y:S05]  /*0270*/  @!P1 BRA `(.L_x_322) ;  /* 0xfffffffc00e89947 */ /* 0x000fea000383ffff */
.L_x_321:
[----:B------:R-:W-:Y:S05]  /*0280*/  BSYNC.RECONVERGENT B0 ;  /* 0x0000000000007941 */ /* 0x000fea0003800200 */
.L_x_320:
[----:B------:R-:W-:Y:S05]  /*0290*/  @!P0 BRA `(.L_x_323) ;  /* 0x0000000c005c8947 */ /* 0x000fea0003800000 */
[----:B------:R-:W-:-:S13]  /*02a0*/  ISETP.GE.AND P0, PT, R0, 0x1, PT ;  /* 0x000000010000780c */ /* 0x000fda0003f06270 */
[----:B------:R-:W-:Y:S05]  /*02b0*/  @!P0 EXIT ;  /* 0x000000000000894d */ /* 0x000fea0003800000 */
[C---:B------:R-:W-:Y:S01]  /*02c0*/  ISETP.GE.U32.AND P0, PT, R0.reuse, 0x8, PT ;  /* 0x000000080000780c */ /* 0x040fe20003f06070 */
[----:B------:R-:W-:Y:S01]  /*02d0*/  HFMA2 R13, -RZ, RZ, 0, 0 ;  /* 0x00000000ff0d7431 */ /* 0x000fe200000001ff */
[----:B------:R-:W-:-:S11]  /*02e0*/  LOP3.LUT R18, R0, 0x7, RZ, 0xc0, !PT ;  /* 0x0000000700127812 */ /* 0x000fd600078ec0ff */
[----:B------:R-:W-:Y:S05]  /*02f0*/  @!P0 BRA `(.L_x_324) ;  /* 0x0000000800048947 */ /* 0x000fea0003800000 */
[----:B------:R-:W-:-:S13]  /*0300*/  ISETP.GE.AND P0, PT, R2, R3, PT ;  /* 0x000000030200720c */ /* 0x000fda0003f06270 */
[----:B------:R-:W-:-:S05]  /*0310*/  @!P0 IMAD.WIDE.U32 R10, R2, 0x8, R6 ;  /* 0x00000008020a8825 */ /* 0x000fca00078e0006 */
[----:B------:R-:W2:Y:S01]  /*0320*/  @!P0 LDG.E.64 R12, desc[UR4][R10.64] ;  /* 0x000000040a0c8981 */ /* 0x000ea2000c1e1b00 */
[C---:B------:R-:W-:Y:S01]  /*0330*/  VIADD R19, R2.reuse, 0x80 ;  /* 0x0000008002137836 */ /* 0x040fe20000000000 */
[----:B------:R-:W-:Y:S01]  /*0340*/  @!P0 MOV R23, 0x0 ;  /* 0x0000000000178802 */ /* 0x000fe20000000f00 */
[----:B------:R-:W-:-:S03]  /*0350*/  @!P0 IMAD.WIDE.U32 R14, R2, 0x10, R8 ;  /* 0x00000010020e8825 */ /* 0x000fc600078e0008 */
[C---:B------:R-:W-:Y:S01]  /*0360*/  ISETP.GE.AND P1, PT, R19.reuse, R3, PT ;  /* 0x000000031300720c */ /* 0x040fe20003f26270 */
[----:B------:R-:W-:Y:S02]  /*0370*/  @!P0 IMAD.MOV.U32 R22, RZ, RZ, 0x1 ;  /* 0x00000001ff168424 */ /* 0x000fe400078e00ff */
[----:B------:R-:W-:-:S03]  /*0380*/  IMAD.WIDE R4, R19, 0x8, R6 ;  /* 0x0000000813047825 */ /* 0x000fc600078e0206 */
[----:B------:R0:W-:Y:S01]  /*0390*/  @!P0 STG.E.64 desc[UR4][R14.64+0x8], R22 ;  /* 0x000008160e008986 */ /* 0x0001e2000c101b04 */
[----:B------:R-:W-:-:S03]  /*03a0*/  VIADD R20, R2, 0x100 ;  /* 0x0000010002147836 */ /* 0x000fc60000000000 */
[----:B--2---:R1:W-:Y:S04]  /*03b0*/  @!P0 STG.E.64 desc[UR4][R14.64], R12 ;  /* 0x0000000c0e008986 */ /* 0x0043e8000c101b04 */
[----:B------:R-:W2:Y:S01]  /*03c0*/  @!P1 LDG.E.64 R16, desc[UR4][R4.64] ;  /* 0x0000000404109981 */ /* 0x000ea2000c1e1b00 */
[----:B------:R-:W-:Y:S01]  /*03d0*/  ISETP.GE.AND P0, PT, R20, R3, PT ;  /* 0x000000031400720c */ /* 0x000fe20003f06270 */
[----:B------:R-:W-:Y:S01]  /*03e0*/  IMAD.WIDE R10, R19, 0x10, R8 ;  /* 0x00000010130a7825 */ /* 0x000fe200078e0208 */
[----:B------:R-:W-:-:S03]  /*03f0*/  @!P1 MOV R25, 0x0 ;  /* 0x0000000000199802 */ /* 0x000fc60000000f00 */
[----:B------:R-:W-:-:S05]  /*0400*/  @!P1 IMAD.MOV.U32 R24, RZ, RZ, 0x1 ;  /* 0x00000001ff189424 */ /* 0x000fca00078e00ff */
[----:B------:R-:W-:Y:S01]  /*0410*/  @!P1 STG.E.64 desc[UR4][R10.64+0x8], R24 ;  /* 0x000008180a009986 */ /* 0x000fe2000c101b04 */
[----:B------:R-:W-:-:S03]  /*0420*/  VIADD R26, R2, 0x180 ;  /* 0x00000180021a7836 */ /* 0x000fc60000000000 */
[----:B--2---:R2:W-:Y:S04]  /*0430*/  @!P1 STG.E.64 desc[UR4][R10.64], R16 ;  /* 0x000000100a009986 */ /* 0x0045e8000c101b04 */
[----:B------:R-:W3:Y:S01]  /*0440*/  @!P0 LDG.E.64 R20, desc[UR4][R4.64+0x400] ;  /* 0x0004000404148981 */ /* 0x000ee2000c1e1b00 */
[----:B------:R-:W-:Y:S01]  /*0450*/  ISETP.GE.AND P1, PT, R26, R3, PT ;  /* 0x000000031a00720c */ /* 0x000fe20003f26270 */
[----:B0-----:R-:W-:Y:S01]  /*0460*/  @!P0 IMAD.MOV.U32 R22, RZ, RZ, 0x1 ;  /* 0x00000001ff168424 */ /* 0x001fe200078e00ff */
[----:B------:R-:W-:-:S05]  /*0470*/  @!P0 MOV R23, 0x0 ;  /* 0x0000000000178802 */ /* 0x000fca0000000f00 */
[----:B------:R-:W-:Y:S01]  /*0480*/  @!P0 STG.E.64 desc[UR4][R10.64+0x808], R22 ;  /* 0x000808160a008986 */ /* 0x000fe2000c101b04 */
[----:B-1----:R-:W-:-:S03]  /*0490*/  VIADD R14, R2, 0x200 ;  /* 0x00000200020e7836 */ /* 0x002fc60000000000 */
[----:B---3--:R0:W-:Y:S04]  /*04a0*/  @!P0 STG.E.64 desc[UR4][R10.64+0x800], R20 ;  /* 0x000800140a008986 */ /* 0x0081e8000c101b04 */
[----:B------:R-:W3:Y:S01]  /*04b0*/  @!P1 LDG.E.64 R12, desc[UR4][R4.64+0x800] ;  /* 0x00080004040c9981 */ /* 0x000ee2000c1e1b00 */
[----:B------:R-:W-:Y:S01]  /*04c0*/  ISETP.GE.AND P0, PT, R14, R3, PT ;  /* 0x000000030e00720c */ /* 0x000fe20003f06270 */
[----:B------:R-:W-:Y:S01]  /*04d0*/  @!P1 IMAD.MOV.U32 R26, RZ, RZ, 0x1 ;  /* 0x00000001ff1a9424 */ /* 0x000fe200078e00ff */
[----:B------:R-:W-:-:S05]  /*04e0*/  @!P1 MOV R27, 0x0 ;  /* 0x00000000001b9802 */ /* 0x000fca0000000f00 */
[----:B------:R-:W-:Y:S01]  /*04f0*/  @!P1 STG.E.64 desc[UR4][R10.64+0x1008], R26 ;  /* 0x0010081a0a009986 */ /* 0x000fe2000c101b04 */
[----:B--2---:R-:W-:-:S03]  /*0500*/  VIADD R16, R2, 0x280 ;  /* 0x0000028002107836 */ /* 0x004fc60000000000 */
[----:B---3--:R1:W-:Y:S04]  /*0510*/  @!P1 STG.E.64 desc[UR4][R10.64+0x1000], R12 ;  /* 0x0010000c0a009986 */ /* 0x0083e8000c101b04 */
[----:B------:R-:W2:Y:S01]  /*0520*/  @!P0 LDG.E.64 R14, desc[UR4][R4.64+0xc00] ;  /* 0x000c0004040e8981 */ /* 0x000ea2000c1e1b00 */
[----:B------:R-:W-:Y:S01]  /*0530*/  ISETP.GE.AND P1, PT, R16, R3, PT ;  /* 0x000000031000720c */ /* 0x000fe20003f26270 */
[----:B------:R-:W-:Y:S01]  /*0540*/  @!P0 IMAD.MOV.U32 R24, RZ, RZ, 0x1 ;  /* 0x00000001ff188424 */ /* 0x000fe200078e00ff */
[----:B------:R-:W-:-:S05]  /*0550*/  @!P0 MOV R25, 0x0 ;  /* 0x0000000000198802 */ /* 0x000fca0000000f00 */
[----:B------:R-:W-:Y:S01]  /*0560*/  @!P0 STG.E.64 desc[UR4][R10.64+0x1808], R24 ;  /* 0x001808180a008986 */ /* 0x000fe2000c101b04 */
[----:B0-----:R-:W-:-:S03]  /*0570*/  VIADD R20, R2, 0x300 ;  /* 0x0000030002147836 */ /* 0x001fc60000000000 */
[----:B--2---:R0:W-:Y:S04]  /*0580*/  @!P0 STG.E.64 desc[UR4][R10.64+0x1800], R14 ;  /* 0x0018000e0a008986 */ /* 0x0041e8000c101b04 */
[----:B------:R-:W2:Y:S01]  /*0590*/  @!P1 LDG.E.64 R16, desc[UR4][R4.64+0x1000] ;  /* 0x0010000404109981 */ /* 0x000ea2000c1e1b00 */
[----:B------:R-:W-:Y:S01]  /*05a0*/  ISETP.GE.AND P0, PT, R20, R3, PT ;  /* 0x000000031400720c */ /* 0x000fe20003f06270 */
[----:B-1----:R-:W-:Y:S01]  /*05b0*/  @!P1 IMAD.MOV.U32 R12, RZ, RZ, 0x1 ;  /* 0x00000001ff0c9424 */ /* 0x002fe200078e00ff */
[----:B------:R-:W-:-:S05]  /*05c0*/  @!P1 MOV R13, 0x0 ;  /* 0x00000000000d9802 */ /* 0x000fca0000000f00 */
[----:B------:R1:W-:Y:S01]  /*05d0*/  @!P1 STG.E.64 desc[UR4][R10.64+0x2008], R12 ;  /* 0x0020080c0a009986 */ /* 0x0003e2000c101b04 */
[----:B------:R-:W-:-:S03]  /*05e0*/  VIADD R22, R2, 0x380 ;  /* 0x0000038002167836 */ /* 0x000fc60000000000 */
[----:B--2---:R2:W-:Y:S04]  /*05f0*/  @!P1 STG.E.64 desc[UR4][R10.64+0x2000], R16 ;  /* 0x002000100a009986 */ /* 0x0045e8000c101b04 */
[----:B------:R-:W3:Y:S01]  /*0600*/  @!P0 LDG.E.64 R20, desc[UR4][R4.64+0x1400] ;  /* 0x0014000404148981 */ /* 0x000ee2000c1e1b00 */
[----:B------:R-:W-:Y:S01]  /*0610*/  ISETP.GE.AND P1, PT, R22, R3, PT ;  /* 0x000000031600720c */ /* 0x000fe20003f26270 */
[----:B------:R-:W-:Y:S01]  /*0620*/  @!P0 IMAD.MOV.U32 R22, RZ, RZ, 0x1 ;  /* 0x00000001ff168424 */ /* 0x000fe200078e00ff */
[----:B------:R-:W-:-:S05]  /*0630*/  @!P0 MOV R23, 0x0 ;  /* 0x0000000000178802 */ /* 0x000fca0000000f00 */
[----:B------:R2:W-:Y:S04]  /*0640*/  @!P0 STG.E.64 desc[UR4][R10.64+0x2808], R22 ;  /* 0x002808160a008986 */ /* 0x0005e8000c101b04 */
[----:B---3--:R2:W-:Y:S04]  /*0650*/  @!P0 STG.E.64 desc[UR4][R10.64+0x2800], R20 ;  /* 0x002800140a008986 */ /* 0x0085e8000c101b04 */
[----:B0-----:R-:W3:Y:S01]  /*0660*/  @!P1 LDG.E.64 R14, desc[UR4][R4.64+0x1800] ;  /* 0x00180004040e9981 */ /* 0x001ee2000c1e1b00 */
[----:B------:R-:W-:Y:S01]  /*0670*/  @!P1 IMAD.MOV.U32 R24, RZ, RZ, 0x1 ;  /* 0x00000001ff189424 */ /* 0x000fe200078e00ff */
[----:B-1----:R-:W-:Y:S01]  /*0680*/  LOP3.LUT R13, R0, 0x7ffffff8, RZ, 0xc0, !PT ;  /* 0x7ffffff8000d7812 */ /* 0x002fe200078ec0ff */
[----:B------:R-:W-:-:S03]  /*0690*/  @!P1 IMAD.MOV.U32 R25, RZ, RZ, 0x0 ;  /* 0x00000000ff199424 */ /* 0x000fc600078e00ff */
[----:B------:R-:W-:Y:S02]  /*06a0*/  ISETP.NE.AND P0, PT, R13, 0x8, PT ;  /* 0x000000080d00780c */ /* 0x000fe40003f05270 */
[----:B------:R2:W-:Y:S04]  /*06b0*/  @!P1 STG.E.64 desc[UR4][R10.64+0x3008], R24 ;  /* 0x003008180a009986 */ /* 0x0005e8000c101b04 */
[----:B---3--:R2:W-:Y:S07]  /*06c0*/  @!P1 STG.E.64 desc[UR4][R10.64+0x3000], R14 ;  /* 0x0030000e0a009986 */ /* 0x0085ee000c101b04 */
[----:B------:R-:W-:Y:S05]  /*06d0*/  @!P0 BRA `(.L_x_324) ;  /* 0x00000004000c8947 */ /* 0x000fea0003800000 */
[----:B------:R-:W-:-:S07]  /*06e0*/  MOV R0, 0x8 ;  /* 0x0000000800007802 */ /* 0x000fce0000000f00 */
.L_x_327:
[----:B0-2---:R-:W-:-:S05]  /*06f0*/  IMAD R15, R0, 0x80, R2 ;  /* 0x00000080000f7824 */ /* 0x005fca00078e0202 */
        /* <DEDUP_REMOVED lines=9> */
[----:B------:R-:W-:Y:S01]  /*0790*/  @!P0 STG.E.64 desc[UR4][R24.64+0x8], R26 ;  /* 0x0000081a18008986 */ /* 0x000fe2000c101b04 */
        /* <DEDUP_REMOVED lines=10> */
[----:B------:R-:W2:Y:S01]  /*0840*/  @!P0 LDG.E.64 R20, desc[UR4][R10.64+0x400] ;  /* 0x000400040a148981 */ /* 0x000ea2000c1e1b00 */
[----:B------:R-:W-:Y:S01]  /*0850*/  ISETP.GE.AND P1, PT, R12, R3, PT ;  /* 0x000000030c00720c */ /* 0x000fe20003f26270 */
[----:B0-----:R-:W-:Y:S01]  /*0860*/  @!P0 IMAD.MOV.U32 R25, RZ, RZ, 0x0 ;  /* 0x00000000ff198424 */ /* 0x001fe200078e00ff */
[----:B------:R-:W-:-:S05]  /*0870*/  @!P0 MOV R24, 0x1 ;  /* 0x0000000100188802 */ /* 0x000fca0000000f00 */
[----:B------:R-:W-:Y:S01]  /*0880*/  @!P0 STG.E.64 desc[UR4][R4.64+0x808], R24 ;  /* 0x0008081804008986 */ /* 0x000fe2000c101b04 */
[----:B------:R-:W-:-:S03]  /*0890*/  VIADD R12, R15, 0x200 ;  /* 0x000002000f0c7836 */ /* 0x000fc60000000000 */
[----:B--2---:R0:W-:Y:S04]  /*08a0*/  @!P0 STG.E.64 desc[UR4][R4.64+0x800], R20 ;  /* 0x0008001404008986 */ /* 0x0041e8000c101b04 */
[----:B------:R-:W2:Y:S01]  /*08b0*/  @!P1 LDG.E.64 R16, desc[UR4][R10.64+0x800] ;  /* 0x000800040a109981 */ /* 0x000ea2000c1e1b00 */
[----:B------:R-:W-:Y:S01]  /*08c0*/  ISETP.GE.AND P0, PT, R12, R3, PT ;  /* 0x000000030c00720c */ /* 0x000fe20003f06270 */
[----:B------:R-:W-:Y:S01]  /*08d0*/  @!P1 IMAD.MOV.U32 R27, RZ, RZ, 0x0 ;  /* 0x00000000ff1b9424 */ /* 0x000fe200078e00ff */
[----:B------:R-:W-:-:S05]  /*08e0*/  @!P1 MOV R26, 0x1 ;  /* 0x00000001001a9802 */ /* 0x000fca0000000f00 */
[----:B------:R-:W-:Y:S01]  /*08f0*/  @!P1 STG.E.64 desc[UR4][R4.64+0x1008], R26 ;  /* 0x0010081a04009986 */ /* 0x000fe2000c101b04 */
[----:B------:R-:W-:-:S03]  /*0900*/  VIADD R12, R15, 0x280 ;  /* 0x000002800f0c7836 */ /* 0x000fc60000000000 */
[----:B--2---:R2:W-:Y:S04]  /*0910*/  @!P1 STG.E.64 desc[UR4][R4.64+0x1000], R16 ;  /* 0x0010001004009986 */ /* 0x0045e8000c101b04 */
[----:B-1----:R-:W3:Y:S01]  /*0920*/  @!P0 LDG.E.64 R22, desc[UR4][R10.64+0xc00] ;  /* 0x000c00040a168981 */ /* 0x002ee2000c1e1b00 */
[----:B------:R-:W-:Y:S01]  /*0930*/  ISETP.GE.AND P1, PT, R12, R3, PT ;  /* 0x000000030c00720c */ /* 0x000fe20003f26270 */
[----:B------:R-:W-:Y:S01]  /*0940*/  @!P0 IMAD.MOV.U32 R29, RZ, RZ, 0x0 ;  /* 0x00000000ff1d8424 */ /* 0x000fe200078e00ff */
[----:B------:R-:W-:-:S05]  /*0950*/  @!P0 MOV R28, 0x1 ;  /* 0x00000001001c8802 */ /* 0x000fca0000000f00 */
[----:B------:R1:W-:Y:S01]  /*0960*/  @!P0 STG.E.64 desc[UR4][R4.64+0x1808], R28 ;  /* 0x0018081c04008986 */ /* 0x0003e2000c101b04 */
[----:B------:R-:W-:-:S03]  /*0970*/  VIADD R12, R15, 0x300 ;  /* 0x000003000f0c7836 */ /* 0x000fc60000000000 */
[----:B---3--:R1:W-:Y:S04]  /*0980*/  @!P0 STG.E.64 desc[UR4][R4.64+0x1800], R22 ;  /* 0x0018001604008986 */ /* 0x0083e8000c101b04 */
[----:B0-----:R-:W3:Y:S01]  /*0990*/  @!P1 LDG.E.64 R20, desc[UR4][R10.64+0x1000] ;  /* 0x001000040a149981 */ /* 0x001ee2000c1e1b00 */
[----:B------:R-:W-:Y:S01]  /*09a0*/  ISETP.GE.AND P0, PT, R12, R3, PT ;  /* 0x000000030c00720c */ /* 0x000fe20003f06270 */
[----:B------:R-:W-:Y:S01]  /*09b0*/  @!P1 IMAD.MOV.U32 R25, RZ, RZ, 0x0 ;  /* 0x00000000ff199424 */ /* 0x000fe200078e00ff */
[----:B------:R-:W-:-:S05]  /*09c0*/  @!P1 MOV R24, 0x1 ;  /* 0x0000000100189802 */ /* 0x000fca0000000f00 */
[----:B------:R1:W-:Y:S04]  /*09d0*/  @!P1 STG.E.64 desc[UR4][R4.64+0x2008], R24 ;  /* 0x0020081804009986 */ /* 0x0003e8000c101b04 */
[----:B---3--:R1:W-:Y:S04]  /*09e0*/  @!P1 STG.E.64 desc[UR4][R4.64+0x2000], R20 ;  /* 0x0020001404009986 */ /* 0x0083e8000c101b04 */
[----:B--2---:R-:W2:Y:S01]  /*09f0*/  @!P0 LDG.E.64 R16, desc[UR4][R10.64+0x1400] ;  /* 0x001400040a108981 */ /* 0x004ea2000c1e1b00 */
[----:B------:R-:W-:Y:S01]  /*0a00*/  @!P0 IMAD.MOV.U32 R26, RZ, RZ, 0x1 ;  /* 0x00000001ff1a8424 */ /* 0x000fe200078e00ff */
[----:B------:R-:W-:Y:S01]  /*0a10*/  @!P0 MOV R27, 0x0 ;  /* 0x00000000001b8802 */ /* 0x000fe20000000f00 */
[----:B------:R-:W-:Y:S01]  /*0a20*/  VIADD R12, R15, 0x380 ;  /* 0x000003800f0c7836 */ /* 0x000fe20000000000 */
[----:B------:R-:W-:Y:S01]  /*0a30*/  BSSY.RECONVERGENT B0, `(.L_x_325) ;  /* 0x000000c000007945 */ /* 0x000fe20003800200 */
[----:B------:R-:W-:-:S02]  /*0a40*/  VIADD R0, R0, 0x8 ;  /* 0x0000000800007836 */ /* 0x000fc40000000000 */
[----:B------:R1:W-:Y:S03]  /*0a50*/  @!P0 STG.E.64 desc[UR4][R4.64+0x2808], R26 ;  /* 0x0028081a04008986 */ /* 0x0003e6000c101b04 */
[----:B------:R-:W-:Y:S01]  /*0a60*/  ISETP.NE.AND P1, PT, R0, R13, PT ;  /* 0x0000000d0000720c */ /* 0x000fe20003f25270 */
[----:B--2---:R1:W-:Y:S01]  /*0a70*/  @!P0 STG.E.64 desc[UR4][R4.64+0x2800], R16 ;  /* 0x0028001004008986 */ /* 0x0043e2000c101b04 */
[----:B------:R-:W-:-:S13]  /*0a80*/  ISETP.GE.AND P0, PT, R12, R3, PT ;  /* 0x000000030c00720c */ /* 0x000fda0003f06270 */
[----:B-1----:R-:W-:Y:S05]  /*0a90*/  @P0 BRA `(.L_x_326) ;  /* 0x0000000000140947 */ /* 0x002fea0003800000 */
[----:B------:R-:W2:Y:S01]  /*0aa0*/  LDG.E.64 R10, desc[UR4][R10.64+0x1800] ;  /* 0x001800040a0a7981 */ /* 0x000ea2000c1e1b00 */
[----:B------:R-:W-:Y:S02]  /*0ab0*/  HFMA2 R14, -RZ, RZ, 0, 5.9604644775390625e-08 ;  /* 0x00000001ff0e7431 */ /* 0x000fe400000001ff */
[----:B------:R-:W-:-:S05]  /*0ac0*/  IMAD.MOV.U32 R15, RZ, RZ, 0x0 ;  /* 0x00000000ff0f7424 */ /* 0x000fca00078e00ff */
[----:B------:R0:W-:Y:S04]  /*0ad0*/  STG.E.64 desc[UR4][R4.64+0x3008], R14 ;  /* 0x0030080e04007986 */ /* 0x0001e8000c101b04 */
[----:B--2---:R0:W-:Y:S02]  /*0ae0*/  STG.E.64 desc[UR4][R4.64+0x3000], R10 ;  /* 0x0030000a04007986 */ /* 0x0041e4000c101b04 */
.L_x_326:
[----:B------:R-:W-:Y:S05]  /*0af0*/  BSYNC.RECONVERGENT B0 ;  /* 0x0000000000007941 */ /* 0x000fea0003800200 */
.L_x_325:
[----:B------:R-:W-:Y:S05]  /*0b00*/  @P1 BRA `(.L_x_327) ;  /* 0xfffffff800f81947 */ /* 0x000fea000383ffff */
.L_x_324:
[----:B------:R-:W-:-:S13]  /*0b10*/  ISETP.NE.AND P0, PT, R18, RZ, PT ;  /* 0x000000ff1200720c */ /* 0x000fda0003f05270 */
[----:B------:R-:W-:Y:S05]  /*0b20*/  @!P0 EXIT ;  /* 0x000000000000894d */ /* 0x000fea0003800000 */
[----:B------:R-:W1:Y:S01]  /*0b30*/  LDC R0, c[0x0][0x388] ;  /* 0x0000e200ff007b82 */ /* 0x000e620000000800 */
[----:B------:R-:W-:Y:S02]  /*0b40*/  ISETP.GE.U32.AND P1, PT, R18, 0x4, PT ;  /* 0x000000041200780c */ /* 0x000fe40003f26070 */
[----:B-1----:R-:W-:-:S04]  /*0b50*/  LOP3.LUT R12, R0, 0x3, RZ, 0xc0, !PT ;  /* 0x00000003000c7812 */ /* 0x002fc800078ec0ff */
[----:B------:R-:W-:-:S07]  /*0b60*/  ISETP.NE.AND P0, PT, R12, RZ, PT ;  /* 0x000000ff0c00720c */ /* 0x000fce0003f05270 */
[----:B------:R-:W-:Y:S06]  /*0b70*/  @!P1 BRA `(.L_x_328) ;  /* 0x0000000000949947 */ /* 0x000fec0003800000 */
[----:B0-----:R-:W-:-:S05]  /*0b80*/  IMAD R5, R13, 0x80, R2 ;  /* 0x000000800d057824 */ /* 0x001fca00078e0202 */
[----:B------:R-:W-:-:S13]  /*0b90*/  ISETP.GE.AND P1, PT, R5, R3, PT ;  /* 0x000000030500720c */ /* 0x000fda0003f26270 */
[----:B--2---:R-:W-:-:S06]  /*0ba0*/  @!P1 IMAD.WIDE R10, R5, 0x8, R6 ;  /* 0x00000008050a9825 */ /* 0x004fcc00078e0206 */
[----:B------:R-:W2:Y:S01]  /*0bb0*/  @!P1 LDG.E.64 R10, desc[UR4][R10.64] ;  /* 0x000000040a0a9981 */ /* 0x000ea2000c1e1b00 */
[C---:B------:R-:W-:Y:S01]  /*0bc0*/  IADD3 R19, PT, PT, R5.reuse, 0x80, RZ ;  /* 0x0000008005137810 */ /* 0x040fe20007ffe0ff */
[----:B------:R-:W-:-:S03]  /*0bd0*/  @!P1 IMAD.WIDE R14, R5, 0x10, R8 ;  /* 0x00000010050e9825 */ /* 0x000fc600078e0208 */
[----:B------:R-:W-:Y:S01]  /*0be0*/  ISETP.GE.AND P2, PT, R19, R3, PT ;  /* 0x000000031300720c */ /* 0x000fe20003f46270 */
[----:B------:R-:W-:Y:S02]  /*0bf0*/  @!P1 IMAD.MOV.U32 R22, RZ, RZ, 0x1 ;  /* 0x00000001ff169424 */ /* 0x000fe400078e00ff */
[----:B------:R-:W-:-:S05]  /*0c00*/  @!P1 IMAD.MOV.U32 R23, RZ, RZ, 0x0 ;  /* 0x00000000ff179424 */ /* 0x000fca00078e00ff */
[----:B------:R0:W-:Y:S05]  /*0c10*/  @!P1 STG.E.64 desc[UR4][R14.64+0x8], R22 ;  /* 0x000008160e009986 */ /* 0x0001ea000c101b04 */
[----:B------:R-:W-:Y:S01]  /*0c20*/  @!P2 IMAD.WIDE R16, R19, 0x8, R6 ;  /* 0x000000081310a825 */ /* 0x000fe200078e0206 */
[----:B------:R-:W-:Y:S01]  /*0c30*/  IADD3 R27, PT, PT, R5, 0x100, RZ ;  /* 0x00000100051b7810 */ /* 0x000fe20007ffe0ff */
[----:B--2---:R1:W-:Y:S04]  /*0c40*/  @!P1 STG.E.64 desc[UR4][R14.64], R10 ;  /* 0x0000000a0e009986 */ /* 0x0043e8000c101b04 */
[----:B------:R-:W2:Y:S01]  /*0c50*/  @!P2 LDG.E.64 R16, desc[UR4][R16.64] ;  /* 0x000000041010a981 */ /* 0x000ea2000c1e1b00 */
[----:B------:R-:W-:Y:S01]  /*0c60*/  ISETP.GE.AND P1, PT, R27, R3, PT ;  /* 0x000000031b00720c */ /* 0x000fe20003f26270 */
[----:B------:R-:W-:-:S04]  /*0c70*/  @!P2 IMAD.WIDE R18, R19, 0x10, R8 ;  /* 0x000000101312a825 */ /* 0x000fc800078e0208 */
[----:B------:R-:W-:Y:S02]  /*0c80*/  @!P2 IMAD.MOV.U32 R24, RZ, RZ, 0x1 ;  /* 0x00000001ff18a424 */ /* 0x000fe400078e00ff */
[----:B------:R-:W-:-:S05]  /*0c90*/  @!P2 IMAD.MOV.U32 R25, RZ, RZ, 0x0 ;  /* 0x00000000ff19a424 */ /* 0x000fca00078e00ff */
[----:B------:R-:W-:Y:S01]  /*0ca0*/  @!P2 STG.E.64 desc[UR4][R18.64+0x8], R24 ;  /* 0x000008181200a986 */ /* 0x000fe2000c101b04 */
[----:B------:R-:W-:Y:S01]  /*0cb0*/  @!P1 IMAD.WIDE R20, R27, 0x8, R6 ;  /* 0x000000081b149825 */ /* 0x000fe200078e0206 */
[----:B------:R-:W-:Y:S02]  /*0cc0*/  IADD3 R29, PT, PT, R5, 0x180, RZ ;  /* 0x00000180051d7810 */ /* 0x000fe40007ffe0ff */
[----:B--2---:R2:W-:Y:S04]  /*0cd0*/  @!P2 STG.E.64 desc[UR4][R18.64], R16 ;  /* 0x000000101200a986 */ /* 0x0045e8000c101b04 */
[----:B------:R-:W3:Y:S01]  /*0ce0*/  @!P1 LDG.E.64 R20, desc[UR4][R20.64] ;  /* 0x0000000414149981 */ /* 0x000ee2000c1e1b00 */
[----:B------:R-:W-:Y:S01]  /*0cf0*/  ISETP.GE.AND P2, PT, R29, R3, PT ;  /* 0x000000031d00720c */ /* 0x000fe20003f46270 */
[----:B------:R-:W-:-:S04]  /*0d00*/  @!P1 IMAD.WIDE R4, R27, 0x10, R8 ;  /* 0x000000101b049825 */ /* 0x000fc800078e0208 */
[----:B0-----:R-:W-:Y:S02]  /*0d10*/  @!P1 IMAD.MOV.U32 R22, RZ, RZ, 0x1 ;  /* 0x00000001ff169424 */ /* 0x001fe400078e00ff */
[----:B------:R-:W-:-:S05]  /*0d20*/  @!P1 IMAD.MOV.U32 R23, RZ, RZ, 0x0 ;  /* 0x00000000ff179424 */ /* 0x000fca00078e00ff */
[----:B------:R4:W-:Y:S01]  /*0d30*/  @!P1 STG.E.64 desc[UR4][R4.64+0x8], R22 ;  /* 0x0000081604009986 */ /* 0x0009e2000c101b04 */
[----:B-1----:R-:W-:-:S03]  /*0d40*/  @!P2 IMAD.WIDE R10, R29, 0x8, R6 ;  /* 0x000000081d0aa825 */ /* 0x002fc600078e0206 */
[----:B---3--:R4:W-:Y:S04]  /*0d50*/  @!P1 STG.E.64 desc[UR4][R4.64], R20 ;  /* 0x0000001404009986 */ /* 0x0089e8000c101b04 */
[----:B------:R-:W3:Y:S01]  /*0d60*/  @!P2 LDG.E.64 R10, desc[UR4][R10.64] ;  /* 0x000000040a0aa981 */ /* 0x000ee2000c1e1b00 */
[----:B------:R-:W-:Y:S01]  /*0d70*/  @!P2 IMAD.WIDE R14, R29, 0x10, R8 ;  /* 0x000000101d0ea825 */ /* 0x000fe200078e0208 */
[----:B--2---:R-:W-:-:S03]  /*0d80*/  @!P2 MOV R16, 0x1 ;  /* 0x000000010010a802 */ /* 0x004fc60000000f00 */
[----:B------:R-:W-:Y:S02]  /*0d90*/  @!P2 IMAD.MOV.U32 R17, RZ, RZ, 0x0 ;  /* 0x00000000ff11a424 */ /* 0x000fe400078e00ff */
[----:B------:R-:W-:-:S03]  /*0da0*/  VIADD R13, R13, 0x4 ;  /* 0x000000040d0d7836 */ /* 0x000fc60000000000 */
[----:B------:R4:W-:Y:S04]  /*0db0*/  @!P2 STG.E.64 desc[UR4][R14.64+0x8], R16 ;  /* 0x000008100e00a986 */ /* 0x0009e8000c101b04 */
[----:B---3--:R4:W-:Y:S02]  /*0dc0*/  @!P2 STG.E.64 desc[UR4][R14.64], R10 ;  /* 0x0000000a0e00a986 */ /* 0x0089e4000c101b04 */
.L_x_328:
[----:B------:R-:W-:Y:S05]  /*0dd0*/  @!P0 EXIT ;  /* 0x000000000000894d */ /* 0x000fea0003800000 */
[----:B------:R-:W-:Y:S02]  /*0de0*/  ISETP.NE.AND P0, PT, R12, 0x1, PT ;  /* 0x000000010c00780c */ /* 0x000fe40003f05270 */
[----:B------:R-:W-:-:S04]  /*0df0*/  LOP3.LUT R0, R0, 0x1, RZ, 0xc0, !PT ;  /* 0x0000000100007812 */ /* 0x000fc800078ec0ff */
[----:B------:R-:W-:-:S07]  /*0e00*/  ISETP.NE.U32.AND P2, PT, R0, 0x1, PT ;  /* 0x000000010000780c */ /* 0x000fce0003f45070 */
[----:B------:R-:W-:Y:S06]  /*0e10*/  @!P0 BRA `(.L_x_329) ;  /* 0x00000000004c8947 */ /* 0x000fec0003800000 */
[----:B0-2-4-:R-:W-:-:S04]  /*0e20*/  LEA R11, R13, R2, 0x7 ;  /* 0x000000020d0b7211 */ /* 0x015fc800078e38ff */
[----:B------:R-:W-:-:S13]  /*0e30*/  ISETP.GE.AND P0, PT, R11, R3, PT ;  /* 0x000000030b00720c */ /* 0x000fda0003f06270 */
[----:B------:R-:W-:-:S06]  /*0e40*/  @!P0 IMAD.WIDE R4, R11, 0x8, R6 ;  /* 0x000000080b048825 */ /* 0x000fcc00078e0206 */
[----:B------:R-:W2:Y:S01]  /*0e50*/  @!P0 LDG.E.64 R4, desc[UR4][R4.64] ;  /* 0x0000000404048981 */ /* 0x000ea2000c1e1b00 */
[C---:B------:R-:W-:Y:S01]  /*0e60*/  VIADD R17, R11.reuse, 0x80 ;  /* 0x000000800b117836 */ /* 0x040fe20000000000 */
[----:B------:R-:W-:Y:S01]  /*0e70*/  @!P0 MOV R19, 0x0 ;  /* 0x0000000000138802 */ /* 0x000fe20000000f00 */
[----:B------:R-:W-:-:S03]  /*0e80*/  @!P0 IMAD.WIDE R10, R11, 0x10, R8 ;  /* 0x000000100b0a8825 */ /* 0x000fc600078e0208 */
[----:B------:R-:W-:Y:S01]  /*0e90*/  ISETP.GE.AND P1, PT, R17, R3, PT ;  /* 0x000000031100720c */ /* 0x000fe20003f26270 */
[----:B------:R-:W-:-:S05]  /*0ea0*/  @!P0 IMAD.MOV.U32 R18, RZ, RZ, 0x1 ;  /* 0x00000001ff128424 */ /* 0x000fca00078e00ff */
[----:B------:R1:W-:Y:S07]  /*0eb0*/  @!P0 STG.E.64 desc[UR4][R10.64+0x8], R18 ;  /* 0x000008120a008986 */ /* 0x0003ee000c101b04 */
[C---:B------:R-:W-:Y:S01]  /*0ec0*/  @!P1 IMAD.WIDE R14, R17.reuse, 0x8, R6 ;  /* 0x00000008110e9825 */ /* 0x040fe200078e0206 */
[----:B--2---:R1:W-:Y:S05]  /*0ed0*/  @!P0 STG.E.64 desc[UR4][R10.64], R4 ;  /* 0x000000040a008986 */ /* 0x0043ea000c101b04 */
[----:B------:R-:W2:Y:S01]  /*0ee0*/  @!P1 LDG.E.64 R14, desc[UR4][R14.64] ;  /* 0x000000040e0e9981 */ /* 0x000ea2000c1e1b00 */
[----:B------:R-:W-:Y:S01]  /*0ef0*/  @!P1 IMAD.WIDE R16, R17, 0x10, R8 ;  /* 0x0000001011109825 */ /* 0x000fe200078e0208 */
[----:B------:R-:W-:-:S03]  /*0f00*/  IADD3 R13, PT, PT, R13, 0x2, RZ ;  /* 0x000000020d0d7810 */ /* 0x000fc60007ffe0ff */
[----:B------:R-:W-:Y:S02]  /*0f10*/  @!P1 IMAD.MOV.U32 R20, RZ, RZ, 0x1 ;  /* 0x00000001ff149424 */ /* 0x000fe400078e00ff */
[----:B------:R-:W-:-:S05]  /*0f20*/  @!P1 IMAD.MOV.U32 R21, RZ, RZ, 0x0 ;  /* 0x00000000ff159424 */ /* 0x000fca00078e00ff */
[----:B------:R1:W-:Y:S04]  /*0f30*/  @!P1 STG.E.64 desc[UR4][R16.64+0x8], R20 ;  /* 0x0000081410009986 */ /* 0x0003e8000c101b04 */
[----:B--2---:R1:W-:Y:S02]  /*0f40*/  @!P1 STG.E.64 desc[UR4][R16.64], R14 ;  /* 0x0000000e10009986 */ /* 0x0043e4000c101b04 */
.L_x_329:
[----:B------:R-:W-:Y:S05]  /*0f50*/  @P2 EXIT ;  /* 0x000000000000294d */ /* 0x000fea0003800000 */
[----:B------:R-:W-:-:S05]  /*0f60*/  IMAD R13, R13, 0x80, R2 ;  /* 0x000000800d0d7824 */ /* 0x000fca00078e0202 */
[----:B------:R-:W-:-:S13]  /*0f70*/  ISETP.GE.AND P0, PT, R13, R3, PT ;  /* 0x000000030d00720c */ /* 0x000fda0003f06270 */
[----:B------:R-:W-:Y:S05]  /*0f80*/  @P0 EXIT ;  /* 0x000000000000094d */ /* 0x000fea0003800000 */
[----:B------:R-:W-:-:S06]  /*0f90*/  IMAD.WIDE R6, R13, 0x8, R6 ;  /* 0x000000080d067825 */ /* 0x000fcc00078e0206 */
[----:B------:R-:W3:Y:S01]  /*0fa0*/  LDG.E.64 R6, desc[UR4][R6.64] ;  /* 0x0000000406067981 */ /* 0x000ee2000c1e1b00 */
[----:B------:R-:W-:Y:S02]  /*0fb0*/  HFMA2 R3, -RZ, RZ, 0, 0 ;  /* 0x00000000ff037431 */ /* 0x000fe400000001ff */
[----:B------:R-:W-:-:S04]  /*0fc0*/  IMAD.WIDE R8, R13, 0x10, R8 ;  /* 0x000000100d087825 */ /* 0x000fc800078e0208 */
[----:B------:R-:W-:-:S05]  /*0fd0*/  IMAD.MOV.U32 R2, RZ, RZ, 0x1 ;  /* 0x00000001ff027424 */ /* 0x000fca00078e00ff */
[----:B------:R-:W-:Y:S04]  /*0fe0*/  STG.E.64 desc[UR4][R8.64+0x8], R2 ;  /* 0x0000080208007986 */ /* 0x000fe8000c101b04 */
[----:B---3--:R-:W-:Y:S01]  /*0ff0*/  STG.E.64 desc[UR4][R8.64], R6 ;  /* 0x0000000608007986 */ /* 0x008fe2000c101b04 */
[----:B------:R-:W-:Y:S05]  /*1000*/  EXIT ;  /* 0x000000000000794d */ /* 0x000fea0003800000 */
.L_x_323:
[----:B------:R-:W-:-:S13]  /*1010*/  ISETP.GE.AND P0, PT, R0, 0x1, PT ;  /* 0x000000010000780c */ /* 0x000fda0003f06270 */
[----:B------:R-:W-:Y:S05]  /*1020*/  @!P0 EXIT ;  /* 0x000000000000894d */ /* 0x000fea0003800000 */
[C---:B------:R-:W-:Y:S01]  /*1030*/  ISETP.GE.U32.AND P1, PT, R0.reuse, 0x8, PT ;  /* 0x000000080000780c */ /* 0x040fe20003f26070 */
[----:B------:R-:W-:Y:S01]  /*1040*/  IMAD.MOV.U32 R5, RZ, RZ, RZ ;  /* 0x000000ffff057224 */ /* 0x000fe200078e00ff */
[----:B------:R-:W-:-:S04]  /*1050*/  LOP3.LUT R3, R0, 0x7, RZ, 0xc0, !PT ;  /* 0x0000000700037812 */ /* 0x000fc800078ec0ff */
[----:B------:R-:W-:-:S07]  /*1060*/  ISETP.NE.AND P0, PT, R3, RZ, PT ;  /* 0x000000ff0300720c */ /* 0x000fce0003f05270 */
[----:B------:R-:W-:Y:S06]  /*1070*/  @!P1 BRA `(.L_x_330) ;  /* 0x0000000000c49947 */ /* 0x000fec0003800000 */
[----:B------:R-:W-:Y:S01]  /*1080*/  IMAD.WIDE.U32 R4, R2, 0x10, R8 ;  /* 0x0000001002047825 */ /* 0x000fe200078e0008 */
[----:B------:R-:W-:Y:S02]  /*1090*/  IADD3 R12, P1, PT, R8, 0x1808, RZ ;  /* 0x00001808080c7810 */ /* 0x000fe40007f3e0ff */
[----:B------:R-:W-:Y:S01]  /*10a0*/  IADD3 R14, P3, PT, R6, 0xc00, RZ ;  /* 0x00000c00060e7810 */ /* 0x000fe20007f7e0ff */
[----:B------:R-:W-:Y:S01]  /*10b0*/  IMAD.WIDE.U32 R28, R2, 0x8, R6 ;  /* 0x00000008021c7825 */ /* 0x000fe200078e0006 */
[----:B------:R-:W-:Y:S02]  /*10c0*/  IADD3 R10, P2, PT, R4, 0xc, RZ ;  /* 0x0000000c040a7810 */ /* 0x000fe40007f5e0ff */
[----:B------:R-:W-:Y:S01]  /*10d0*/  IADD3.X R15, PT, PT, RZ, R7, RZ, P3, !PT ;  /* 0x00000007ff0f7210 */ /* 0x000fe20001ffe4ff */
[----:B------:R-:W-:Y:S01]  /*10e0*/  IMAD.MOV.U32 R4, RZ, RZ, R28 ;  /* 0x000000ffff047224 */ /* 0x000fe200078e001c */
[----:B------:R-:W-:Y:S01]  /*10f0*/  IADD3.X R11, PT, PT, RZ, R5, RZ, P2, !PT ;  /* 0x00000005ff0b7210 */ /* 0x000fe200017fe4ff */
[----:B------:R-:W-:Y:S01]  /*1100*/  VIADD R27, R2, 0x80 ;  /* 0x00000080021b7836 */ /* 0x000fe20000000000 */
[----:B------:R-:W-:Y:S01]  /*1110*/  LOP3.LUT R5, R0, 0x7ffffff8, RZ, 0xc0, !PT ;  /* 0x7ffffff800057812 */ /* 0x000fe200078ec0ff */
[----:B------:R-:W-:-:S04]  /*1120*/  IMAD.X R13, RZ, RZ, R9, P1 ;  /* 0x000000ffff0d7224 */ /* 0x000fc800008e0609 */
[----:B------:R-:W-:-:S07]  /*1130*/  IMAD.MOV R26, RZ, RZ, -R5 ;  /* 0x000000ffff1a7224 */ /* 0x000fce00078e0a05 */
.L_x_331:
[----:B------:R-:W-:-:S05]  /*1140*/  IMAD.MOV.U32 R28, RZ, RZ, R4 ;  /* 0x000000ffff1c7224 */ /* 0x000fca00078e0004 */
[----:B0-----:R-:W2:Y:S01]  /*1150*/  LDG.E.64 R18, desc[UR4][R28.64] ;  /* 0x000000041c127981 */ /* 0x001ea2000c1e1b00 */
[----:B------:R-:W-:Y:S01]  /*1160*/  MOV R16, 0x1 ;  /* 0x0000000100107802 */ /* 0x000fe20000000f00 */
[----:B------:R-:W-:Y:S02]  /*1170*/  IMAD.MOV.U32 R17, RZ, RZ, 0x0 ;  /* 0x00000000ff117424 */ /* 0x000fe400078e00ff */
[----:B------:R-:W-:-:S03]  /*1180*/  IMAD.WIDE R20, R27, 0x8, R14 ;  /* 0x000000081b147825 */ /* 0x000fc600078e020e */
[----:B------:R-:W-:Y:S04]  /*1190*/  STG.E.64 desc[UR4][R10.64+-0x4], R16 ;  /* 0xfffffc100a007986 */ /* 0x000fe8000c101b04 */
[----:B--2---:R0:W-:Y:S04]  /*11a0*/  STG.E.64 desc[UR4][R10.64+-0xc], R18 ;  /* 0xfffff4120a007986 */ /* 0x0041e8000c101b04 */
[----:B------:R-:W2:Y:S01]  /*11b0*/  LDG.E.64 R22, desc[UR4][R20.64+-0xc00] ;  /* 0xfff4000414167981 */ /* 0x000ea2000c1e1b00 */
[----:B0-----:R-:W-:-:S05]  /*11c0*/  IMAD.WIDE R18, R27, 0x10, R12 ;  /* 0x000000101b127825 */ /* 0x001fca00078e020c */
[----:B------:R-:W-:Y:S04]  /*11d0*/  STG.E.64 desc[UR4][R18.64+-0x1800], R16 ;  /* 0xffe8001012007986 */ /* 0x000fe8000c101b04 */
[----:B--2---:R-:W-:Y:S04]  /*11e0*/  STG.E.64 desc[UR4][R18.64+-0x1808], R22 ;  /* 0xffe7f81612007986 */ /* 0x004fe8000c101b04 */
[----:B------:R-:W2:Y:S04]  /*11f0*/  LDG.E.64 R24, desc[UR4][R20.64+-0x800] ;  /* 0xfff8000414187981 */ /* 0x000ea8000c1e1b00 */
[----:B------:R-:W-:Y:S04]  /*1200*/  STG.E.64 desc[UR4][R18.64+-0x1000], R16 ;  /* 0xfff0001012007986 */ /* 0x000fe8000c101b04 */
[----:B--2---:R0:W-:Y:S04]  /*1210*/  STG.E.64 desc[UR4][R18.64+-0x1008], R24 ;  /* 0xffeff81812007986 */ /* 0x0041e8000c101b04 */
[----:B0-----:R-:W2:Y:S04]  /*1220*/  LDG.E.64 R24, desc[UR4][R20.64+-0x400] ;  /* 0xfffc000414187981 */ /* 0x001ea8000c1e1b00 */
        /* <DEDUP_REMOVED lines=11> */
[----:B0-----:R-:W2:Y:S01]  /*12e0*/  LDG.E.64 R24, desc[UR4][R20.64+0xc00] ;  /* 0x000c000414187981 */ /* 0x001ea2000c1e1b00 */
[----:B------:R-:W-:Y:S01]  /*12f0*/  VIADD R26, R26, 0x8 ;  /* 0x000000081a1a7836 */ /* 0x000fe20000000000 */
[----:B------:R-:W-:Y:S01]  /*1300*/  IADD3 R4, P3, PT, R4, 0x2000, RZ ;  /* 0x0000200004047810 */ /* 0x000fe20007f7e0ff */
[----:B------:R-:W-:Y:S01]  /*1310*/  VIADD R27, R27, 0x400 ;  /* 0x000004001b1b7836 */ /* 0x000fe20000000000 */
[----:B------:R0:W-:Y:S01]  /*1320*/  STG.E.64 desc[UR4][R18.64+0x1800], R16 ;  /* 0x0018001012007986 */ /* 0x0001e2000c101b04 */
[----:B------:R-:W-:-:S02]  /*1330*/  IADD3 R10, P2, PT, R10, 0x4000, RZ ;  /* 0x000040000a0a7810 */ /* 0x000fc40007f5e0ff */
[----:B------:R-:W-:Y:S01]  /*1340*/  ISETP.NE.AND P1, PT, R26, RZ, PT ;  /* 0x000000ff1a00720c */ /* 0x000fe20003f25270 */
[----:B------:R-:W-:Y:S01]  /*1350*/  IMAD.X R29, RZ, RZ, R29, P3 ;  /* 0x000000ffff1d7224 */ /* 0x000fe200018e061d */
[----:B------:R-:W-:Y:S01]  /*1360*/  IADD3.X R11, PT, PT, RZ, R11, RZ, P2, !PT ;  /* 0x0000000bff0b7210 */ /* 0x000fe200017fe4ff */
[----:B--2---:R0:W-:Y:S10]  /*1370*/  STG.E.64 desc[UR4][R18.64+0x17f8], R24 ;  /* 0x0017f81812007986 */ /* 0x0041f4000c101b04 */
[----:B------:R-:W-:Y:S05]  /*1380*/  @P1 BRA `(.L_x_331) ;  /* 0xfffffffc006c1947 */ /* 0x000fea000383ffff */
.L_x_330:
[----:B------:R-:W-:Y:S05]  /*1390*/  @!P0 EXIT ;  /* 0x000000000000894d */ /* 0x000fea0003800000 */
[----:B------:R-:W-:Y:S02]  /*13a0*/  ISETP.GE.U32.AND P0, PT, R3, 0x4, PT ;  /* 0x000000040300780c */ /* 0x000fe40003f06070 */
[----:B------:R-:W-:-:S04]  /*13b0*/  LOP3.LUT R4, R0, 0x3, RZ, 0xc0, !PT ;  /* 0x0000000300047812 */ /* 0x000fc800078ec0ff */
[----:B------:R-:W-:-:S07]  /*13c0*/  ISETP.NE.AND P1, PT, R4, RZ, PT ;  /* 0x000000ff0400720c */ /* 0x000fce0003f25270 */
[----:B------:R-:W-:Y:S06]  /*13d0*/  @!P0 BRA `(.L_x_332) ;  /* 0x0000000000488947 */ /* 0x000fec0003800000 */
[----:B------:R-:W-:-:S05]  /*13e0*/  LEA R15, R5, R2, 0x7 ;  /* 0x00000002050f7211 */ /* 0x000fca00078e38ff */
[----:B------:R-:W-:-:S05]  /*13f0*/  IMAD.WIDE R10, R15, 0x8, R6 ;  /* 0x000000080f0a7825 */ /* 0x000fca00078e0206 */
[----:B------:R-:W2:Y:S01]  /*1400*/  LDG.E.64 R12, desc[UR4][R10.64] ;  /* 0x000000040a0c7981 */ /* 0x000ea2000c1e1b00 */
[----:B------:R-:W-:Y:S02]  /*1410*/  HFMA2 R23, -RZ, RZ, 0, 0 ;  /* 0x00000000ff177431 */ /* 0x000fe400000001ff */
[----:B------:R-:W-:-:S04]  /*1420*/  IMAD.WIDE R14, R15, 0x10, R8 ;  /* 0x000000100f0e7825 */ /* 0x000fc800078e0208 */
[----:B------:R-:W-:-:S05]  /*1430*/  IMAD.MOV.U32 R22, RZ, RZ, 0x1 ;  /* 0x00000001ff167424 */ /* 0x000fca00078e00ff */
[----:B------:R1:W-:Y:S04]  /*1440*/  STG.E.64 desc[UR4][R14.64+0x8], R22 ;  /* 0x000008160e007986 */ /* 0x0003e8000c101b04 */
[----:B--2---:R1:W-:Y:S04]  /*1450*/  STG.E.64 desc[UR4][R14.64], R12 ;  /* 0x0000000c0e007986 */ /* 0x0043e8000c101b04 */
[----:B0-----:R-:W2:Y:S04]  /*1460*/  LDG.E.64 R16, desc[UR4][R10.64+0x400] ;  /* 0x000400040a107981 */ /* 0x001ea8000c1e1b00 */
[----:B------:R1:W-:Y:S04]  /*1470*/  STG.E.64 desc[UR4][R14.64+0x808], R22 ;  /* 0x000808160e007986 */ /* 0x0003e8000c101b04 */
[----:B--2---:R1:W-:Y:S04]  /*1480*/  STG.E.64 desc[UR4][R14.64+0x800], R16 ;  /* 0x000800100e007986 */ /* 0x0043e8000c101b04 */
[----:B------:R-:W2:Y:S04]  /*1490*/  LDG.E.64 R18, desc[UR4][R10.64+0x800] ;  /* 0x000800040a127981 */ /* 0x000ea8000c1e1b00 */
[----:B------:R1:W-:Y:S04]  /*14a0*/  STG.E.64 desc[UR4][R14.64+0x1008], R22 ;  /* 0x001008160e007986 */ /* 0x0003e8000c101b04 */
[----:B--2---:R1:W-:Y:S04]  /*14b0*/  STG.E.64 desc[UR4][R14.64+0x1000], R18 ;  /* 0x001000120e007986 */ /* 0x0043e8000c101b04 */
[----:B------:R-:W2:Y:S01]  /*14c0*/  LDG.E.64 R20, desc[UR4][R10.64+0xc00] ;  /* 0x000c00040a147981 */ /* 0x000ea2000c1e1b00 */
[----:B------:R-:W-:-:S03]  /*14d0*/  VIADD R5, R5, 0x4 ;  /* 0x0000000405057836 */ /* 0x000fc60000000000 */
[----:B------:R1:W-:Y:S04]  /*14e0*/  STG.E.64 desc[UR4][R14.64+0x1808], R22 ;  /* 0x001808160e007986 */ /* 0x0003e8000c101b04 */
[----:B--2---:R1:W-:Y:S02]  /*14f0*/  STG.E.64 desc[UR4][R14.64+0x1800], R20 ;  /* 0x001800140e007986 */ /* 0x0043e4000c101b04 */
.L_x_332:
[----:B------:R-:W-:Y:S05]  /*1500*/  @!P1 EXIT ;  /* 0x000000000000994d */ /* 0x000fea0003800000 */
[----:B------:R-:W-:Y:S02]  /*1510*/  ISETP.NE.AND P0, PT, R4, 0x1, PT ;  /* 0x000000010400780c */ /* 0x000fe40003f05270 */
[----:B------:R-:W-:-:S04]  /*1520*/  LOP3.LUT R0, R0, 0x1, RZ, 0xc0, !PT ;  /* 0x0000000100007812 */ /* 0x000fc800078ec0ff */
[----:B------:R-:W-:-:S07]  /*1530*/  ISETP.NE.U32.AND P1, PT, R0, 0x1, PT ;  /* 0x000000010000780c */ /* 0x000fce0003f25070 */
[----:B------:R-:W-:Y:S06]  /*1540*/  @!P0 BRA `(.L_x_333) ;  /* 0x0000000000308947 */ /* 0x000fec0003800000 */
[----:B01----:R-:W-:-:S05]  /*1550*/  LEA R17, R5, R2, 0x7 ;  /* 0x0000000205117211 */ /* 0x003fca00078e38ff */
[----:B------:R-:W-:-:S05]  /*1560*/  IMAD.WIDE R14, R17, 0x8, R6 ;  /* 0x00000008110e7825 */ /* 0x000fca00078e0206 */
[----:B------:R-:W2:Y:S01]  /*1570*/  LDG.E.64 R10, desc[UR4][R14.64] ;  /* 0x000000040e0a7981 */ /* 0x000ea2000c1e1b00 */
[----:B------:R-:W-:Y:S01]  /*1580*/  IMAD.WIDE R16, R17, 0x10, R8 ;  /* 0x0000001011107825 */ /* 0x000fe200078e0208 */
[----:B------:R-:W-:-:S03]  /*1590*/  MOV R19, 0x0 ;  /* 0x0000000000137802 */ /* 0x000fc60000000f00 */
[----:B------:R-:W-:-:S05]  /*15a0*/  IMAD.MOV.U32 R18, RZ, RZ, 0x1 ;  /* 0x00000001ff127424 */ /* 0x000fca00078e00ff */
[----:B------:R3:W-:Y:S04]  /*15b0*/  STG.E.64 desc[UR4][R16.64+0x8], R18 ;  /* 0x0000081210007986 */ /* 0x0007e8000c101b04 */
[----:B--2---:R3:W-:Y:S04]  /*15c0*/  STG.E.64 desc[UR4][R16.64], R10 ;  /* 0x0000000a10007986 */ /* 0x0047e8000c101b04 */
[----:B------:R-:W2:Y:S01]  /*15d0*/  LDG.E.64 R12, desc[UR4][R14.64+0x400] ;  /* 0x000400040e0c7981 */ /* 0x000ea2000c1e1b00 */
[----:B------:R-:W-:-:S03]  /*15e0*/  VIADD R5, R5, 0x2 ;  /* 0x0000000205057836 */ /* 0x000fc60000000000 */
[----:B------:R3:W-:Y:S04]  /*15f0*/  STG.E.64 desc[UR4][R16.64+0x808], R18 ;  /* 0x0008081210007986 */ /* 0x0007e8000c101b04 */
[----:B--2---:R3:W-:Y:S02]  /*1600*/  STG.E.64 desc[UR4][R16.64+0x800], R12 ;  /* 0x0008000c10007986 */ /* 0x0047e4000c101b04 */
.L_x_333:
[----:B------:R-:W-:Y:S05]  /*1610*/  @P1 EXIT ;  /* 0x000000000000194d */ /* 0x000fea0003800000 */
[----:B------:R-:W-:-:S05]  /*1620*/  LEA R5, R5, R2, 0x7 ;  /* 0x0000000205057211 */ /* 0x000fca00078e38ff */
[----:B------:R-:W-:-:S06]  /*1630*/  IMAD.WIDE R6, R5, 0x8, R6 ;  /* 0x0000000805067825 */ /* 0x000fcc00078e0206 */
[----:B------:R-:W2:Y:S01]  /*1640*/  LDG.E.64 R6, desc[UR4][R6.64] ;  /* 0x0000000406067981 */ /* 0x000ea2000c1e1b00 */
[----:B------:R-:W-:Y:S02]  /*1650*/  HFMA2 R3, -RZ, RZ, 0, 0 ;  /* 0x00000000ff037431 */ /* 0x000fe400000001ff */
[----:B------:R-:W-:-:S04]  /*1660*/  IMAD.WIDE R8, R5, 0x10, R8 ;  /* 0x0000001005087825 */ /* 0x000fc800078e0208 */
[----:B------:R-:W-:-:S05]  /*1670*/  IMAD.MOV.U32 R2, RZ, RZ, 0x1 ;  /* 0x00000001ff027424 */ /* 0x000fca00078e00ff */
[----:B------:R-:W-:Y:S04]  /*1680*/  STG.E.64 desc[UR4][R8.64+0x8], R2 ;  /* 0x0000080208007986 */ /* 0x000fe8000c101b04 */
[----:B--2---:R-:W-:Y:S01]  /*1690*/  STG.E.64 desc[UR4][R8.64], R6 ;  /* 0x0000000608007986 */ /* 0x004fe2000c101b04 */
[----:B------:R-:W-:Y:S05]  /*16a0*/  EXIT ;  /* 0x000000000000794d */ /* 0x000fea0003800000 */
.L_x_334:
        /* <DEDUP_REMOVED lines=13> */
.L_x_2371:


//--------------------- .text._ZN3cub18CUB_300001_SM_10006detail9transform16transform_kernelINS2_10policy_hubILb1EN4cuda3std3__45tupleIJN6thrust24THRUST_300001_SM_1000_NS6detail15normal_iteratorINSA_10device_ptrIdEEEEEEEE10policy1000Ei12MakeSumCountNSC_INSD_I8SumCountEEEEJPdEEEvT0_iT1_T2_DpNS2_10kernel_argIT3_EE --------------------------
	.section	.text._ZN3cub18CUB_300001_SM_10006detail9transform16transform_kernelINS2_10policy_hubILb1EN4cuda3std3__45tupleIJN6thrust24THRUST_300001_SM_1000_NS6detail15normal_iteratorINSA_10device_ptrIdEEEEEEEE10policy1000Ei12MakeSumCountNSC_INSD_I8SumCountEEEEJPdEEEvT0_iT1_T2_DpNS2_10kernel_argIT3_EE,"ax",@progbits
	.align	128
        .global         _ZN3cub18CUB_300001_SM_10006detail9transform16transform_kernelINS2_10policy_hubILb1EN4cuda3std3__45tupleIJN6thrust24THRUST_300001_SM_1000_NS6detail15normal_iteratorINSA_10device_ptrIdEEEEEEEE10policy1000Ei12MakeSumCountNSC_INSD_I8SumCountEEEEJPdEEEvT0_iT1_T2_DpNS2_10kernel_argIT3_EE
        .type           _ZN3cub18CUB_300001_SM_10006detail9transform16transform_kernelINS2_10policy_hubILb1EN4cuda3std3__45tupleIJN6thrust24THRUST_300001_SM_1000_NS6detail15normal_iteratorINSA_10device_ptrIdEEEEEEEE10policy1000Ei12MakeSumCountNSC_INSD_I8SumCountEEEEJPdEEEvT0_iT1_T2_DpNS2_10kernel_argIT3_EE,@function
        .size           _ZN3cub18CUB_300001_SM_10006detail9transform16transform_kernelINS2_10policy_hubILb1EN4cuda3std3__45tupleIJN6thrust24THRUST_300001_SM_1000_NS6detail15normal_iteratorINSA_10device_ptrIdEEEEEEEE10policy1000Ei12MakeSumCountNSC_INSD_I8SumCountEEEEJPdEEEvT0_iT1_T2_DpNS2_10kernel_argIT3_EE,(.L_x_2372 - _ZN3cub18CUB_300001_SM_10006detail9transform16transform_kernelINS2_10policy_hubILb1EN4cuda3std3__45tupleIJN6thrust24THRUST_300001_SM_1000_NS6detail15normal_iteratorINSA_10device_ptrIdEEEEEEEE10policy1000Ei12MakeSumCountNSC_INSD_I8SumCountEEEEJPdEEEvT0_iT1_T2_DpNS2_10kernel_argIT3_EE)
        .other          _ZN3cub18CUB_300001_SM_10006detail9transform16transform_kernelINS2_10policy_hubILb1EN4cuda3std3__45tupleIJN6thrust24THRUST_300001_SM_1000_NS6detail15normal_iteratorINSA_10device_ptrIdEEEEEEEE10policy1000Ei12MakeSumCountNSC_INSD_I8SumCountEEEEJPdEEEvT0_iT1_T2_DpNS2_10kernel_argIT3_EE,@"STO_CUDA_ENTRY STV_DEFAULT"
_ZN3cub18CUB_300001_SM_10006detail9transform16transform_kernelINS2_10policy_hubILb1EN4cuda3std3__45tupleIJN6thrust24THRUST_300001_SM_1000_NS6detail15normal_iteratorINSA_10device_ptrIdEEEEEEEE10policy1000Ei12MakeSumCountNSC_INSD_I8SumCountEEEEJPdEEEvT0_iT1_T2_DpNS2_10kernel_argIT3_EE:
.text._ZN3cub18CUB_300001_SM_10006detail9transform16transform_kernelINS2_10policy_hubILb1EN4cuda3std3__45tupleIJN6thrust24THRUST_300001_SM_1000_NS6detail15normal_iteratorINSA_10device_ptrIdEEEEEEEE10policy1000Ei12MakeSumCountNSC_INSD_I8SumCountEEEEJPdEEEvT0_iT1_T2_DpNS2_10kernel_argIT3_EE:
[----:B------:R-:W-:Y:S08]  /*0000*/  LDC R1, c[0x0][0x37c] ;  /* 0x0000df00ff017b82 */ /* 0x000ff00000000800 */
[----:B------:R-:W0:Y:S01]  /*0010*/  LDC.64 R4, c[0x0][0x380] ;  /* 0x0000e000ff047b82 */ /* 0x000e220000000a00 */
[----:B------:R-:W1:Y:S01]  /*0020*/  S2R R0, SR_TID.X ;  /* 0x0000000000007919 */ /* 0x000e620000002100 */
[----:B------:R-:W-:Y:S06]  /*0030*/  BSSY.RECONVERGENT B0, `(.L_x_335) ;  /* 0x0000017000007945 */ /* 0x000fec0003800200 */
[----:B------:R-:W2:Y:S08]  /*0040*/  S2UR UR4, SR_CTAID.X ;  /* 0x00000000000479c3 */ /* 0x000eb00000002500 */
[----:B------:R-:W3:Y:S01]  /*0050*/  LDC.64 R6, c[0x0][0x398] ;  /* 0x0000e600ff067b82 */ /* 0x000ee20000000a00 */
[----:B0-----:R-:W-:-:S07]  /*0060*/  IMAD.SHL.U32 R3, R5, 0x80, RZ ;  /* 0x0000008005037824 */ /* 0x001fce00078e00ff */
[----:B------:R-:W0:Y:S01]  /*0070*/  LDC.64 R8, c[0x0][0x390] ;  /* 0x0000e400ff087b82 */ /* 0x000e220000000a00 */
[----:B--2---:R-:W-:Y:S01]  /*0080*/  IMAD R13, R3, UR4, RZ ;  /* 0x00000004030d7c24 */ /* 0x004fe2000f8e02ff */
[----:B-1----:R-:W-:Y:S01]  /*0090*/  SHF.L.U32 R15, R0, 0x7, RZ ;  /* 0x00000007000f7819 */ /* 0x002fe200000006ff */
[----:B------:R-:W1:Y:S02]  /*00a0*/  LDCU.64 UR4, c[0x0][0x358] ;  /* 0x00006b00ff0477ac */ /* 0x000e640008000a00 */
[----:B------:R-:W-:-:S05]  /*00b0*/  IMAD.IADD R4, R4, 0x1, -R13 ;  /* 0x0000000104047824 */ /* 0x000fca00078e0a0d */
[CC--:B------:R-:W-:Y:S02]  /*00c0*/  VIMNMX R2, PT, PT, R3.reuse, R4.reuse, PT ;  /* 0x0000000403027248 */ /* 0x0c0fe40003fe0100 */
[----:B------:R-:W-:-:S03]  /*00d0*/  ISETP.GT.AND P1, PT, R3, R4, PT ;  /* 0x000000040300720c */ /* 0x000fc60003f24270 */
[----:B------:R-:W-:-:S05]  /*00e0*/  IMAD.SHL.U32 R12, R2, 0x8, RZ ;  /* 0x00000008020c7824 */ /* 0x000fca00078e00ff */
[----:B------:R-:W-:-:S13]  /*00f0*/  ISETP.GE.AND P0, PT, R15, R12, PT ;  /* 0x0000000c0f00720c */ /* 0x000fda0003f06270 */
[----:B-1-3--:R-:W-:Y:S05]  /*0100*/  @P0 BRA `(.L_x_336) ;  /* 0x0000000000240947 */ /* 0x00afea0003800000 */
[----:B------:R-:W1:Y:S02]  /*0110*/  LDC.64 R10, c[0x0][0x398] ;  /* 0x0000e600ff0a7b82 */ /* 0x000e640000000a00 */
[----:B-1----:R-:W-:-:S04]  /*0120*/  IMAD.WIDE.U32 R10, R0, 0x80, R10 ;  /* 0x00000080000a7825 */ /* 0x002fc800078e000a */
[----:B------:R-:W-:-:S07]  /*0130*/  IMAD.WIDE R10, R13, 0x8, R10 ;  /* 0x000000080d0a7825 */ /* 0x000fce00078e020a */
.L_x_337:
[----:B------:R-:W-:Y:S01]  /*0140*/  VIADD R15, R15, 0x4000 ;  /* 0x000040000f0f7836 */ /* 0x000fe20000000000 */
[----:B------:R1:W-:Y:S04]  /*0150*/  CCTL.E.PF2 [R10] ;  /* 0x000000000a00798f */ /* 0x0003e80000800100 */
[----:B------:R-:W-:Y:S02]  /*0160*/  ISETP.GE.AND P0, PT, R15, R12, PT ;  /* 0x0000000c0f00720c */ /* 0x000fe40003f06270 */
[----:B-1----:R-:W-:-:S04]  /*0170*/  IADD3 R10, P2, PT, R10, 0x4000, RZ ;  /* 0x000040000a0a7810 */ /* 0x002fc80007f5e0ff */
[----:B------:R-:W-:-:S07]  /*0180*/  IADD3.X R11, PT, PT, RZ, R11, RZ, P2, !PT ;  /* 0x0000000bff0b7210 */ /* 0x000fce00017fe4ff */
[----:B------:R-:W-:Y:S05]  /*0190*/  @!P0 BRA `(.L_x_337) ;  /* 0xfffffffc00e88947 */ /* 0x000fea000383ffff */
.L_x_336:
[----:B------:R-:W-:Y:S05]  /*01a0*/  BSYNC.RECONVERGENT B0 ;  /* 0x0000000000007941 */ /* 0x000fea0003800200 */
.L_x_335:
[----:B------:R-:W-:-:S04]  /*01b0*/  IMAD.WIDE R6, R13, 0x8, R6 ;  /* 0x000000080d067825 */ /* 0x000fc800078e0206 */
[----:B0-----:R-:W-:Y:S01]  /*01c0*/  IMAD.WIDE R8, R13, 0x10, R8 ;  /* 0x000000100d087825 */ /* 0x001fe200078e0208 */
[----:B------:R-:W-:Y:S06]  /*01d0*/  @P1 BRA `(.L_x_338) ;  /* 0x0000000400b01947 */ /* 0x000fec0003800000 */
        /* <DEDUP_REMOVED lines=9> */
[----:B------:R-:W-:Y:S01]  /*0270*/  LOP3.LUT R3, R5, 0x7ffffff8, RZ, 0xc0, !PT ;  /* 0x7ffffff805037812 */ /* 0x000fe200078ec0ff */
[----:B------:R-:W-:Y:S01]  /*0280*/  IMAD.WIDE.U32 R28, R0, 0x8, R6 ;  /* 0x00000008001c7825 */ /* 0x000fe200078e0006 */
[----:B------:R-:W-:Y:S02]  /*0290*/  IADD3 R10, P2, PT, R10, 0xc, RZ ;  /* 0x0000000c0a0a7810 */ /* 0x000fe40007f5e0ff */
[----:B------:R-:W-:Y:S01]  /*02a0*/  IADD3 R14, P3, PT, R6, 0xc00, RZ ;  /* 0x00000c00060e7810 */ /* 0x000fe20007f7e0ff */
[----:B------:R-:W-:Y:S01]  /*02b0*/  IMAD.MOV.U32 R4, RZ, RZ, R28 ;  /* 0x000000ffff047224 */ /* 0x000fe200078e001c */
[----:B------:R-:W-:Y:S01]  /*02c0*/  IADD3.X R11, PT, PT, RZ, R11, RZ, P2, !PT ;  /* 0x0000000bff0b7210 */ /* 0x000fe200017fe4ff */
[----:B------:R-:W-:Y:S01]  /*02d0*/  VIADD R5, R0, 0x80 ;  /* 0x0000008000057836 */ /* 0x000fe20000000000 */
[----:B------:R-:W-:Y:S01]  /*02e0*/  IADD3.X R15, PT, PT, RZ, R7, RZ, P3, !PT ;  /* 0x00000007ff0f7210 */ /* 0x000fe20001ffe4ff */
[----:B------:R-:W-:-:S02]  /*02f0*/  IMAD.X R13, RZ, RZ, R9, P1 ;  /* 0x000000ffff0d7224 */ /* 0x000fc400008e0609 */
[----:B------:R-:W-:-:S07]  /*0300*/  IMAD.MOV R28, RZ, RZ, -R3 ;  /* 0x000000ffff1c7224 */ /* 0x000fce00078e0a03 */
.L_x_340:
[----:B-1----:R-:W-:Y:S01]  /*0310*/  IMAD.MOV.U32 R22, RZ, RZ, R4 ;  /* 0x000000ffff167224 */ /* 0x002fe200078e0004 */
[----:B------:R-:W-:-:S05]  /*0320*/  MOV R23, R29 ;  /* 0x0000001d00177202 */ /* 0x000fca0000000f00 */
[----:B------:R-:W2:Y:S01]  /*0330*/  LDG.E.64 R18, desc[UR4][R22.64] ;  /* 0x0000000416127981 */ /* 0x000ea2000c1e1b00 */
[----:B------:R-:W-:Y:S02]  /*0340*/  IMAD.MOV.U32 R16, RZ, RZ, 0x1 ;  /* 0x00000001ff107424 */ /* 0x000fe400078e00ff */
        /* <DEDUP_REMOVED lines=10> */
[----:B--2---:R-:W-:Y:S04]  /*03f0*/  STG.E.64 desc[UR4][R18.64+-0x1008], R26 ;  /* 0xffeff81a12007986 */ /* 0x004fe8000c101b04 */
[----:B------:R-:W2:Y:S04]  /*0400*/  LDG.E.64 R22, desc[UR4][R20.64+-0x400] ;  /* 0xfffc000414167981 */ /* 0x000ea8000c1e1b00 */
[----:B------:R-:W-:Y:S04]  /*0410*/  STG.E.64 desc[UR4][R18.64+-0x800], R16 ;  /* 0xfff8001012007986 */ /* 0x000fe8000c101b04 */
[----:B--2---:R0:W-:Y:S04]  /*0420*/  STG.E.64 desc[UR4][R18.64+-0x808], R22 ;  /* 0xfff7f81612007986 */ /* 0x0041e8000c101b04 */
[----:B0-----:R-:W2:Y:S04]  /*0430*/  LDG.E.64 R22, desc[UR4][R20.64] ;  /* 0x0000000414167981 */ /* 0x001ea8000c1e1b00 */
[----:B------:R-:W-:Y:S04]  /*0440*/  STG.E.64 desc[UR4][R18.64], R16 ;  /* 0x0000001012007986 */ /* 0x000fe8000c101b04 */
[----:B--2---:R0:W-:Y:S04]  /*0450*/  STG.E.64 desc[UR4][R18.64+-0x8], R22 ;  /* 0xfffff81612007986 */ /* 0x0041e8000c101b04 */
[----:B------:R-:W2:Y:S04]  /*0460*/  LDG.E.64 R24, desc[UR4][R20.64+0x400] ;  /* 0x0004000414187981 */ /* 0x000ea8000c1e1b00 */
[----:B------:R1:W-:Y:S04]  /*0470*/  STG.E.64 desc[UR4][R18.64+0x800], R16 ;  /* 0x0008001012007986 */ /* 0x0003e8000c101b04 */
[----:B--2---:R1:W-:Y:S04]  /*0480*/  STG.E.64 desc[UR4][R18.64+0x7f8], R24 ;  /* 0x0007f81812007986 */ /* 0x0043e8000c101b04 */
[----:B------:R-:W2:Y:S04]  /*0490*/  LDG.E.64 R26, desc[UR4][R20.64+0x800] ;  /* 0x00080004141a7981 */ /* 0x000ea8000c1e1b00 */
[----:B------:R1:W-:Y:S04]  /*04a0*/  STG.E.64 desc[UR4][R18.64+0x1000], R16 ;  /* 0x0010001012007986 */ /* 0x0003e8000c101b04 */
[----:B--2---:R1:W-:Y:S04]  /*04b0*/  STG.E.64 desc[UR4][R18.64+0xff8], R26 ;  /* 0x000ff81a12007986 */ /* 0x0043e8000c101b04 */
[----:B0-----:R-:W2:Y:S01]  /*04c0*/  LDG.E.64 R22, desc[UR4][R20.64+0xc00] ;  /* 0x000c000414167981 */ /* 0x001ea2000c1e1b00 */
[----:B------:R-:W-:-:S02]  /*04d0*/  IADD3 R28, PT, PT, R28, 0x8, RZ ;  /* 0x000000081c1c7810 */ /* 0x000fc40007ffe0ff */
[----:B------:R-:W-:Y:S01]  /*04e0*/  IADD3 R4, P3, PT, R4, 0x2000, RZ ;  /* 0x0000200004047810 */ /* 0x000fe20007f7e0ff */
[----:B------:R1:W-:Y:S01]  /*04f0*/  STG.E.64 desc[UR4][R18.64+0x1800], R16 ;  /* 0x0018001012007986 */ /* 0x0003e2000c101b04 */
[----:B------:R-:W-:Y:S02]  /*0500*/  ISETP.NE.AND P1, PT, R28, RZ, PT ;  /* 0x000000ff1c00720c */ /* 0x000fe40003f25270 */
[----:B------:R-:W-:Y:S01]  /*0510*/  IADD3 R10, P2, PT, R10, 0x4000, RZ ;  /* 0x000040000a0a7810 */ /* 0x000fe20007f5e0ff */
[----:B------:R-:W-:Y:S01]  /*0520*/  IMAD.X R29, RZ, RZ, R29, P3 ;  /* 0x000000ffff1d7224 */ /* 0x000fe200018e061d */
[----:B------:R-:W-:-:S03]  /*0530*/  IADD3 R5, PT, PT, R5, 0x400, RZ ;  /* 0x0000040005057810 */ /* 0x000fc60007ffe0ff */
[----:B------:R-:W-:Y:S01]  /*0540*/  IMAD.X R11, RZ, RZ, R11, P2 ;  /* 0x000000ffff0b7224 */ /* 0x000fe200010e060b */
[----:B--2---:R1:W-:Y:S05]  /*0550*/  STG.E.64 desc[UR4][R18.64+0x17f8], R22 ;  /* 0x0017f81612007986 */ /* 0x0043ea000c101b04 */
[----:B------:R-:W-:Y:S05]  /*0560*/  @P1 BRA `(.L_x_340) ;  /* 0xfffffffc00681947 */ /* 0x000fea000383ffff */
.L_x_339:
[----:B------:R-:W-:Y:S05]  /*0570*/  @!P0 EXIT ;  /* 0x000000000000894d */ /* 0x000fea0003800000 */
[----:B-1----:R-:W0:Y:S01]  /*0580*/  LDC R22, c[0x0][0x384] ;  /* 0x0000e100ff167b82 */ /* 0x002e220000000800 */
[----:B------:R-:W-:Y:S02]  /*0590*/  ISETP.GE.U32.AND P0, PT, R2, 0x4, PT ;  /* 0x000000040200780c */ /* 0x000fe40003f06070 */
[----:B0-----:R-:W-:-:S04]  /*05a0*/  LOP3.LUT R23, R22, 0x3, RZ, 0xc0, !PT ;  /* 0x0000000316177812 */ /* 0x001fc800078ec0ff */
[----:B------:R-:W-:-:S07]  /*05b0*/  ISETP.NE.AND P1, PT, R23, RZ, PT ;  /* 0x000000ff1700720c */ /* 0x000fce0003f25270 */
[----:B------:R-:W-:Y:S06]  /*05c0*/  @!P0 BRA `(.L_x_341) ;  /* 0x0000000000488947 */ /* 0x000fec0003800000 */
[----:B------:R-:W-:-:S04]  /*05d0*/  IMAD R13, R3, 0x80, R0 ;  /* 0x00000080030d7824 */ /* 0x000fc800078e0200 */
[----:B------:R-:W-:-:S05]  /*05e0*/  IMAD.WIDE R4, R13, 0x8, R6 ;  /* 0x000000080d047825 */ /* 0x000fca00078e0206 */
[----:B------:R-:W2:Y:S01]  /*05f0*/  LDG.E.64 R10, desc[UR4][R4.64] ;  /* 0x00000004040a7981 */ /* 0x000ea2000c1e1b00 */
[----:B------:R-:W-:Y:S02]  /*0600*/  HFMA2 R21, -RZ, RZ, 0, 0 ;  /* 0x00000000ff157431 */ /* 0x000fe400000001ff */
[----:B------:R-:W-:-:S04]  /*0610*/  IMAD.WIDE R12, R13, 0x10, R8 ;  /* 0x000000100d0c7825 */ /* 0x000fc800078e0208 */
[----:B------:R-:W-:-:S05]  /*0620*/  IMAD.MOV.U32 R20, RZ, RZ, 0x1 ;  /* 0x00000001ff147424 */ /* 0x000fca00078e00ff */
[----:B------:R0:W-:Y:S04]  /*0630*/  STG.E.64 desc[UR4][R12.64+0x8], R20 ;  /* 0x000008140c007986 */ /* 0x0001e8000c101b04 */
[----:B--2---:R0:W-:Y:S04]  /*0640*/  STG.E.64 desc[UR4][R12.64], R10 ;  /* 0x0000000a0c007986 */ /* 0x0041e8000c101b04 */
[----:B------:R-:W2:Y:S04]  /*0650*/  LDG.E.64 R14, desc[UR4][R4.64+0x400] ;  /* 0x00040004040e7981 */ /* 0x000ea8000c1e1b00 */
        /* <DEDUP_REMOVED lines=9> */
.L_x_341:
[----:B------:R-:W-:Y:S05]  /*06f0*/  @!P1 EXIT ;  /* 0x000000000000994d */ /* 0x000fea0003800000 */
[----:B------:R-:W-:Y:S02]  /*0700*/  ISETP.NE.AND P0, PT, R23, 0x1, PT ;  /* 0x000000011700780c */ /* 0x000fe40003f05270 */
[----:B------:R-:W-:-:S04]  /*0710*/  LOP3.LUT R2, R22, 0x1, RZ, 0xc0, !PT ;  /* 0x0000000116027812 */ /* 0x000fc800078ec0ff */
[----:B------:R-:W-:-:S07]  /*0720*/  ISETP.NE.U32.AND P1, PT, R2, 0x1, PT ;  /* 0x000000010200780c */ /* 0x000fce0003f25070 */
[----:B------:R-:W-:Y:S06]  /*0730*/  @!P0 BRA `(.L_x_342) ;  /* 0x0000000000308947 */ /* 0x000fec0003800000 */
[----:B0-----:R-:W-:-:S04]  /*0740*/  IMAD R15, R3, 0x80, R0 ;  /* 0x00000080030f7824 */ /* 0x001fc800078e0200 */
        /* <DEDUP_REMOVED lines=11> */
.L_x_342:
[----:B------:R-:W-:Y:S05]  /*0800*/  @P1 EXIT ;  /* 0x000000000000194d */ /* 0x000fea0003800000 */
[----:B------:R-:W-:-:S05]  /*0810*/  LEA R3, R3, R0, 0x7 ;  /* 0x0000000003037211 */ /* 0x000fca00078e38ff */
[----:B------:R-:W-:-:S06]  /*0820*/  IMAD.WIDE R6, R3, 0x8, R6 ;  /* 0x0000000803067825 */ /* 0x000fcc00078e0206 */
[----:B------:R-:W2:Y:S01]  /*0830*/  LDG.E.64 R6, desc[UR4][R6.64] ;  /* 0x0000000406067981 */ /* 0x000ea2000c1e1b00 */
[----:B------:R-:W-:-:S04]  /*0840*/  IMAD.WIDE R8, R3, 0x10, R8 ;  /* 0x0000001003087825 */ /* 0x000fc800078e0208 */
[----:B------:R-:W-:Y:S02]  /*0850*/  IMAD.MOV.U32 R2, RZ, RZ, 0x1 ;  /* 0x00000001ff027424 */ /* 0x000fe400078e00ff */
[----:B------:R-:W-:-:S05]  /*0860*/  IMAD.MOV.U32 R3, RZ, RZ, 0x0 ;  /* 0x00000000ff037424 */ /* 0x000fca00078e00ff */
[----:B------:R-:W-:Y:S04]  /*0870*/  STG.E.64 desc[UR4][R8.64+0x8], R2 ;  /* 0x0000080208007986 */ /* 0x000fe8000c101b04 */
[----:B--2---:R-:W-:Y:S01]  /*0880*/  STG.E.64 desc[UR4][R8.64], R6 ;  /* 0x0000000608007986 */ /* 0x004fe2000c101b04 */
[----:B------:R-:W-:Y:S05]  /*0890*/  EXIT ;  /* 0x000000000000794d */ /* 0x000fea0003800000 */
.L_x_338:
[----:B------:R-:W-:-:S13]  /*08a0*/  ISETP.GE.AND P0, PT, R5, 0x1, PT ;  /* 0x000000010500780c */ /* 0x000fda0003f06270 */
[----:B------:R-:W-:Y:S05]  /*08b0*/  @!P0 EXIT ;  /* 0x000000000000894d */ /* 0x000fea0003800000 */
[C---:B------:R-:W-:Y:S01]  /*08c0*/  ISETP.GE.U32.AND P0, PT, R5.reuse, 0x8, PT ;  /* 0x000000080500780c */ /* 0x040fe20003f06070 */
[----:B------:R-:W-:Y:S01]  /*08d0*/  HFMA2 R3, -RZ, RZ, 0, 0 ;  /* 0x00000000ff037431 */ /* 0x000fe200000001ff */
[----:B------:R-:W-:-:S11]  /*08e0*/  LOP3.LUT R22, R5, 0x7, RZ, 0xc0, !PT ;  /* 0x0000000705167812 */ /* 0x000fd600078ec0ff */
[----:B------:R-:W-:Y:S05]  /*08f0*/  @!P0 BRA `(.L_x_343) ;  /* 0x0000000400108947 */ /* 0x000fea0003800000 */
[----:B------:R-:W-:Y:S01]  /*0900*/  LOP3.LUT R3, R5, 0x7ffffff8, RZ, 0xc0, !PT ;  /* 0x7ffffff805037812 */ /* 0x000fe200078ec0ff */
[----:B------:R-:W-:-:S07]  /*0910*/  IMAD.MOV.U32 R10, RZ, RZ, RZ ;  /* 0x000000ffff0a7224 */ /* 0x000fce00078e00ff */
.L_x_346:
[----:B------:R-:W-:-:S05]  /*0920*/  IMAD R11, R10, 0x80, R0 ;  /* 0x000000800a0b7824 */ /* 0x000fca00078e0200 */
[----:B------:R-:W-:-:S13]  /*0930*/  ISETP.GE.AND P0, PT, R11, R2, PT ;  /* 0x000000020b00720c */ /* 0x000fda0003f06270 */
[----:B0-----:R-:W-:-:S05]  /*0940*/  @!P0 IMAD.WIDE.U32 R12, R11, 0x8, R6 ;  /* 0x000000080b0c8825 */ /* 0x001fca00078e0006 */
[----:B------:R-:W2:Y:S01]  /*0950*/  @!P0 LDG.E.64 R14, desc[UR4][R12.64] ;  /* 0x000000040c0e8981 */ /* 0x000ea2000c1e1b00 */
[C---:B------:R-:W-:Y:S01]  /*0960*/  IADD3 R21, PT, PT, R11.reuse, 0x80, RZ ;  /* 0x000000800b157810 */ /* 0x040fe20007ffe0ff */
[----:B------:R-:W-:-:S03]  /*0970*/  @!P0 IMAD.WIDE.U32 R16, R11, 0x10, R8 ;  /* 0x000000100b108825 */ /* 0x000fc600078e0008 */
[C---:B------:R-:W-:Y:S01]  /*0980*/  ISETP.GE.AND P1, PT, R21.reuse, R2, PT ;  /* 0x000000021500720c */ /* 0x040fe20003f26270 */
[----:B------:R-:W-:Y:S02]  /*0990*/  @!P0 IMAD.MOV.U32 R24, RZ, RZ, 0x1 ;  /* 0x00000001ff188424 */ /* 0x000fe400078e00ff */
[----:B------:R-:W-:Y:S02]  /*09a0*/  @!P0 IMAD.MOV.U32 R25, RZ, RZ, 0x0 ;  /* 0x00000000ff198424 */ /* 0x000fe400078e00ff */
[----:B------:R-:W-:-:S03]  /*09b0*/  IMAD.WIDE R4, R21, 0x8, R6 ;  /* 0x0000000815047825 */ /* 0x000fc600078e0206 */
[----:B------:R0:W-:Y:S01]  /*09c0*/  @!P0 STG.E.64 desc[UR4][R16.64+0x8], R24 ;  /* 0x0000081810008986 */ /* 0x0001e2000c101b04 */
[----:B------:R-:W-:-:S03]  /*09d0*/  IADD3 R23, PT, PT, R11, 0x100, RZ ;  /* 0x000001000b177810 */ /* 0x000fc60007ffe0ff */
[----:B--2---:R1:W-:Y:S04]  /*09e0*/  @!P0 STG.E.64 desc[UR4][R16.64], R14 ;  /* 0x0000000e10008986 */ /* 0x0043e8000c101b04 */
[----:B------:R-:W2:Y:S01]  /*09f0*/  @!P1 LDG.E.64 R18, desc[UR4][R4.64] ;  /* 0x0000000404129981 */ /* 0x000ea2000c1e1b00 */
[----:B------:R-:W-:Y:S01]  /*0a00*/  ISETP.GE.AND P0, PT, R23, R2, PT ;  /* 0x000000021700720c */ /* 0x000fe20003f06270 */
[----:B------:R-:W-:-:S04]  /*0a10*/  IMAD.WIDE R12, R21, 0x10, R8 ;  /* 0x00000010150c7825 */ /* 0x000fc800078e0208 */
[----:B------:R-:W-:Y:S02]  /*0a20*/  @!P1 IMAD.MOV.U32 R26, RZ, RZ, 0x1 ;  /* 0x00000001ff1a9424 */ /* 0x000fe400078e00ff */
[----:B------:R-:W-:-:S05]  /*0a30*/  @!P1 IMAD.MOV.U32 R27, RZ, RZ, 0x0 ;  /* 0x00000000ff1b9424 */ /* 0x000fca00078e00ff */
[----:B------:R-:W-:Y:S01]  /*0a40*/  @!P1 STG.E.64 desc[UR4][R12.64+0x8], R26 ;  /* 0x0000081a0c009986 */ /* 0x000fe2000c101b04 */
[----:B------:R-:W-:-:S03]  /*0a50*/  IADD3 R23, PT, PT, R11, 0x180, RZ ;  /* 0x000001800b177810 */ /* 0x000fc60007ffe0ff */
        /* <DEDUP_REMOVED lines=13> */
[----:B--2---:R-:W-:-:S03]  /*0b30*/  IADD3 R19, PT, PT, R11, 0x280, RZ ;  /* 0x000002800b137810 */ /* 0x004fc60007ffe0ff */
[----:B---3--:R1:W-:Y:S04]  /*0b40*/  @!P1 STG.E.64 desc[UR4][R12.64+0x1000], R14 ;  /* 0x0010000e0c009986 */ /* 0x0083e8000c101b04 */
[----:B------:R-:W2:Y:S01]  /*0b50*/  @!P0 LDG.E.64 R16, desc[UR4][R4.64+0xc00] ;  /* 0x000c000404108981 */ /* 0x000ea2000c1e1b00 */
[----:B------:R-:W-:Y:S01]  /*0b60*/  ISETP.GE.AND P1, PT, R19, R2, PT ;  /* 0x000000021300720c */ /* 0x000fe20003f26270 */
[----:B0-----:R-:W-:Y:S01]  /*0b70*/  @!P0 IMAD.MOV.U32 R20, RZ, RZ, 0x1 ;  /* 0x00000001ff148424 */ /* 0x001fe200078e00ff */
[----:B------:R-:W-:-:S05]  /*0b80*/  @!P0 MOV R21, 0x0 ;  /* 0x0000000000158802 */ /* 0x000fca0000000f00 */
[----:B------:R0:W-:Y:S01]  /*0b90*/  @!P0 STG.E.64 desc[UR4][R12.64+0x1808], R20 ;  /* 0x001808140c008986 */ /* 0x0001e2000c101b04 */
[----:B------:R-:W-:-:S03]  /*0ba0*/  VIADD R23, R11, 0x300 ;  /* 0x000003000b177836 */ /* 0x000fc60000000000 */
[----:B--2---:R0:W-:Y:S04]  /*0bb0*/  @!P0 STG.E.64 desc[UR4][R12.64+0x1800], R16 ;  /* 0x001800100c008986 */ /* 0x0041e8000c101b04 */
[----:B------:R-:W2:Y:S01]  /*0bc0*/  @!P1 LDG.E.64 R18, desc[UR4][R4.64+0x1000] ;  /* 0x0010000404129981 */ /* 0x000ea2000c1e1b00 */
[----:B------:R-:W-:Y:S01]  /*0bd0*/  ISETP.GE.AND P0, PT, R23, R2, PT ;  /* 0x000000021700720c */ /* 0x000fe20003f06270 */
[----:B------:R-:W-:Y:S01]  /*0be0*/  @!P1 IMAD.MOV.U32 R25, RZ, RZ, 0x0 ;  /* 0x00000000ff199424 */ /* 0x000fe200078e00ff */
[----:B------:R-:W-:-:S05]  /*0bf0*/  @!P1 MOV R24, 0x1 ;  /* 0x0000000100189802 */ /* 0x000fca0000000f00 */
[----:B------:R0:W-:Y:S04]  /*0c00*/  @!P1 STG.E.64 desc[UR4][R12.64+0x2008], R24 ;  /* 0x002008180c009986 */ /* 0x0001e8000c101b04 */
[----:B--2---:R0:W-:Y:S04]  /*0c10*/  @!P1 STG.E.64 desc[UR4][R12.64+0x2000], R18 ;  /* 0x002000120c009986 */ /* 0x0041e8000c101b04 */
[----:B-1----:R-:W2:Y:S01]  /*0c20*/  @!P0 LDG.E.64 R14, desc[UR4][R4.64+0x1400] ;  /* 0x00140004040e8981 */ /* 0x002ea2000c1e1b00 */
[----:B------:R-:W-:Y:S01]  /*0c30*/  @!P0 MOV R26, 0x1 ;  /* 0x00000001001a8802 */ /* 0x000fe20000000f00 */
[----:B------:R-:W-:Y:S01]  /*0c40*/  @!P0 IMAD.MOV.U32 R27, RZ, RZ, 0x0 ;  /* 0x00000000ff1b8424 */ /* 0x000fe200078e00ff */
[----:B------:R-:W-:Y:S01]  /*0c50*/  IADD3 R11, PT, PT, R11, 0x380, RZ ;  /* 0x000003800b0b7810 */ /* 0x000fe20007ffe0ff */
[----:B------:R-:W-:Y:S01]  /*0c60*/  VIADD R10, R10, 0x8 ;  /* 0x000000080a0a7836 */ /* 0x000fe20000000000 */
[----:B------:R-:W-:Y:S02]  /*0c70*/  BSSY.RECONVERGENT B0, `(.L_x_344) ;  /* 0x000000b000007945 */ /* 0x000fe40003800200 */
[----:B------:R0:W-:Y:S02]  /*0c80*/  @!P0 STG.E.64 desc[UR4][R12.64+0x2808], R26 ;  /* 0x0028081a0c008986 */ /* 0x0001e4000c101b04 */
[----:B------:R-:W-:-:S02]  /*0c90*/  ISETP.NE.AND P1, PT, R10, R3, PT ;  /* 0x000000030a00720c */ /* 0x000fc40003f25270 */
[----:B--2---:R0:W-:Y:S01]  /*0ca0*/  @!P0 STG.E.64 desc[UR4][R12.64+0x2800], R14 ;  /* 0x0028000e0c008986 */ /* 0x0041e2000c101b04 */
[----:B------:R-:W-:-:S13]  /*0cb0*/  ISETP.GE.AND P0, PT, R11, R2, PT ;  /* 0x000000020b00720c */ /* 0x000fda0003f06270 */
[----:B0-----:R-:W-:Y:S05]  /*0cc0*/  @P0 BRA `(.L_x_345) ;  /* 0x0000000000140947 */ /* 0x001fea0003800000 */
[----:B------:R-:W2:Y:S01]  /*0cd0*/  LDG.E.64 R4, desc[UR4][R4.64+0x1800] ;  /* 0x0018000404047981 */ /* 0x000ea2000c1e1b00 */
[----:B------:R-:W-:Y:S02]  /*0ce0*/  HFMA2 R14, -RZ, RZ, 0, 5.9604644775390625e-08 ;  /* 0x00000001ff0e7431 */ /* 0x000fe400000001ff */
[----:B------:R-:W-:-:S05]  /*0cf0*/  IMAD.MOV.U32 R15, RZ, RZ, 0x0 ;  /* 0x00000000ff0f7424 */ /* 0x000fca00078e00ff */
[----:B------:R0:W-:Y:S04]  /*0d00*/  STG.E.64 desc[UR4][R12.64+0x3008], R14 ;  /* 0x0030080e0c007986 */ /* 0x0001e8000c101b04 */
[----:B--2---:R0:W-:Y:S02]  /*0d10*/  STG.E.64 desc[UR4][R12.64+0x3000], R4 ;  /* 0x003000040c007986 */ /* 0x0041e4000c101b04 */
.L_x_345:
[----:B------:R-:W-:Y:S05]  /*0d20*/  BSYNC.RECONVERGENT B0 ;  /* 0x0000000000007941 */ /* 0x000fea0003800200 */
.L_x_344:
[----:B------:R-:W-:Y:S05]  /*0d30*/  @P1 BRA `(.L_x_346) ;  /* 0xfffffff800f81947 */ /* 0x000fea000383ffff */
.L_x_343:
[----:B------:R-:W-:-:S13]  /*0d40*/  ISETP.NE.AND P0, PT, R22, RZ, PT ;  /* 0x000000ff1600720c */ /* 0x000fda0003f05270 */
[----:B------:R-:W-:Y:S05]  /*0d50*/  @!P0 EXIT ;  /* 0x000000000000894d */ /* 0x000fea0003800000 */
[----:B0-----:R-:W0:Y:S01]  /*0d60*/  LDC R4, c[0x0][0x384] ;  /* 0x0000e100ff047b82 */ /* 0x001e220000000800 */
[----:B------:R-:W-:Y:S02]  /*0d70*/  ISETP.GE.U32.AND P1, PT, R22, 0x4, PT ;  /* 0x000000041600780c */ /* 0x000fe40003f26070 */
[----:B0-----:R-:W-:-:S04]  /*0d80*/  LOP3.LUT R20, R4, 0x3, RZ, 0xc0, !PT ;  /* 0x0000000304147812 */ /* 0x001fc800078ec0ff */
[----:B------:R-:W-:-:S07]  /*0d90*/  ISETP.NE.AND P0, PT, R20, RZ, PT ;  /* 0x000000ff1400720c */ /* 0x000fce0003f05270 */
[----:B------:R-:W-:Y:S06]  /*0da0*/  @!P1 BRA `(.L_x_347) ;  /* 0x0000000000949947 */ /* 0x000fec0003800000 */
[----:B------:R-:W-:-:S04]  /*0db0*/  LEA R5, R3, R0, 0x7 ;  /* 0x0000000003057211 */ /* 0x000fc800078e38ff */
        /* <DEDUP_REMOVED lines=8> */
[----:B------:R-:W-:Y:S07]  /*0e40*/  @!P1 STG.E.64 desc[UR4][R12.64+0x8], R22 ;  /* 0x000008160c009986 */ /* 0x000fee000c101b04 */
[----:B------:R-:W-:Y:S01]  /*0e50*/  @!P2 IMAD.WIDE R14, R17, 0x8, R6 ;  /* 0x00000008110ea825 */ /* 0x000fe200078e0206 */
[----:B------:R-:W-:Y:S01]  /*0e60*/  IADD3 R21, PT, PT, R5, 0x100, RZ ;  /* 0x0000010005157810 */ /* 0x000fe20007ffe0ff */
[----:B--2---:R0:W-:Y:S04]  /*0e70*/  @!P1 STG.E.64 desc[UR4][R12.64], R10 ;  /* 0x0000000a0c009986 */ /* 0x0041e8000c101b04 */
[----:B------:R-:W2:Y:S01]  /*0e80*/  @!P2 LDG.E.64 R14, desc[UR4][R14.64] ;  /* 0x000000040e0ea981 */ /* 0x000ea2000c1e1b00 */
[----:B------:R-:W-:Y:S01]  /*0e90*/  ISETP.GE.AND P1, PT, R21, R2, PT ;  /* 0x000000021500720c */ /* 0x000fe20003f26270 */
[----:B------:R-:W-:Y:S01]  /*0ea0*/  @!P2 IMAD.WIDE R16, R17, 0x10, R8 ;  /* 0x000000101110a825 */ /* 0x000fe200078e0208 */
[----:B------:R-:W-:-:S03]  /*0eb0*/  @!P2 MOV R25, 0x0 ;  /* 0x000000000019a802 */ /* 0x000fc60000000f00 */
[----:B------:R-:W-:-:S05]  /*0ec0*/  @!P2 IMAD.MOV.U32 R24, RZ, RZ, 0x1 ;  /* 0x00000001ff18a424 */ /* 0x000fca00078e00ff */
[----:B------:R-:W-:Y:S03]  /*0ed0*/  @!P2 STG.E.64 desc[UR4][R16.64+0x8], R24 ;  /* 0x000008181000a986 */ /* 0x000fe6000c101b04 */
[----:B------:R-:W-:-:S04]  /*0ee0*/  @!P1 IMAD.WIDE R18, R21, 0x8, R6 ;  /* 0x0000000815129825 */ /* 0x000fc800078e0206 */
[----:B------:R-:W-:Y:S01]  /*0ef0*/  VIADD R5, R5, 0x180 ;  /* 0x0000018005057836 */ /* 0x000fe20000000000 */
[----:B--2---:R1:W-:Y:S04]  /*0f00*/  @!P2 STG.E.64 desc[UR4][R16.64], R14 ;  /* 0x0000000e1000a986 */ /* 0x0043e8000c101b04 */
[----:B------:R-:W2:Y:S01]  /*0f10*/  @!P1 LDG.E.64 R18, desc[UR4][R18.64] ;  /* 0x0000000412129981 */ /* 0x000ea2000c1e1b00 */
[----:B------:R-:W-:Y:S01]  /*0f20*/  ISETP.GE.AND P2, PT, R5, R2, PT ;  /* 0x000000020500720c */ /* 0x000fe20003f46270 */
[----:B0-----:R-:W-:Y:S01]  /*0f30*/  @!P1 IMAD.WIDE R10, R21, 0x10, R8 ;  /* 0x00000010150a9825 */ /* 0x001fe200078e0208 */
[----:B------:R-:W-:-:S03]  /*0f40*/  @!P1 MOV R22, 0x1 ;  /* 0x0000000100169802 */ /* 0x000fc60000000f00 */
[----:B------:R-:W-:-:S05]  /*0f50*/  @!P1 IMAD.MOV.U32 R23, RZ, RZ, 0x0 ;  /* 0x00000000ff179424 */ /* 0x000fca00078e00ff */
[----:B------:R0:W-:Y:S03]  /*0f60*/  @!P1 STG.E.64 desc[UR4][R10.64+0x8], R22 ;  /* 0x000008160a009986 */ /* 0x0001e6000c101b04 */
[C---:B------:R-:W-:Y:S01]  /*0f70*/  @!P2 IMAD.WIDE R12, R5.reuse, 0x8, R6 ;  /* 0x00000008050ca825 */ /* 0x040fe200078e0206 */
[----:B--2---:R0:W-:Y:S05]  /*0f80*/  @!P1 STG.E.64 desc[UR4][R10.64], R18 ;  /* 0x000000120a009986 */ /* 0x0041ea000c101b04 */
[----:B------:R-:W2:Y:S01]  /*0f90*/  @!P2 LDG.E.64 R12, desc[UR4][R12.64] ;  /* 0x000000040c0ca981 */ /* 0x000ea2000c1e1b00 */
[----:B-1----:R-:W-:Y:S01]  /*0fa0*/  @!P2 IMAD.WIDE R14, R5, 0x10, R8 ;  /* 0x00000010050ea825 */ /* 0x002fe200078e0208 */
[----:B------:R-:W-:-:S02]  /*0fb0*/  @!P2 MOV R16, 0x1 ;  /* 0x000000010010a802 */ /* 0x000fc40000000f00 */
[----:B------:R-:W-:Y:S01]  /*0fc0*/  IADD3 R3, PT, PT, R3, 0x4, RZ ;  /* 0x0000000403037810 */ /* 0x000fe20007ffe0ff */
[----:B------:R-:W-:-:S05]  /*0fd0*/  @!P2 IMAD.MOV.U32 R17, RZ, RZ, 0x0 ;  /* 0x00000000ff11a424 */ /* 0x000fca00078e00ff */
[----:B------:R0:W-:Y:S04]  /*0fe0*/  @!P2 STG.E.64 desc[UR4][R14.64+0x8], R16 ;  /* 0x000008100e00a986 */ /* 0x0001e8000c101b04 */
[----:B--2---:R0:W-:Y:S02]  /*0ff0*/  @!P2 STG.E.64 desc[UR4][R14.64], R12 ;  /* 0x0000000c0e00a986 */ /* 0x0041e4000c101b04 */
.L_x_347:
[----:B------:R-:W-:Y:S05]  /*1000*/  @!P0 EXIT ;  /* 0x000000000000894d */ /* 0x000fea0003800000 */
[----:B------:R-:W-:Y:S02]  /*1010*/  ISETP.NE.AND P0, PT, R20, 0x1, PT ;  /* 0x000000011400780c */ /* 0x000fe40003f05270 */
[----:B------:R-:W-:-:S04]  /*1020*/  LOP3.LUT R4, R4, 0x1, RZ, 0xc0, !PT ;  /* 0x0000000104047812 */ /* 0x000fc800078ec0ff */
[----:B------:R-:W-:-:S07]  /*1030*/  ISETP.NE.U32.AND P2, PT, R4, 0x1, PT ;  /* 0x000000010400780c */ /* 0x000fce0003f45070 */
[----:B------:R-:W-:Y:S06]  /*1040*/  @!P0 BRA `(.L_x_348) ;  /* 0x00000000004c8947 */ /* 0x000fec0003800000 */
[----:B0-----:R-:W-:-:S05]  /*1050*/  IMAD R11, R3, 0x80, R0 ;  /* 0x00000080030b7824 */ /* 0x001fca00078e0200 */
[----:B------:R-:W-:-:S13]  /*1060*/  ISETP.GE.AND P0, PT, R11, R2, PT ;  /* 0x000000020b00720c */ /* 0x000fda0003f06270 */
[----:B------:R-:W-:-:S06]  /*1070*/  @!P0 IMAD.WIDE R4, R11, 0x8, R6 ;  /* 0x000000080b048825 */ /* 0x000fcc00078e0206 */
[----:B------:R-:W2:Y:S01]  /*1080*/  @!P0 LDG.E.64 R4, desc[UR4][R4.64] ;  /* 0x0000000404048981 */ /* 0x000ea2000c1e1b00 */
[C---:B------:R-:W-:Y:S01]  /*1090*/  IADD3 R15, PT, PT, R11.reuse, 0x80, RZ ;  /* 0x000000800b0f7810 */ /* 0x040fe20007ffe0ff */
[----:B------:R-:W-:Y:S01]  /*10a0*/  @!P0 IMAD.WIDE R10, R11, 0x10, R8 ;  /* 0x000000100b0a8825 */ /* 0x000fe200078e0208 */
[----:B------:R-:W-:Y:S02]  /*10b0*/  @!P0 MOV R17, 0x0 ;  /* 0x0000000000118802 */ /* 0x000fe40000000f00 */
[----:B------:R-:W-:Y:S01]  /*10c0*/  ISETP.GE.AND P1, PT, R15, R2, PT ;  /* 0x000000020f00720c */ /* 0x000fe20003f26270 */
[----:B------:R-:W-:-:S05]  /*10d0*/  @!P0 IMAD.MOV.U32 R16, RZ, RZ, 0x1 ;  /* 0x00000001ff108424 */ /* 0x000fca00078e00ff */
[----:B------:R1:W-:Y:S07]  /*10e0*/  @!P0 STG.E.64 desc[UR4][R10.64+0x8], R16 ;  /* 0x000008100a008986 */ /* 0x0003ee000c101b04 */
[C---:B------:R-:W-:Y:S01]  /*10f0*/  @!P1 IMAD.WIDE R12, R15.reuse, 0x8, R6 ;  /* 0x000000080f0c9825 */ /* 0x040fe200078e0206 */
[----:B--2---:R1:W-:Y:S05]  /*1100*/  @!P0 STG.E.64 desc[UR4][R10.64], R4 ;  /* 0x000000040a008986 */ /* 0x0043ea000c101b04 */
[----:B------:R-:W2:Y:S01]  /*1110*/  @!P1 LDG.E.64 R12, desc[UR4][R12.64] ;  /* 0x000000040c0c9981 */ /* 0x000ea2000c1e1b00 */
[----:B------:R-:W-:Y:S01]  /*1120*/  @!P1 IMAD.WIDE R14, R15, 0x10, R8 ;  /* 0x000000100f0e9825 */ /* 0x000fe200078e0208 */
[----:B------:R-:W-:-:S03]  /*1130*/  @!P1 MOV R19, 0x0 ;  /* 0x0000000000139802 */ /* 0x000fc60000000f00 */
[----:B------:R-:W-:Y:S02]  /*1140*/  @!P1 IMAD.MOV.U32 R18, RZ, RZ, 0x1 ;  /* 0x00000001ff129424 */ /* 0x000fe400078e00ff */
[----:B------:R-:W-:-:S03]  /*1150*/  VIADD R3, R3, 0x2 ;  /* 0x0000000203037836 */ /* 0x000fc60000000000 */
[----:B------:R1:W-:Y:S04]  /*1160*/  @!P1 STG.E.64 desc[UR4][R14.64+0x8], R18 ;  /* 0x000008120e009986 */ /* 0x0003e8000c101b04 */
[----:B--2---:R1:W-:Y:S02]  /*1170*/  @!P1 STG.E.64 desc[UR4][R14.64], R12 ;  /* 0x0000000c0e009986 */ /* 0x0043e4000c101b04 */
.L_x_348:
[----:B------:R-:W-:Y:S05]  /*1180*/  @P2 EXIT ;  /* 0x000000000000294d */ /* 0x000fea0003800000 */
[----:B------:R-:W-:-:S04]  /*1190*/  LEA R3, R3, R0, 0x7 ;  /* 0x0000000003037211 */ /* 0x000fc800078e38ff */
[----:B------:R-:W-:-:S13]  /*11a0*/  ISETP.GE.AND P0, PT, R3, R2, PT ;  /* 0x000000020300720c */ /* 0x000fda0003f06270 */
[----:B------:R-:W-:Y:S05]  /*11b0*/  @P0 EXIT ;  /* 0x000000000000094d */ /* 0x000fea0003800000 */
[----:B------:R-:W-:-:S06]  /*11c0*/  IMAD.WIDE R6, R3, 0x8, R6 ;  /* 0x0000000803067825 */ /* 0x000fcc00078e0206 */
[----:B------:R-:W2:Y:S01]  /*11d0*/  LDG.E.64 R6, desc[UR4][R6.64] ;  /* 0x0000000406067981 */ /* 0x000ea2000c1e1b00 */
[----:B------:R-:W-:-:S04]  /*11e0*/  IMAD.WIDE R8, R3, 0x10, R8 ;  /* 0x0000001003087825 */ /* 0x000fc800078e0208 */
[----:B------:R-:W-:Y:S02]  /*11f0*/  HFMA2 R3, -RZ, RZ, 0, 0 ;  /* 0x00000000ff037431 */ /* 0x000fe400000001ff */
[----:B------:R-:W-:-:S05]  /*1200*/  IMAD.MOV.U32 R2, RZ, RZ, 0x1 ;  /* 0x00000001ff027424 */ /* 0x000fca00078e00ff */
[----:B------:R-:W-:Y:S04]  /*1210*/  STG.E.64 desc[UR4][R8.64+0x8], R2 ;  /* 0x0000080208007986 */ /* 0x000fe8000c101b04 */
[----:B--2---:R-:W-:Y:S01]  /*1220*/  STG.E.64 desc[UR4][R8.64], R6 ;  /* 0x0000000608007986 */ /* 0x004fe2000c101b04 */
[----:B------:R-:W-:Y:S05]  /*1230*/  EXIT ;  /* 0x000000000000794d */ /* 0x000fea0003800000 */
.L_x_349:
        /* <DEDUP_REMOVED lines=12> */
.L_x_2372:


//--------------------- .text._ZN3cub18CUB_300001_SM_10006detail8for_each13static_kernelINS2_12policy_hub_t12policy_500_tEmN6thrust24THRUST_300001_SM_1000_NS8cuda_cub20__uninitialized_fill7functorINS7_10device_ptrI8SumCountEESC_EEEEvT0_T1_ --------------------------
	.section	.text._ZN3cub18CUB_300001_SM_10006detail8for_each13static_kernelINS2_12policy_hub_t12policy_500_tEmN6thrust24THRUST_300001_SM_1000_NS8cuda_cub20__uninitialized_fill7functorINS7_10device_ptrI8SumCountEESC_EEEEvT0_T1_,"ax",@progbits
	.align	128
        .global         _ZN3cub18CUB_300001_SM_10006detail8for_each13static_kernelINS2_12policy_hub_t12policy_500_tEmN6thrust24THRUST_300001_SM_1000_NS8cuda_cub20__uninitialized_fill7functorINS7_10device_ptrI8SumCountEESC_EEEEvT0_T1_
        .type           _ZN3cub18CUB_300001_SM_10006detail8for_each13static_kernelINS2_12policy_hub_t12policy_500_tEmN6thrust24THRUST_300001_SM_1000_NS8cuda_cub20__uninitialized_fill7functorINS7_10device_ptrI8SumCountEESC_EEEEvT0_T1_,@function
        .size           _ZN3cub18CUB_300001_SM_10006detail8for_each13static_kernelINS2_12policy_hub_t12policy_500_tEmN6thrust24THRUST_300001_SM_1000_NS8cuda_cub20__uninitialized_fill7functorINS7_10device_ptrI8SumCountEESC_EEEEvT0_T1_,(.L_x_2373 - _ZN3cub18CUB_300001_SM_10006detail8for_each13static_kernelINS2_12policy_hub_t12policy_500_tEmN6thrust24THRUST_300001_SM_1000_NS8cuda_cub20__uninitialized_fill7functorINS7_10device_ptrI8SumCountEESC_EEEEvT0_T1_)
        .other          _ZN3cub18CUB_300001_SM_10006detail8for_each13static_kernelINS2_12policy_hub_t12policy_500_tEmN6thrust24THRUST_300001_SM_1000_NS8cuda_cub20__uninitialized_fill7functorINS7_10device_ptrI8SumCountEESC_EEEEvT0_T1_,@"STO_CUDA_ENTRY STV_DEFAULT"
_ZN3cub18CUB_300001_SM_10006detail8for_each13static_kernelINS2_12policy_hub_t12policy_500_tEmN6thrust24THRUST_300001_SM_1000_NS8cuda_cub20__uninitialized_fill7functorINS7_10device_ptrI8SumCountEESC_EEEEvT0_T1_:
.text._ZN3cub18CUB_300001_SM_10006detail8for_each13static_kernelINS2_12policy_hub_t12policy_500_tEmN6thrust24THRUST_300001_SM_1000_NS8cuda_cub20__uninitialized_fill7functorINS7_10device_ptrI8SumCountEESC_EEEEvT0_T1_:
[----:B------:R-:W-:Y:S08]  /*0000*/  LDC R1, c[0x0][0x37c] ;  /* 0x0000df00ff017b82 */ /* 0x000ff00000000800 */
[----:B------:R-:W0:Y:S01]  /*0010*/  S2UR UR4, SR_CTAID.X ;  /* 0x00000000000479c3 */ /* 0x000e220000002500 */
[----:B------:R-:W1:Y:S01]  /*0020*/  LDCU.64 UR6, c[0x0][0x380] ;  /* 0x00007000ff0677ac */ /* 0x000e620008000a00 */
[----:B------:R-:W2:Y:S06]  /*0030*/  LDCU.64 UR8, c[0x0][0x358] ;  /* 0x00006b00ff0877ac */ /* 0x000eac0008000a00 */
[----:B------:R-:W3:Y:S01]  /*0040*/  LDC R7, c[0x0][0x39c] ;  /* 0x0000e700ff077b82 */ /* 0x000ee20000000800 */
[----:B0-----:R-:W-:-:S04]  /*0050*/  UIMAD.WIDE.U32 UR4, UR4, 0x200, URZ ;  /* 0x00000200040478a5 */ /* 0x001fc8000f8e00ff */
[----:B-1----:R-:W-:-:S04]  /*0060*/  UIADD3 UR6, UP0, UPT, -UR4, UR6, URZ ;  /* 0x0000000604067290 */ /* 0x002fc8000ff1e1ff */
[----:B------:R-:W-:Y:S01]  /*0070*/  UIADD3.X UR7, UPT, UPT, ~UR5, UR7, URZ, UP0, !UPT ;  /* 0x0000000705077290 */ /* 0x000fe200087fe5ff */
[C---:B---3--:R-:W-:Y:S01]  /*0080*/  PRMT R0, R7.reuse, 0x7773, RZ ;  /* 0x0000777307007816 */ /* 0x048fe200000000ff */
[----:B------:R-:W-:Y:S01]  /*0090*/  UISETP.GE.U32.AND UP0, UPT, UR6, 0x200, UPT ;  /* 0x000002000600788c */ /* 0x000fe2000bf06070 */
[C---:B------:R-:W-:Y:S02]  /*00a0*/  PRMT R5, R7.reuse, 0x7772, RZ ;  /* 0x0000777207057816 */ /* 0x040fe400000000ff */
[C---:B------:R-:W-:Y:S01]  /*00b0*/  PRMT R4, R7.reuse, 0x7771, RZ ;  /* 0x0000777107047816 */ /* 0x040fe200000000ff */
[----:B------:R-:W-:Y:S01]  /*00c0*/  UISETP.GE.U32.AND.EX UP0, UPT, UR7, URZ, UPT, UP0 ;  /* 0x000000ff0700728c */ /* 0x000fe2000bf06100 */
[----:B------:R-:W-:-:S08]  /*00d0*/  PRMT R7, R7, 0x7770, RZ ;  /* 0x0000777007077816 */ /* 0x000fd000000000ff */
[----:B--2---:R-:W-:Y:S05]  /*00e0*/  BRA.U !UP0, `(.L_x_350) ;  /* 0x0000000108407547 */ /* 0x004fea000b800000 */
[----:B------:R-:W0:Y:S01]  /*00f0*/  S2R R2, SR_TID.X ;  /* 0x0000000000027919 */ /* 0x000e220000002100 */
[----:B------:R-:W1:Y:S01]  /*0100*/  LDCU.64 UR6, c[0x0][0x388] ;  /* 0x00007100ff0677ac */ /* 0x000e620008000a00 */
[----:B------:R-:W2:Y:S01]  /*0110*/  LDC.64 R8, c[0x0][0x390] ;  /* 0x0000e400ff087b82 */ /* 0x000ea20000000a00 */
[----:B------:R-:W-:Y:S02]  /*0120*/  PRMT R4, R7, 0x3340, R4 ;  /* 0x0000334007047816 */ /* 0x000fe40000000004 */
[----:B------:R-:W-:-:S04]  /*0130*/  PRMT R5, R5, 0x3340, R0 ;  /* 0x0000334005057816 */ /* 0x000fc80000000000 */
[----:B------:R-:W-:Y:S01]  /*0140*/  PRMT R11, R4, 0x5410, R5 ;  /* 0x00005410040b7816 */ /* 0x000fe20000000005 */
[----:B------:R-:W3:Y:S01]  /*0150*/  LDC R10, c[0x0][0x398] ;  /* 0x0000e600ff0a7b82 */ /* 0x000ee20000000800 */
[----:B0-----:R-:W-:-:S05]  /*0160*/  IADD3 R3, P0, PT, R2, UR4, RZ ;  /* 0x0000000402037c10 */ /* 0x001fca000ff1e0ff */
[----:B------:R-:W-:Y:S01]  /*0170*/  IMAD.X R6, RZ, RZ, UR5, P0 ;  /* 0x00000005ff067e24 */ /* 0x000fe200080e06ff */
[----:B-1----:R-:W-:-:S04]  /*0180*/  LEA R2, P0, R3, UR6, 0x4 ;  /* 0x0000000603027c11 */ /* 0x002fc8000f8020ff */
[----:B------:R-:W-:-:S05]  /*0190*/  LEA.HI.X R3, R3, UR7, R6, 0x4, P0 ;  /* 0x0000000703037c11 */ /* 0x000fca00080f2406 */
[----:B--2---:R-:W-:Y:S04]  /*01a0*/  STG.E.64 desc[UR8][R2.64], R8 ;  /* 0x0000000802007986 */ /* 0x004fe8000c101b08 */
[----:B------:R-:W-:Y:S04]  /*01b0*/  STG.E.64 desc[UR8][R2.64+0x1000], R8 ;  /* 0x0010000802007986 */ /* 0x000fe8000c101b08 */
[----:B---3--:R-:W-:Y:S04]  /*01c0*/  STG.E.64 desc[UR8][R2.64+0x8], R10 ;  /* 0x0000080a02007986 */ /* 0x008fe8000c101b08 */
[----:B------:R-:W-:Y:S01]  /*01d0*/  STG.E.64 desc[UR8][R2.64+0x1008], R10 ;  /* 0x0010080a02007986 */ /* 0x000fe2000c101b08 */
[----:B------:R-:W-:Y:S05]  /*01e0*/  EXIT ;  /* 0x000000000000794d */ /* 0x000fea0003800000 */
.L_x_350:
[----:B------:R-:W0:Y:S01]  /*01f0*/  S2R R2, SR_TID.X ;  /* 0x0000000000027919 */ /* 0x000e220000002100 */
[----:B------:R-:W-:Y:S01]  /*0200*/  IMAD.U32 R3, RZ, RZ, UR7 ;  /* 0x00000007ff037e24 */ /* 0x000fe2000f8e00ff */
[----:B------:R-:W1:Y:S01]  /*0210*/  LDCU.64 UR10, c[0x0][0x388] ;  /* 0x00007100ff0a77ac */ /* 0x000e620008000a00 */
[----:B------:R-:W-:Y:S01]  /*0220*/  IMAD.U32 R12, RZ, RZ, UR7 ;  /* 0x00000007ff0c7e24 */ /* 0x000fe2000f8e00ff */
[C---:B0-----:R-:W-:Y:S01]  /*0230*/  ISETP.LT.U32.AND P0, PT, R2.reuse, UR6, PT ;  /* 0x0000000602007c0c */ /* 0x041fe2000bf01070 */
[----:B------:R-:W-:-:S03]  /*0240*/  VIADD R6, R2, 0x100 ;  /* 0x0000010002067836 */ /* 0x000fc60000000000 */
[----:B------:R-:W-:Y:S02]  /*0250*/  ISETP.GT.U32.AND.EX P0, PT, R3, RZ, PT, P0 ;  /* 0x000000ff0300720c */ /* 0x000fe40003f04100 */
[----:B------:R-:W-:Y:S02]  /*0260*/  ISETP.LT.U32.AND P1, PT, R6, UR6, PT ;  /* 0x0000000606007c0c */ /* 0x000fe4000bf21070 */
[----:B------:R-:W-:Y:S02]  /*0270*/  IADD3 R3, P2, PT, R2, UR4, RZ ;  /* 0x0000000402037c10 */ /* 0x000fe4000ff5e0ff */
[----:B------:R-:W-:-:S03]  /*0280*/  ISETP.GT.U32.AND.EX P1, PT, R12, RZ, PT, P1 ;  /* 0x000000ff0c00720c */ /* 0x000fc60003f24110 */
[----:B------:R-:W-:Y:S01]  /*0290*/  IMAD.X R6, RZ, RZ, UR5, P2 ;  /* 0x00000005ff067e24 */ /* 0x000fe200090e06ff */
[----:B-1----:R-:W-:-:S03]  /*02a0*/  LEA R2, P2, R3, UR10, 0x4 ;  /* 0x0000000a03027c11 */ /* 0x002fc6000f8420ff */
[----:B------:R-:W0:Y:S01]  /*02b0*/  @P0 LDC.64 R8, c[0x0][0x390] ;  /* 0x0000e400ff080b82 */ /* 0x000e220000000a00 */
[----:B------:R-:W-:Y:S02]  /*02c0*/  @P0 PRMT R10, R5, 0x3340, R0 ;  /* 0x00003340050a0816 */ /* 0x000fe40000000000 */
[----:B------:R-:W-:Y:S02]  /*02d0*/  @P0 PRMT R13, R7, 0x3340, R4 ;  /* 0x00003340070d0816 */ /* 0x000fe40000000004 */
[----:B------:R-:W-:Y:S02]  /*02e0*/  LEA.HI.X R3, R3, UR11, R6, 0x4, P2 ;  /* 0x0000000b03037c11 */ /* 0x000fe400090f2406 */
[----:B------:R-:W-:Y:S01]  /*02f0*/  @P0 PRMT R13, R13, 0x5410, R10 ;  /* 0x000054100d0d0816 */ /* 0x000fe2000000000a */
[----:B------:R-:W1:Y:S04]  /*0300*/  @P0 LDC R11, c[0x0][0x398] ;  /* 0x0000e600ff0b0b82 */ /* 0x000e680000000800 */
[----:B------:R2:W-:Y:S04]  /*0310*/  @P0 STG.E desc[UR8][R2.64+0xc], R13 ;  /* 0x00000c0d02000986 */ /* 0x0005e8000c101908 */
[----:B0-----:R2:W-:Y:S04]  /*0320*/  @P0 STG.E.64 desc[UR8][R2.64], R8 ;  /* 0x0000000802000986 */ /* 0x0015e8000c101b08 */
[----:B-1----:R2:W-:Y:S01]  /*0330*/  @P0 STG.E desc[UR8][R2.64+0x8], R11 ;  /* 0x0000080b02000986 */ /* 0x0025e2000c101908 */
[----:B------:R-:W-:Y:S05]  /*0340*/  @!P1 EXIT ;  /* 0x000000000000994d */ /* 0x000fea0003800000 */
[----:B--2---:R-:W0:Y:S01]  /*0350*/  LDC.64 R8, c[0x0][0x390] ;  /* 0x0000e400ff087b82 */ /* 0x004e220000000a00 */
[----:B------:R-:W-:Y:S02]  /*0360*/  PRMT R0, R5, 0x3340, R0 ;  /* 0x0000334005007816 */ /* 0x000fe40000000000 */
[----:B------:R-:W-:-:S04]  /*0370*/  PRMT R7, R7, 0x3340, R4 ;  /* 0x0000334007077816 */ /* 0x000fc80000000004 */
[----:B------:R-:W-:Y:S01]  /*0380*/  PRMT R7, R7, 0x5410, R0 ;  /* 0x0000541007077816 */ /* 0x000fe20000000000 */
[----:B------:R-:W1:Y:S04]  /*0390*/  LDC R11, c[0x0][0x398] ;  /* 0x0000e600ff0b7b82 */ /* 0x000e680000000800 */
[----:B------:R-:W-:Y:S04]  /*03a0*/  STG.E desc[UR8][R2.64+0x100c], R7 ;  /* 0x00100c0702007986 */ /* 0x000fe8000c101908 */
[----:B0-----:R-:W-:Y:S04]  /*03b0*/  STG.E.64 desc[UR8][R2.64+0x1000], R8 ;  /* 0x0010000802007986 */ /* 0x001fe8000c101b08 */
[----:B-1----:R-:W-:Y:S01]  /*03c0*/  STG.E desc[UR8][R2.64+0x1008], R11 ;  /* 0x0010080b02007986 */ /* 0x002fe2000c101908 */
[----:B------:R-:W-:Y:S05]  /*03d0*/  EXIT ;  /* 0x000000000000794d */ /* 0x000fea0003800000 */
.L_x_351:
        /* <DEDUP_REMOVED lines=10> */
.L_x_2373:


//--------------------- .text._ZN3cub18CUB_300001_SM_10006detail8for_each13static_kernelINS2_12policy_hub_t12policy_500_tEmN6thrust24THRUST_300001_SM_1000_NS8cuda_cub20__uninitialized_fill7functorINS7_10device_ptrIdEEdEEEEvT0_T1_ --------------------------
	.section	.text._ZN3cub18CUB_300001_SM_10006detail8for_each13static_kernelINS2_12policy_hub_t12policy_500_tEmN6thrust24THRUST_300001_SM_1000_NS8cuda_cub20__uninitialized_fill7functorINS7_10device_ptrIdEEdEEEEvT0_T1_,"ax",@progbits
	.align	128
        .global         _ZN3cub18CUB_300001_SM_10006detail8for_each13static_kernelINS2_12policy_hub_t12policy_500_tEmN6thrust24THRUST_300001_SM_1000_NS8cuda_cub20__uninitialized_fill7functorINS7_10device_ptrIdEEdEEEEvT0_T1_
        .type           _ZN3cub18CUB_300001_SM_10006detail8for_each13static_kernelINS2_12policy_hub_t12policy_500_tEmN6thrust24THRUST_300001_SM_1000_NS8cuda_cub20__uninitialized_fill7functorINS7_10device_ptrIdEEdEEEEvT0_T1_,@function
        .size           _ZN3cub18CUB_300001_SM_10006detail8for_each13static_kernelINS2_12policy_hub_t12policy_500_tEmN6thrust24THRUST_300001_SM_1000_NS8cuda_cub20__uninitialized_fill7functorINS7_10device_ptrIdEEdEEEEvT0_T1_,(.L_x_2374 - _ZN3cub18CUB_300001_SM_10006detail8for_each13static_kernelINS2_12policy_hub_t12policy_500_tEmN6thrust24THRUST_300001_SM_1000_NS8cuda_cub20__uninitialized_fill7functorINS7_10device_ptrIdEEdEEEEvT0_T1_)
        .other          _ZN3cub18CUB_300001_SM_10006detail8for_each13static_kernelINS2_12policy_hub_t12policy_500_tEmN6thrust24THRUST_300001_SM_1000_NS8cuda_cub20__uninitialized_fill7functorINS7_10device_ptrIdEEdEEEEvT0_T1_,@"STO_CUDA_ENTRY STV_DEFAULT"
_ZN3cub18CUB_300001_SM_10006detail8for_each13static_kernelINS2_12policy_hub_t12policy_500_tEmN6thrust24THRUST_300001_SM_1000_NS8cuda_cub20__uninitialized_fill7functorINS7_10device_ptrIdEEdEEEEvT0_T1_:
.text._ZN3cub18CUB_300001_SM_10006detail8for_each13static_kernelINS2_12policy_hub_t12policy_500_tEmN6thrust24THRUST_300001_SM_1000_NS8cuda_cub20__uninitialized_fill7functorINS7_10device_ptrIdEEdEEEEvT0_T1_:
[----:B------:R-:W-:Y:S08]  /*0000*/  LDC R1, c[0x0][0x37c] ;  /* 0x0000df00ff017b82 */ /* 0x000ff00000000800 */
[----:B------:R-:W0:Y:S01]  /*0010*/  S2UR UR4, SR_CTAID.X ;  /* 0x00000000000479c3 */ /* 0x000e220000002500 */
[----:B------:R-:W1:Y:S01]  /*0020*/  LDCU.64 UR6, c[0x0][0x380] ;  /* 0x00007000ff0677ac */ /* 0x000e620008000a00 */
[----:B------:R-:W2:Y:S01]  /*0030*/  LDCU.64 UR8, c[0x0][0x358] ;  /* 0x00006b00ff0877ac */ /* 0x000ea20008000a00 */
[----:B0-----:R-:W-:-:S04]  /*0040*/  UIMAD.WIDE.U32 UR4, UR4, 0x200, URZ ;  /* 0x00000200040478a5 */ /* 0x001fc8000f8e00ff */
[----:B-1----:R-:W-:-:S04]  /*0050*/  UIADD3 UR6, UP0, UPT, -UR4, UR6, URZ ;  /* 0x0000000604067290 */ /* 0x002fc8000ff1e1ff */
[----:B------:R-:W-:Y:S02]  /*0060*/  UIADD3.X UR7, UPT, UPT, ~UR5, UR7, URZ, UP0, !UPT ;  /* 0x0000000705077290 */ /* 0x000fe400087fe5ff */
[----:B------:R-:W-:-:S04]  /*0070*/  UISETP.GE.U32.AND UP0, UPT, UR6, 0x200, UPT ;  /* 0x000002000600788c */ /* 0x000fc8000bf06070 */
[----:B------:R-:W-:-:S09]  /*0080*/  UISETP.GE.U32.AND.EX UP0, UPT, UR7, URZ, UPT, UP0 ;  /* 0x000000ff0700728c */ /* 0x000fd2000bf06100 */
[----:B--2---:R-:W-:Y:S05]  /*0090*/  BRA.U !UP0, `(.L_x_352) ;  /* 0x0000000108287547 */ /* 0x004fea000b800000 */
[----:B------:R-:W0:Y:S01]  /*00a0*/  S2R R0, SR_TID.X ;  /* 0x0000000000007919 */ /* 0x000e220000002100 */
[----:B------:R-:W1:Y:S01]  /*00b0*/  LDCU.64 UR6, c[0x0][0x388] ;  /* 0x00007100ff0677ac */ /* 0x000e620008000a00 */
[----:B------:R-:W2:Y:S01]  /*00c0*/  LDC.64 R4, c[0x0][0x390] ;  /* 0x0000e400ff047b82 */ /* 0x000ea20000000a00 */
[----:B0-----:R-:W-:-:S05]  /*00d0*/  IADD3 R0, P0, PT, R0, UR4, RZ ;  /* 0x0000000400007c10 */ /* 0x001fca000ff1e0ff */
[----:B------:R-:W-:Y:S01]  /*00e0*/  IMAD.X R3, RZ, RZ, UR5, P0 ;  /* 0x00000005ff037e24 */ /* 0x000fe200080e06ff */
[----:B-1----:R-:W-:-:S04]  /*00f0*/  LEA R2, P0, R0, UR6, 0x3 ;  /* 0x0000000600027c11 */ /* 0x002fc8000f8018ff */
[----:B------:R-:W-:-:S05]  /*0100*/  LEA.HI.X R3, R0, UR7, R3, 0x3, P0 ;  /* 0x0000000700037c11 */ /* 0x000fca00080f1c03 */
[----:B--2---:R-:W-:Y:S04]  /*0110*/  STG.E.64 desc[UR8][R2.64], R4 ;  /* 0x0000000402007986 */ /* 0x004fe8000c101b08 */
[----:B------:R-:W-:Y:S01]  /*0120*/  STG.E.64 desc[UR8][R2.64+0x800], R4 ;  /* 0x0008000402007986 */ /* 0x000fe2000c101b08 */
[----:B------:R-:W-:Y:S05]  /*0130*/  EXIT ;  /* 0x000000000000794d */ /* 0x000fea0003800000 */
.L_x_352:
[----:B------:R-:W0:Y:S01]  /*0140*/  S2R R0, SR_TID.X ;  /* 0x0000000000007919 */ /* 0x000e220000002100 */
[----:B------:R-:W-:Y:S01]  /*0150*/  IMAD.U32 R2, RZ, RZ, UR7 ;  /* 0x00000007ff027e24 */ /* 0x000fe2000f8e00ff */
[----:B------:R-:W1:Y:S01]  /*0160*/  LDCU.64 UR10, c[0x0][0x388] ;  /* 0x00007100ff0a77ac */ /* 0x000e620008000a00 */
[----:B------:R-:W-:Y:S01]  /*0170*/  IMAD.U32 R6, RZ, RZ, UR7 ;  /* 0x00000007ff067e24 */ /* 0x000fe2000f8e00ff */
[----:B0-----:R-:W-:-:S04]  /*0180*/  ISETP.LT.U32.AND P0, PT, R0, UR6, PT ;  /* 0x0000000600007c0c */ /* 0x001fc8000bf01070 */
[----:B------:R-:W-:Y:S01]  /*0190*/  ISETP.GT.U32.AND.EX P0, PT, R2, RZ, PT, P0 ;  /* 0x000000ff0200720c */ /* 0x000fe20003f04100 */
[C---:B------:R-:W-:Y:S01]  /*01a0*/  VIADD R2, R0.reuse, 0x100 ;  /* 0x0000010000027836 */ /* 0x040fe20000000000 */
[----:B------:R-:W-:-:S04]  /*01b0*/  IADD3 R0, P2, PT, R0, UR4, RZ ;  /* 0x0000000400007c10 */ /* 0x000fc8000ff5e0ff */
[----:B------:R-:W-:Y:S01]  /*01c0*/  ISETP.LT.U32.AND P1, PT, R2, UR6, PT ;  /* 0x0000000602007c0c */ /* 0x000fe2000bf21070 */
[----:B------:R-:W-:Y:S01]  /*01d0*/  IMAD.X R3, RZ, RZ, UR5, P2 ;  /* 0x00000005ff037e24 */ /* 0x000fe200090e06ff */
[----:B-1----:R-:W-:Y:S02]  /*01e0*/  LEA R2, P2, R0, UR10, 0x3 ;  /* 0x0000000a00027c11 */ /* 0x002fe4000f8418ff */
[----:B------:R-:W-:Y:S02]  /*01f0*/  ISETP.GT.U32.AND.EX P1, PT, R6, RZ, PT, P1 ;  /* 0x000000ff0600720c */ /* 0x000fe40003f24110 */
[----:B------:R-:W-:Y:S01]  /*0200*/  LEA.HI.X R3, R0, UR11, R3, 0x3, P2 ;  /* 0x0000000b00037c11 */ /* 0x000fe200090f1c03 */
[----:B------:R-:W0:Y:S04]  /*0210*/  @P0 LDC.64 R4, c[0x0][0x390] ;  /* 0x0000e400ff040b82 */ /* 0x000e280000000a00 */
[----:B0-----:R0:W-:Y:S06]  /*0220*/  @P0 STG.E.64 desc[UR8][R2.64], R4 ;  /* 0x0000000402000986 */ /* 0x0011ec000c101b08 */
[----:B------:R-:W-:Y:S05]  /*0230*/  @!P1 EXIT ;  /* 0x000000000000994d */ /* 0x000fea0003800000 */
[----:B0-----:R-:W0:Y:S02]  /*0240*/  LDC.64 R4, c[0x0][0x390] ;  /* 0x0000e400ff047b82 */ /* 0x001e240000000a00 */
[----:B0-----:R-:W-:Y:S01]  /*0250*/  STG.E.64 desc[UR8][R2.64+0x800], R4 ;  /* 0x0008000402007986 */ /* 0x001fe2000c101b08 */
[----:B------:R-:W-:Y:S05]  /*0260*/  EXIT ;  /* 0x000000000000794d */ /* 0x000fea0003800000 */
.L_x_353:
        /* <DEDUP_REMOVED lines=9> */
.L_x_2374:


//--------------------- .text._ZN3cub18CUB_300001_SM_10006detail8for_each13static_kernelINS2_12policy_hub_t12policy_500_tEmN6thrust24THRUST_300001_SM_1000_NS8cuda_cub20__uninitialized_fill7functorINS7_10device_ptrIiEEiEEEEvT0_T1_ --------------------------
	.section	.text._ZN3cub18CUB_300001_SM_10006detail8for_each13static_kernelINS2_12policy_hub_t12policy_500_tEmN6thrust24THRUST_300001_SM_1000_NS8cuda_cub20__uninitialized_fill7functorINS7_10device_ptrIiEEiEEEEvT0_T1_,"ax",@progbits
	.align	128
        .global         _ZN3cub18CUB_300001_SM_10006detail8for_each13static_kernelINS2_12policy_hub_t12policy_500_tEmN6thrust24THRUST_300001_SM_1000_NS8cuda_cub20__uninitialized_fill7functorINS7_10device_ptrIiEEiEEEEvT0_T1_
        .type           _ZN3cub18CUB_300001_SM_10006detail8for_each13static_kernelINS2_12policy_hub_t12policy_500_tEmN6thrust24THRUST_300001_SM_1000_NS8cuda_cub20__uninitialized_fill7functorINS7_10device_ptrIiEEiEEEEvT0_T1_,@function
        .size           _ZN3cub18CUB_300001_SM_10006detail8for_each13static_kernelINS2_12policy_hub_t12policy_500_tEmN6thrust24THRUST_300001_SM_1000_NS8cuda_cub20__uninitialized_fill7functorINS7_10device_ptrIiEEiEEEEvT0_T1_,(.L_x_2375 - _ZN3cub18CUB_300001_SM_10006detail8for_each13static_kernelINS2_12policy_hub_t12policy_500_tEmN6thrust24THRUST_300001_SM_1000_NS8cuda_cub20__uninitialized_fill7functorINS7_10device_ptrIiEEiEEEEvT0_T1_)
        .other          _ZN3cub18CUB_300001_SM_10006detail8for_each13static_kernelINS2_12policy_hub_t12policy_500_tEmN6thrust24THRUST_300001_SM_1000_NS8cuda_cub20__uninitialized_fill7functorINS7_10device_ptrIiEEiEEEEvT0_T1_,@"STO_CUDA_ENTRY STV_DEFAULT"
_ZN3cub18CUB_300001_SM_10006detail8for_each13static_kernelINS2_12policy_hub_t12policy_500_tEmN6thrust24THRUST_300001_SM_1000_NS8cuda_cub20__uninitialized_fill7functorINS7_10device_ptrIiEEiEEEEvT0_T1_:
.text._ZN3cub18CUB_300001_SM_10006detail8for_each13static_kernelINS2_12policy_hub_t12policy_500_tEmN6thrust24THRUST_300001_SM_1000_NS8cuda_cub20__uninitialized_fill7functorINS7_10device_ptrIiEEiEEEEvT0_T1_:
        /* <DEDUP_REMOVED lines=12> */
[----:B------:R-:W2:Y:S01]  /*00c0*/  LDC R5, c[0x0][0x390] ;  /* 0x0000e400ff057b82 */ /* 0x000ea20000000800 */
[----:B0-----:R-:W-:-:S05]  /*00d0*/  IADD3 R0, P0, PT, R0, UR4, RZ ;  /* 0x0000000400007c10 */ /* 0x001fca000ff1e0ff */
[----:B------:R-:W-:Y:S01]  /*00e0*/  IMAD.X R3, RZ, RZ, UR5, P0 ;  /* 0x00000005ff037e24 */ /* 0x000fe200080e06ff */
[----:B-1----:R-:W-:-:S04]  /*00f0*/  LEA R2, P0, R0, UR6, 0x2 ;  /* 0x0000000600027c11 */ /* 0x002fc8000f8010ff */
[----:B------:R-:W-:-:S05]  /*0100*/  LEA.HI.X R3, R0, UR7, R3, 0x2, P0 ;  /* 0x0000000700037c11 */ /* 0x000fca00080f1403 */
[----:B--2---:R-:W-:Y:S04]  /*0110*/  STG.E desc[UR8][R2.64], R5 ;  /* 0x0000000502007986 */ /* 0x004fe8000c101908 */
[----:B------:R-:W-:Y:S01]  /*0120*/  STG.E desc[UR8][R2.64+0x400], R5 ;  /* 0x0004000502007986 */ /* 0x000fe2000c101908 */
[----:B------:R-:W-:Y:S05]  /*0130*/  EXIT ;  /* 0x000000000000794d */ /* 0x000fea0003800000 */
.L_x_354:
        /* <DEDUP_REMOVED lines=13> */
[----:B------:R-:W0:Y:S04]  /*0210*/  @P0 LDC R5, c[0x0][0x390] ;  /* 0x0000e400ff050b82 */ /* 0x000e280000000800 */
[----:B0-----:R0:W-:Y:S06]  /*0220*/  @P0 STG.E desc[UR8][R2.64], R5 ;  /* 0x0000000502000986 */ /* 0x0011ec000c101908 */
[----:B------:R-:W-:Y:S05]  /*0230*/  @!P1 EXIT ;  /* 0x000000000000994d */ /* 0x000fea0003800000 */
[----:B0-----:R-:W0:Y:S02]  /*0240*/  LDC R5, c[0x0][0x390] ;  /* 0x0000e400ff057b82 */ /* 0x001e240000000800 */
[----:B0-----:R-:W-:Y:S01]  /*0250*/  STG.E desc[UR8][R2.64+0x400], R5 ;  /* 0x0004000502007986 */ /* 0x001fe2000c101908 */
[----:B------:R-:W-:Y:S05]  /*0260*/  EXIT ;  /* 0x000000000000794d */ /* 0x000fea0003800000 */
.L_x_355:
        /* <DEDUP_REMOVED lines=9> */
.L_x_2375:


//--------------------- .text._ZN3cub18CUB_300001_SM_10006detail11EmptyKernelIvEEvv --------------------------
	.section	.text._ZN3cub18CUB_300001_SM_10006detail11EmptyKernelIvEEvv,"ax",@progbits
	.align	128
        .global         _ZN3cub18CUB_300001_SM_10006detail11EmptyKernelIvEEvv
        .type           _ZN3cub18CUB_300001_SM_10006detail11EmptyKernelIvEEvv,@function
        .size           _ZN3cub18CUB_300001_SM_10006detail11EmptyKernelIvEEvv,(.L_x_2376 - _ZN3cub18CUB_300001_SM_10006detail11EmptyKernelIvEEvv)
        .other          _ZN3cub18CUB_300001_SM_10006detail11EmptyKernelIvEEvv,@"STO_CUDA_ENTRY STV_DEFAULT"
_ZN3cub18CUB_300001_SM_10006detail11EmptyKernelIvEEvv:
.text._ZN3cub18CUB_300001_SM_10006detail11EmptyKernelIvEEvv:
[----:B------:R-:W-:Y:S01]  /*0000*/  LDC R1, c[0x0][0x37c] ;  /* 0x0000df00ff017b82 */ /* 0x000fe20000000800 */
[----:B------:R-:W-:Y:S05]  /*0010*/  EXIT ;  /* 0x000000000000794d */ /* 0x000fea0003800000 */
.L_x_356:
        /* <DEDUP_REMOVED lines=14> */
.L_x_2376:


//--------------------- .text._ZN6thrust24THRUST_300001_SM_1000_NS8cuda_cub4core6detail13_kernel_agentINS1_15__reduce_by_key16ReduceByKeyAgentINS0_6detail15normal_iteratorINS0_10device_ptrIiEEEENS8_INS9_IdEEEESB_SD_N4cuda3std3__48equal_toIiEENSE_3__47minimumIdEEPllEEJSB_SD_SB_SD_SM_N3cub18CUB_300001_SM_100024ReduceByKeyScanTileStateIdlLb0EEESI_SL_llEEEvDpT0_ --------------------------
	.section	.text._ZN6thrust24THRUST_300001_SM_1000_NS8cuda_cub4core6detail13_kernel_agentINS1_15__reduce_by_key16ReduceByKeyAgentINS0_6detail15normal_iteratorINS0_10device_ptrIiEEEENS8_INS9_IdEEEESB_SD_N4cuda3std3__48equal_toIiEENSE_3__47minimumIdEEPllEEJSB_SD_SB_SD_SM_N3cub18CUB_300001_SM_100024ReduceByKeyScanTileStateIdlLb0EEESI_SL_llEEEvDpT0_,"ax",@progbits
	.align	128
        .global         _ZN6thrust24THRUST_300001_SM_1000_NS8cuda_cub4core6detail13_kernel_agentINS1_15__reduce_by_key16ReduceByKeyAgentINS0_6detail15normal_iteratorINS0_10device_ptrIiEEEENS8_INS9_IdEEEESB_SD_N4cuda3std3__48equal_toIiEENSE_3__47minimumIdEEPllEEJSB_SD_SB_SD_SM_N3cub18CUB_300001_SM_100024ReduceByKeyScanTileStateIdlLb0EEESI_SL_llEEEvDpT0_
        .type           _ZN6thrust24THRUST_300001_SM_1000_NS8cuda_cub4core6detail13_kernel_agentINS1_15__reduce_by_key16ReduceByKeyAgentINS0_6detail15normal_iteratorINS0_10device_ptrIiEEEENS8_INS9_IdEEEESB_SD_N4cuda3std3__48equal_toIiEENSE_3__47minimumIdEEPllEEJSB_SD_SB_SD_SM_N3cub18CUB_300001_SM_100024ReduceByKeyScanTileStateIdlLb0EEESI_SL_llEEEvDpT0_,@function
        .size           _ZN6thrust24THRUST_300001_SM_1000_NS8cuda_cub4core6detail13_kernel_agentINS1_15__reduce_by_key16ReduceByKeyAgentINS0_6detail15normal_iteratorINS0_10device_ptrIiEEEENS8_INS9_IdEEEESB_SD_N4cuda3std3__48equal_toIiEENSE_3__47minimumIdEEPllEEJSB_SD_SB_SD_SM_N3cub18CUB_300001_SM_100024ReduceByKeyScanTileStateIdlLb0EEESI_SL_llEEEvDpT0_,(.L_x_2377 - _ZN6thrust24THRUST_300001_SM_1000_NS8cuda_cub4core6detail13_kernel_agentINS1_15__reduce_by_key16ReduceByKeyAgentINS0_6detail15normal_iteratorINS0_10device_ptrIiEEEENS8_INS9_IdEEEESB_SD_N4cuda3std3__48equal_toIiEENSE_3__47minimumIdEEPllEEJSB_SD_SB_SD_SM_N3cub18CUB_300001_SM_100024ReduceByKeyScanTileStateIdlLb0EEESI_SL_llEEEvDpT0_)
        .other          _ZN6thrust24THRUST_300001_SM_1000_NS8cuda_cub4core6detail13_kernel_agentINS1_15__reduce_by_key16ReduceByKeyAgentINS0_6detail15normal_iteratorINS0_10device_ptrIiEEEENS8_INS9_IdEEEESB_SD_N4cuda3std3__48equal_toIiEENSE_3__47minimumIdEEPllEEJSB_SD_SB_SD_SM_N3cub18CUB_300001_SM_100024ReduceByKeyScanTileStateIdlLb0EEESI_SL_llEEEvDpT0_,@"STO_CUDA_ENTRY STV_DEFAULT"
_ZN6thrust24THRUST_300001_SM_1000_NS8cuda_cub4core6detail13_kernel_agentINS1_15__reduce_by_key16ReduceByKeyAgentINS0_6detail15normal_iteratorINS0_10device_ptrIiEEEENS8_INS9_IdEEEESB_SD_N4cuda3std3__48equal_toIiEENSE_3__47minimumIdEEPllEEJSB_SD_SB_SD_SM_N3cub18CUB_300001_SM_100024ReduceByKeyScanTileStateIdlLb0EEESI_SL_llEEEvDpT0_:
.text._ZN6thrust24THRUST_300001_SM_1000_NS8cuda_cub4core6detail13_kernel_agentINS1_15__reduce_by_key16ReduceByKeyAgentINS0_6detail15normal_iteratorINS0_10device_ptrIiEEEENS8_INS9_IdEEEESB_SD_N4cuda3std3__48equal_toIiEENSE_3__47minimumIdEEPllEEJSB_SD_SB_SD_SM_N3cub18CUB_300001_SM_100024ReduceByKeyScanTileStateIdlLb0EEESI_SL_llEEEvDpT0_:
        /* <DEDUP_REMOVED lines=8> */
[----:B------:R-:W-:-:S09]  /*0080*/  UISETP.GE.AND.EX UP0, UPT, UR4, URZ, UPT, UP0 ;  /* 0x000000ff0400728c */ /* 0x000fd2000bf06300 */
[----:B--2---:R-:W-:Y:S05]  /*0090*/  BRA.U !UP0, `(.L_x_357) ;  /* 0x00000079084c7547 */ /* 0x004fea000b800000 */
[----:B------:R-:W-:-:S09]  /*00a0*/  UISETP.NE.AND UP0, UPT, UR15, URZ, UPT ;  /* 0x000000ff0f00728c */ /* 0x000fd2000bf05270 */
[----:B------:R-:W-:Y:S05]  /*00b0*/  BRA.U UP0, `(.L_x_358) ;  /* 0x0000002d00fc7547 */ /* 0x000fea000b800000 */
[----:B------:R-:W0:Y:S01]  /*00c0*/  S2R R10, SR_TID.X ;  /* 0x00000000000a7919 */ /* 0x000e220000002100 */
[----:B------:R-:W1:Y:S01]  /*00d0*/  LDCU.64 UR4, c[0x0][0x380] ;  /* 0x00007000ff0477ac */ /* 0x000e620008000a00 */
[C---:B0-----:R-:W-:Y:S02]  /*00e0*/  LOP3.LUT R0, R10.reuse, 0x1f, RZ, 0xc0, !PT ;  /* 0x0000001f0a007812 */ /* 0x041fe400078ec0ff */
[----:B------:R-:W-:-:S05]  /*00f0*/  LOP3.LUT R3, R10, 0x3e0, RZ, 0xc0, !PT ;  /* 0x000003e00a037812 */ /* 0x000fca00078ec0ff */
[----:B------:R-:W-:-:S05]  /*0100*/  IMAD R0, R3, 0x9, R0 ;  /* 0x0000000903007824 */ /* 0x000fca00078e0200 */
[----:B------:R-:W-:-:S05]  /*0110*/  IADD3 R5, P0, PT, R0, UR6, RZ ;  /* 0x0000000600057c10 */ /* 0x000fca000ff1e0ff */
[----:B------:R-:W-:Y:S01]  /*0120*/  IMAD.X R8, RZ, RZ, UR7, P0 ;  /* 0x00000007ff087e24 */ /* 0x000fe200080e06ff */
[----:B-1----:R-:W-:-:S04]  /*0130*/  LEA R2, P0, R5, UR4, 0x2 ;  /* 0x0000000405027c11 */ /* 0x002fc8000f8010ff */
[C---:B------:R-:W-:Y:S01]  /*0140*/  LEA.HI.X R3, R5.reuse, UR5, R8, 0x2, P0 ;  /* 0x0000000505037c11 */ /* 0x040fe200080f1408 */
[----:B------:R-:W0:Y:S04]  /*0150*/  LDCU.64 UR4, c[0x0][0x388] ;  /* 0x00007100ff0477ac */ /* 0x000e280008000a00 */
[----:B------:R-:W2:Y:S04]  /*0160*/  LDG.E.CONSTANT R0, desc[UR12][R2.64] ;  /* 0x0000000c02007981 */ /* 0x000ea8000c1e9900 */
[----:B------:R-:W3:Y:S04]  /*0170*/  LDG.E.CONSTANT R6, desc[UR12][R2.64+0x80] ;  /* 0x0000800c02067981 */ /* 0x000ee8000c1e9900 */
[----:B------:R-:W4:Y:S04]  /*0180*/  LDG.E.CONSTANT R7, desc[UR12][R2.64+0x100] ;  /* 0x0001000c02077981 */ /* 0x000f28000c1e9900 */
[----:B------:R-:W5:Y:S04]  /*0190*/  LDG.E.CONSTANT R9, desc[UR12][R2.64+0x180] ;  /* 0x0001800c02097981 */ /* 0x000f68000c1e9900 */
[----:B------:R-:W5:Y:S04]  /*01a0*/  LDG.E.CONSTANT R30, desc[UR12][R2.64+0x200] ;  /* 0x0002000c021e7981 */ /* 0x000f68000c1e9900 */
[----:B------:R-:W5:Y:S04]  /*01b0*/  LDG.E.CONSTANT R31, desc[UR12][R2.64+0x280] ;  /* 0x0002800c021f7981 */ /* 0x000f68000c1e9900 */
[----:B------:R-:W5:Y:S04]  /*01c0*/  LDG.E.CONSTANT R32, desc[UR12][R2.64+0x300] ;  /* 0x0003000c02207981 */ /* 0x000f68000c1e9900 */
[----:B------:R-:W5:Y:S04]  /*01d0*/  LDG.E.CONSTANT R33, desc[UR12][R2.64+0x380] ;  /* 0x0003800c02217981 */ /* 0x000f68000c1e9900 */
[----:B------:R1:W5:Y:S01]  /*01e0*/  LDG.E.CONSTANT R34, desc[UR12][R2.64+0x400] ;  /* 0x0004000c02227981 */ /* 0x000362000c1e9900 */
[----:B0-----:R-:W-:-:S04]  /*01f0*/  LEA R4, P0, R5, UR4, 0x3 ;  /* 0x0000000405047c11 */ /* 0x001fc8000f8018ff */
[----:B------:R-:W-:-:S05]  /*0200*/  LEA.HI.X R5, R5, UR5, R8, 0x3, P0 ;  /* 0x0000000505057c11 */ /* 0x000fca00080f1c08 */
[----:B------:R-:W5:Y:S04]  /*0210*/  LDG.E.64.CONSTANT R12, desc[UR12][R4.64] ;  /* 0x0000000c040c7981 */ /* 0x000f68000c1e9b00 */
[----:B------:R-:W5:Y:S04]  /*0220*/  LDG.E.64.CONSTANT R14, desc[UR12][R4.64+0x100] ;  /* 0x0001000c040e7981 */ /* 0x000f68000c1e9b00 */
[----:B------:R-:W5:Y:S04]  /*0230*/  LDG.E.64.CONSTANT R16, desc[UR12][R4.64+0x200] ;  /* 0x0002000c04107981 */ /* 0x000f68000c1e9b00 */
[----:B------:R-:W5:Y:S04]  /*0240*/  LDG.E.64.CONSTANT R18, desc[UR12][R4.64+0x300] ;  /* 0x0003000c04127981 */ /* 0x000f68000c1e9b00 */
[----:B------:R-:W5:Y:S04]  /*0250*/  LDG.E.64.CONSTANT R20, desc[UR12][R4.64+0x400] ;  /* 0x0004000c04147981 */ /* 0x000f68000c1e9b00 */
[----:B------:R-:W5:Y:S04]  /*0260*/  LDG.E.64.CONSTANT R22, desc[UR12][R4.64+0x500] ;  /* 0x0005000c04167981 */ /* 0x000f68000c1e9b00 */
[----:B------:R-:W5:Y:S04]  /*0270*/  LDG.E.64.CONSTANT R24, desc[UR12][R4.64+0x600] ;  /* 0x0006000c04187981 */ /* 0x000f68000c1e9b00 */
[----:B------:R-:W5:Y:S04]  /*0280*/  LDG.E.64.CONSTANT R26, desc[UR12][R4.64+0x700] ;  /* 0x0007000c041a7981 */ /* 0x000f68000c1e9b00 */
[----:B------:R0:W5:Y:S01]  /*0290*/  LDG.E.64.CONSTANT R28, desc[UR12][R4.64+0x800] ;  /* 0x0008000c041c7981 */ /* 0x000162000c1e9b00 */
[----:B------:R-:W1:Y:S01]  /*02a0*/  S2UR UR5, SR_CgaCtaId ;  /* 0x00000000000579c3 */ /* 0x000e620000008800 */
[----:B------:R-:W-:Y:S01]  /*02b0*/  SHF.R.U32.HI R8, RZ, 0x5, R10 ;  /* 0x00000005ff087819 */ /* 0x000fe2000001160a */
[----:B------:R-:W-:Y:S01]  /*02c0*/  UMOV UR4, 0x400 ;  /* 0x0000040000047882 */ /* 0x000fe20000000000 */
[----:B------:R-:W0:Y:S01]  /*02d0*/  S2R R45, SR_LANEID ;  /* 0x00000000002d7919 */ /* 0x000e220000000000 */
[----:B------:R-:W-:Y:S01]  /*02e0*/  ISETP.NE.AND P3, PT, R10, RZ, PT ;  /* 0x000000ff0a00720c */ /* 0x000fe20003f65270 */
[----:B------:R-:W-:Y:S01]  /*02f0*/  IMAD.MOV.U32 R60, RZ, RZ, RZ ;  /* 0x000000ffff3c7224 */ /* 0x000fe200078e00ff */
[----:B------:R-:W-:Y:S01]  /*0300*/  BSSY.RECONVERGENT B0, `(.L_x_359) ;  /* 0x0000051000007945 */ /* 0x000fe20003800200 */
[----:B-1----:R-:W-:-:S03]  /*0310*/  ULEA UR5, UR5, UR4, 0x18 ;  /* 0x0000000405057291 */ /* 0x002fc6000f8ec0ff */
[----:B------:R-:W-:Y:S01]  /*0320*/  UMOV UR4, URZ ;  /* 0x000000ff00047c82 */ /* 0x000fe20008000000 */
[----:B0-----:R-:W-:-:S04]  /*0330*/  IMAD R2, R8, 0x120, R45 ;  /* 0x0000012008027824 */ /* 0x001fc800078e022d */
[----:B------:R-:W-:Y:S01]  /*0340*/  IMAD R4, R45, 0x8, R2 ;  /* 0x000000082d047824 */ /* 0x000fe200078e0202 */
[----:B------:R-:W-:-:S05]  /*0350*/  LEA R3, R2, UR5, 0x2 ;  /* 0x0000000502037c11 */ /* 0x000fca000f8e10ff */
[--C-:B------:R-:W-:Y:S02]  /*0360*/  IMAD R35, R45, 0x20, R3.reuse ;  /* 0x000000202d237824 */ /* 0x100fe400078e0203 */
[----:B------:R-:W-:Y:S02]  /*0370*/  IMAD R37, R2, 0x4, R3 ;  /* 0x0000000402257824 */ /* 0x000fe400078e0203 */
[----:B------:R-:W-:Y:S01]  /*0380*/  IMAD R36, R4, 0x4, R35 ;  /* 0x0000000404247824 */ /* 0x000fe200078e0223 */
[----:B--2---:R-:W-:Y:S04]  /*0390*/  STS [R3], R0 ;  /* 0x0000000003007388 */ /* 0x004fe80000000800 */
[----:B---3--:R-:W-:Y:S04]  /*03a0*/  STS [R3+0x80], R6 ;  /* 0x0000800603007388 */ /* 0x008fe80000000800 */
[----:B----4-:R-:W-:Y:S04]  /*03b0*/  STS [R3+0x100], R7 ;  /* 0x0001000703007388 */ /* 0x010fe80000000800 */
[----:B-----5:R-:W-:Y:S04]  /*03c0*/  STS [R3+0x180], R9 ;  /* 0x0001800903007388 */ /* 0x020fe80000000800 */
[----:B------:R0:W-:Y:S04]  /*03d0*/  STS [R3+0x200], R30 ;  /* 0x0002001e03007388 */ /* 0x0001e80000000800 */
[----:B------:R-:W-:Y:S04]  /*03e0*/  STS [R3+0x280], R31 ;  /* 0x0002801f03007388 */ /* 0x000fe80000000800 */
[----:B------:R-:W-:Y:S01]  /*03f0*/  STS [R3+0x300], R32 ;  /* 0x0003002003007388 */ /* 0x000fe20000000800 */
[----:B0-----:R-:W-:-:S03]  /*0400*/  LEA R30, R10, UR5, 0x2 ;  /* 0x000000050a1e7c11 */ /* 0x001fc6000f8e10ff */
[----:B------:R-:W-:Y:S04]  /*0410*/  STS [R3+0x380], R33 ;  /* 0x0003802103007388 */ /* 0x000fe80000000800 */
[----:B------:R-:W-:Y:S01]  /*0420*/  STS [R3+0x400], R34 ;  /* 0x0004002203007388 */ /* 0x000fe20000000800 */
[----:B------:R-:W-:-:S03]  /*0430*/  NOP ;  /* 0x0000000000007918 */ /* 0x000fc60000000000 */
[----:B------:R-:W-:Y:S04]  /*0440*/  LDS R11, [R35+0x20] ;  /* 0x00002000230b7984 */ /* 0x000fe80000000800 */
[----:B------:R-:W-:Y:S04]  /*0450*/  LDS R9, [R35] ;  /* 0x0000000023097984 */ /* 0x000fe80000000800 */
[----:B------:R-:W0:Y:S04]  /*0460*/  LDS R6, [R35+0x4] ;  /* 0x0000040023067984 */ /* 0x000e280000000800 */
[----:B------:R-:W1:Y:S04]  /*0470*/  LDS R7, [R35+0x8] ;  /* 0x0000080023077984 */ /* 0x000e680000000800 */
[----:B------:R-:W2:Y:S04]  /*0480*/  LDS R4, [R35+0xc] ;  /* 0x00000c0023047984 */ /* 0x000ea80000000800 */
[----:B------:R-:W-:Y:S04]  /*0490*/  LDS R5, [R35+0x10] ;  /* 0x0000100023057984 */ /* 0x000fe80000000800 */
[----:B------:R-:W3:Y:S04]  /*04a0*/  LDS R2, [R35+0x14] ;  /* 0x0000140023027984 */ /* 0x000ee80000000800 */
[----:B------:R-:W-:Y:S04]  /*04b0*/  LDS R3, [R35+0x18] ;  /* 0x0000180023037984 */ /* 0x000fe80000000800 */
[----:B------:R-:W-:Y:S01]  /*04c0*/  LDS R0, [R35+0x1c] ;  /* 0x00001c0023007984 */ /* 0x000fe20000000800 */
[----:B------:R-:W-:Y:S01]  /*04d0*/  BAR.SYNC.DEFER_BLOCKING 0x0 ;  /* 0x0000000000007b1d */ /* 0x000fe20000010000 */
[----:B0-----:R-:W-:-:S02]  /*04e0*/  ISETP.NE.AND P6, PT, R9, R6, PT ;  /* 0x000000060900720c */ /* 0x001fc40003fc5270 */
[----:B-1----:R-:W-:Y:S02]  /*04f0*/  ISETP.NE.AND P0, PT, R6, R7, PT ;  /* 0x000000070600720c */ /* 0x002fe40003f05270 */
[----:B------:R-:W-:Y:S02]  /*0500*/  SEL R61, RZ, 0x1, !P6 ;  /* 0x00000001ff3d7807 */ /* 0x000fe40007000000 */
[----:B--2---:R-:W-:Y:S02]  /*0510*/  ISETP.NE.AND P1, PT, R7, R4, PT ;  /* 0x000000040700720c */ /* 0x004fe40003f25270 */
[----:B------:R-:W-:Y:S01]  /*0520*/  P2R R65, PR, RZ, 0x40 ;  /* 0x00000040ff417803 */ /* 0x000fe20000000000 */
[----:B------:R0:W-:Y:S04]  /*0530*/  STS.64 [R37], R12 ;  /* 0x0000000c25007388 */ /* 0x0001e80000000a00 */
[----:B------:R1:W-:Y:S01]  /*0540*/  STS.64 [R37+0x100], R14 ;  /* 0x0001000e25007388 */ /* 0x0003e20000000a00 */
[----:B---3--:R-:W-:-:S03]  /*0550*/  ISETP.NE.AND P5, PT, R5, R2, PT ;  /* 0x000000020500720c */ /* 0x008fc60003fa5270 */
[----:B------:R-:W-:Y:S01]  /*0560*/  STS.64 [R37+0x200], R16 ;  /* 0x0002001025007388 */ /* 0x000fe20000000a00 */
[----:B------:R-:W-:Y:S02]  /*0570*/  P2R R68, PR, RZ, 0x20 ;  /* 0x00000020ff447803 */ /* 0x000fe40000000000 */
[----:B0-----:R-:W-:Y:S01]  /*0580*/  P2R R12, PR, RZ, 0x8 ;  /* 0x00000008ff0c7803 */ /* 0x001fe20000000000 */
[----:B------:R-:W-:Y:S01]  /*0590*/  STS.64 [R37+0x300], R18 ;  /* 0x0003001225007388 */ /* 0x000fe20000000a00 */
[----:B-1----:R-:W-:-:S03]  /*05a0*/  SEL R14, RZ, 0x1, !P0 ;  /* 0x00000001ff0e7807 */ /* 0x002fc60004000000 */
[----:B------:R-:W-:Y:S01]  /*05b0*/  STS.64 [R37+0x400], R20 ;  /* 0x0004001425007388 */ /* 0x000fe20000000a00 */
[----:B------:R-:W-:-:S03]  /*05c0*/  SEL R15, RZ, 0x1, !P1 ;  /* 0x00000001ff0f7807 */ /* 0x000fc60004800000 */
[----:B------:R-:W-:Y:S04]  /*05d0*/  STS.64 [R37+0x500], R22 ;  /* 0x0005001625007388 */ /* 0x000fe80000000a00 */
[----:B------:R-:W-:Y:S04]  /*05e0*/  STS.64 [R37+0x600], R24 ;  /* 0x0006001825007388 */ /* 0x000fe80000000a00 */
[----:B------:R-:W-:Y:S04]  /*05f0*/  STS.64 [R37+0x700], R26 ;  /* 0x0007001a25007388 */ /* 0x000fe80000000a00 */
[----:B------:R-:W-:Y:S01]  /*0600*/  STS.64 [R37+0x800], R28 ;  /* 0x0008001c25007388 */ /* 0x000fe20000000a00 */
[----:B------:R-:W-:-:S03]  /*0610*/  NOP ;  /* 0x0000000000007918 */ /* 0x000fc60000000000 */
[----:B------:R-:W-:Y:S04]  /*0620*/  LDS.64 R58, [R36] ;  /* 0x00000000243a7984 */ /* 0x000fe80000000a00 */
[----:B------:R-:W-:Y:S04]  /*0630*/  LDS.64 R74, [R36+0x8] ;  /* 0x00000800244a7984 */ /* 0x000fe80000000a00 */
[----:B------:R-:W0:Y:S04]  /*0640*/  LDS.64 R56, [R36+0x10] ;  /* 0x0000100024387984 */ /* 0x000e280000000a00 */
[----:B------:R-:W-:Y:S04]  /*0650*/  LDS.64 R54, [R36+0x18] ;  /* 0x0000180024367984 */ /* 0x000fe80000000a00 */
[----:B------:R-:W-:Y:S04]  /*0660*/  LDS.64 R52, [R36+0x20] ;  /* 0x0000200024347984 */ /* 0x000fe80000000a00 */
[----:B------:R-:W-:Y:S04]  /*0670*/  LDS.64 R50, [R36+0x28] ;  /* 0x0000280024327984 */ /* 0x000fe80000000a00 */
[----:B------:R-:W-:Y:S04]  /*0680*/  LDS.64 R48, [R36+0x30] ;  /* 0x0000300024307984 */ /* 0x000fe80000000a00 */
[----:B------:R-:W-:Y:S04]  /*0690*/  LDS.64 R46, [R36+0x38] ;  /* 0x00003800242e7984 */ /* 0x000fe80000000a00 */
[----:B------:R-:W-:Y:S01]  /*06a0*/  LDS.64 R12, [R36+0x40] ;  /* 0x00004000240c7984 */ /* 0x000fe20000000a00 */
[----:B------:R-:W-:Y:S01]  /*06b0*/  BAR.SYNC.DEFER_BLOCKING 0x0 ;  /* 0x0000000000007b1d */ /* 0x000fe20000010000 */
[----:B0-----:R-:W-:-:S02]  /*06c0*/  IMAD.MOV.U32 R16, RZ, RZ, R56 ;  /* 0x000000ffff107224 */ /* 0x001fc400078e0038 */
[----:B------:R-:W-:-:S03]  /*06d0*/  IMAD.MOV.U32 R17, RZ, RZ, R57 ;  /* 0x000000ffff117224 */ /* 0x000fc600078e0039 */
[----:B------:R-:W-:Y:S02]  /*06e0*/  STS [R30+0x4d8], R11 ;  /* 0x0004d80b1e007388 */ /* 0x000fe40000000800 */
[----:B------:R-:W-:Y:S06]  /*06f0*/  BAR.SYNC.DEFER_BLOCKING 0x0 ;  /* 0x0000000000007b1d */ /* 0x000fec0000010000 */
[----:B------:R-:W0:Y:S02]  /*0700*/  @P3 LDS R44, [R30+0x4d4] ;  /* 0x0004d4001e2c3984 */ /* 0x000e240000000800 */
[----:B0-----:R-:W-:-:S04]  /*0710*/  @P3 ISETP.NE.AND P2, PT, R44, R9, PT ;  /* 0x000000092c00320c */ /* 0x001fc80003f45270 */
[----:B------:R-:W-:Y:S02]  /*0720*/  @P3 SEL R60, RZ, 0x1, !P2 ;  /* 0x00000001ff3c3807 */ /* 0x000fe40005000000 */
[----:B------:R-:W-:Y:S02]  /*0730*/  ISETP.NE.AND P2, PT, R4, R5, PT ;  /* 0x000000050400720c */ /* 0x000fe40003f45270 */
[----:B------:R-:W-:Y:S02]  /*0740*/  IADD3 R20, P3, P4, R14, R60, R61 ;  /* 0x0000003c0e147210 */ /* 0x000fe40007c7e03d */
[----:B------:R-:W-:Y:S02]  /*0750*/  SEL R14, RZ, 0x1, !P2 ;  /* 0x00000001ff0e7807 */ /* 0x000fe40005000000 */
[----:B------:R-:W-:Y:S02]  /*0760*/  IADD3.X R22, PT, PT, RZ, UR4, RZ, P3, P4 ;  /* 0x00000004ff167c10 */ /* 0x000fe40009fe84ff */
[----:B------:R-:W-:Y:S01]  /*0770*/  IADD3 R20, P3, P4, R14, R20, R15 ;  /* 0x000000140e147210 */ /* 0x000fe20007c7e00f */
[----:B------:R-:W-:-:S02]  /*0780*/  IMAD.MOV.U32 R14, RZ, RZ, R74 ;  /* 0x000000ffff0e7224 */ /* 0x000fc400078e004a */
[----:B------:R-:W-:Y:S01]  /*0790*/  IMAD.MOV.U32 R15, RZ, RZ, R75 ;  /* 0x000000ffff0f7224 */ /* 0x000fe200078e004b */
[----:B------:R-:W-:Y:S01]  /*07a0*/  IADD3.X R22, PT, PT, RZ, R22, RZ, P3, P4 ;  /* 0x00000016ff167210 */ /* 0x000fe20001fe84ff */
[----:B------:R-:W-:Y:S08]  /*07b0*/  @P6 BRA `(.L_x_360) ;  /* 0x0000000000146947 */ /* 0x000ff00003800000 */
[----:B------:R-:W-:Y:S01]  /*07c0*/  DSETP.GEU.AND P3, PT, R58, R74, PT ;  /* 0x0000004a3a00722a */ /* 0x000fe20003f6e000 */
[----:B------:R-:W-:Y:S02]  /*07d0*/  IMAD.MOV.U32 R14, RZ, RZ, R58 ;  /* 0x000000ffff0e7224 */ /* 0x000fe400078e003a */
[----:B------:R-:W-:-:S11]  /*07e0*/  IMAD.MOV.U32 R15, RZ, RZ, R59 ;  /* 0x000000ffff0f7224 */ /* 0x000fd600078e003b */
[----:B------:R-:W-:Y:S02]  /*07f0*/  @P3 IMAD.MOV.U32 R14, RZ, RZ, R74 ;  /* 0x000000ffff0e3224 */ /* 0x000fe400078e004a */
[----:B------:R-:W-:-:S07]  /*0800*/  @P3 IMAD.MOV.U32 R15, RZ, RZ, R75 ;  /* 0x000000ffff0f3224 */ /* 0x000fce00078e004b */
.L_x_360:
[----:B------:R-:W-:Y:S05]  /*0810*/  BSYNC.RECONVERGENT B0 ;  /* 0x0000000000007941 */ /* 0x000fea0003800200 */
.L_x_359:
[----:B------:R-:W-:Y:S04]  /*0820*/  BSSY.RECONVERGENT B0, `(.L_x_361) ;  /* 0x0000007000007945 */ /* 0x000fe80003800200 */
[----:B------:R-:W-:Y:S05]  /*0830*/  @P0 BRA `(.L_x_362) ;  /* 0x0000000000140947 */ /* 0x000fea0003800000 */
[----:B------:R-:W-:Y:S01]  /*0840*/  DSETP.GEU.AND P3, PT, R14, R56, PT ;  /* 0x000000380e00722a */ /* 0x000fe20003f6e000 */
[----:B------:R-:W-:Y:S02]  /*0850*/  IMAD.MOV.U32 R16, RZ, RZ, R14 ;  /* 0x000000ffff107224 */ /* 0x000fe400078e000e */
[----:B------:R-:W-:-:S11]  /*0860*/  IMAD.MOV.U32 R17, RZ, RZ, R15 ;  /* 0x000000ffff117224 */ /* 0x000fd600078e000f */
[----:B------:R-:W-:Y:S02]  /*0870*/  @P3 IMAD.MOV.U32 R16, RZ, RZ, R56 ;  /* 0x000000ffff103224 */ /* 0x000fe400078e0038 */
[----:B------:R-:W-:-:S07]  /*0880*/  @P3 IMAD.MOV.U32 R17, RZ, RZ, R57 ;  /* 0x000000ffff113224 */ /* 0x000fce00078e0039 */
.L_x_362:
[----:B------:R-:W-:Y:S05]  /*0890*/  BSYNC.RECONVERGENT B0 ;  /* 0x0000000000007941 */ /* 0x000fea0003800200 */
.L_x_361:
[----:B------:R-:W-:Y:S01]  /*08a0*/  BSSY.RECONVERGENT B0, `(.L_x_363) ;  /* 0x0000009000007945 */ /* 0x000fe20003800200 */
[----:B------:R-:W-:Y:S02]  /*08b0*/  IMAD.MOV.U32 R14, RZ, RZ, R54 ;  /* 0x000000ffff0e7224 */ /* 0x000fe400078e0036 */
[----:B------:R-:W-:Y:S01]  /*08c0*/  IMAD.MOV.U32 R15, RZ, RZ, R55 ;  /* 0x000000ffff0f7224 */ /* 0x000fe200078e0037 */
[----:B------:R-:W-:Y:S06]  /*08d0*/  @P1 BRA `(.L_x_364) ;  /* 0x0000000000141947 */ /* 0x000fec0003800000 */
[----:B------:R-:W-:Y:S01]  /*08e0*/  DSETP.GEU.AND P3, PT, R16, R54, PT ;  /* 0x000000361000722a */ /* 0x000fe20003f6e000 */
[----:B------:R-:W-:Y:S02]  /*08f0*/  IMAD.MOV.U32 R14, RZ, RZ, R16 ;  /* 0x000000ffff0e7224 */ /* 0x000fe400078e0010 */
[----:B------:R-:W-:-:S11]  /*0900*/  IMAD.MOV.U32 R15, RZ, RZ, R17 ;  /* 0x000000ffff0f7224 */ /* 0x000fd600078e0011 */
[----:B------:R-:W-:Y:S02]  /*0910*/  @P3 IMAD.MOV.U32 R14, RZ, RZ, R54 ;  /* 0x000000ffff0e3224 */ /* 0x000fe400078e0036 */
[----:B------:R-:W-:-:S07]  /*0920*/  @P3 IMAD.MOV.U32 R15, RZ, RZ, R55 ;  /* 0x000000ffff0f3224 */ /* 0x000fce00078e0037 */
.L_x_364:
[----:B------:R-:W-:Y:S05]  /*0930*/  BSYNC.RECONVERGENT B0 ;  /* 0x0000000000007941 */ /* 0x000fea0003800200 */
.L_x_363:
        /* <DEDUP_REMOVED lines=9> */
.L_x_366:
[----:B------:R-:W-:Y:S05]  /*09d0*/  BSYNC.RECONVERGENT B0 ;  /* 0x0000000000007941 */ /* 0x000fea0003800200 */
.L_x_365:
        /* <DEDUP_REMOVED lines=9> */
.L_x_368:
[----:B------:R-:W-:Y:S05]  /*0a70*/  BSYNC.RECONVERGENT B0 ;  /* 0x0000000000007941 */ /* 0x000fea0003800200 */
.L_x_367:
[----:B------:R-:W-:Y:S01]  /*0a80*/  ISETP.NE.AND P3, PT, R2, R3, PT ;  /* 0x000000030200720c */ /* 0x000fe20003f65270 */
[----:B------:R-:W-:Y:S01]  /*0a90*/  BSSY.RECONVERGENT B0, `(.L_x_369) ;  /* 0x000000d000007945 */ /* 0x000fe20003800200 */
[----:B------:R-:W-:Y:S01]  /*0aa0*/  SEL R62, RZ, 0x1, !P5 ;  /* 0x00000001ff3e7807 */ /* 0x000fe20006800000 */
[----:B------:R-:W-:Y:S01]  /*0ab0*/  IMAD.MOV.U32 R16, RZ, RZ, R48 ;  /* 0x000000ffff107224 */ /* 0x000fe200078e0030 */
[----:B------:R-:W-:Y:S01]  /*0ac0*/  SEL R63, RZ, 0x1, !P3 ;  /* 0x00000001ff3f7807 */ /* 0x000fe20005800000 */
[----:B------:R-:W-:-:S03]  /*0ad0*/  IMAD.MOV.U32 R17, RZ, RZ, R49 ;  /* 0x000000ffff117224 */ /* 0x000fc600078e0031 */
[----:B------:R-:W-:-:S04]  /*0ae0*/  IADD3 R20, P4, P5, R63, R20, R62 ;  /* 0x000000143f147210 */ /* 0x000fc80007d9e03e */
[----:B------:R-:W-:Y:S01]  /*0af0*/  IADD3.X R22, PT, PT, RZ, R22, RZ, P4, P5 ;  /* 0x00000016ff167210 */ /* 0x000fe200027ea4ff */
[----:B------:R-:W-:Y:S08]  /*0b00*/  @P3 BRA `(.L_x_370) ;  /* 0x0000000000143947 */ /* 0x000ff00003800000 */
[----:B------:R-:W-:Y:S01]  /*0b10*/  DSETP.GEU.AND P4, PT, R14, R48, PT ;  /* 0x000000300e00722a */ /* 0x000fe20003f8e000 */
[----:B------:R-:W-:Y:S02]  /*0b20*/  IMAD.MOV.U32 R16, RZ, RZ, R14 ;  /* 0x000000ffff107224 */ /* 0x000fe400078e000e */
[----:B------:R-:W-:-:S11]  /*0b30*/  IMAD.MOV.U32 R17, RZ, RZ, R15 ;  /* 0x000000ffff117224 */ /* 0x000fd600078e000f */
[----:B------:R-:W-:Y:S02]  /*0b40*/  @P4 IMAD.MOV.U32 R16, RZ, RZ, R48 ;  /* 0x000000ffff104224 */ /* 0x000fe400078e0030 */
[----:B------:R-:W-:-:S07]  /*0b50*/  @P4 IMAD.MOV.U32 R17, RZ, RZ, R49 ;  /* 0x000000ffff114224 */ /* 0x000fce00078e0031 */
.L_x_370:
[----:B------:R-:W-:Y:S05]  /*0b60*/  BSYNC.RECONVERGENT B0 ;  /* 0x0000000000007941 */ /* 0x000fea0003800200 */
.L_x_369:
[----:B------:R-:W-:Y:S01]  /*0b70*/  ISETP.NE.AND P4, PT, R3, R0, PT ;  /* 0x000000000300720c */ /* 0x000fe20003f85270 */
[----:B------:R-:W-:Y:S01]  /*0b80*/  BSSY.RECONVERGENT B0, `(.L_x_371) ;  /* 0x000000a000007945 */ /* 0x000fe20003800200 */
[----:B------:R-:W-:Y:S02]  /*0b90*/  IMAD.MOV.U32 R18, RZ, RZ, R46 ;  /* 0x000000ffff127224 */ /* 0x000fe400078e002e */
[----:B------:R-:W-:Y:S01]  /*0ba0*/  SEL R64, RZ, 0x1, !P4 ;  /* 0x00000001ff407807 */ /* 0x000fe20006000000 */
[----:B------:R-:W-:-:S08]  /*0bb0*/  IMAD.MOV.U32 R19, RZ, RZ, R47 ;  /* 0x000000ffff137224 */ /* 0x000fd000078e002f */
[----:B------:R-:W-:Y:S05]  /*0bc0*/  @P4 BRA `(.L_x_372) ;  /* 0x0000000000144947 */ /* 0x000fea0003800000 */
[----:B------:R-:W-:Y:S01]  /*0bd0*/  DSETP.GEU.AND P5, PT, R16, R46, PT ;  /* 0x0000002e1000722a */ /* 0x000fe20003fae000 */
[----:B------:R-:W-:Y:S02]  /*0be0*/  IMAD.MOV.U32 R18, RZ, RZ, R16 ;  /* 0x000000ffff127224 */ /* 0x000fe400078e0010 */
[----:B------:R-:W-:-:S11]  /*0bf0*/  IMAD.MOV.U32 R19, RZ, RZ, R17 ;  /* 0x000000ffff137224 */ /* 0x000fd600078e0011 */
[----:B------:R-:W-:Y:S02]  /*0c00*/  @P5 IMAD.MOV.U32 R18, RZ, RZ, R46 ;  /* 0x000000ffff125224 */ /* 0x000fe400078e002e */
[----:B------:R-:W-:-:S07]  /*0c10*/  @P5 IMAD.MOV.U32 R19, RZ, RZ, R47 ;  /* 0x000000ffff135224 */ /* 0x000fce00078e002f */
.L_x_372:
[----:B------:R-:W-:Y:S05]  /*0c20*/  BSYNC.RECONVERGENT B0 ;  /* 0x0000000000007941 */ /* 0x000fea0003800200 */
.L_x_371:
[----:B------:R-:W-:Y:S01]  /*0c30*/  ISETP.NE.AND P5, PT, R0, R11, PT ;  /* 0x0000000b0000720c */ /* 0x000fe20003fa5270 */
[----:B------:R-:W-:Y:S01]  /*0c40*/  BSSY.RECONVERGENT B0, `(.L_x_373) ;  /* 0x000000e000007945 */ /* 0x000fe20003800200 */
[----:B------:R-:W-:Y:S01]  /*0c50*/  P2R R14, PR, RZ, 0x1 ;  /* 0x00000001ff0e7803 */ /* 0x000fe20000000000 */
[----:B------:R-:W-:Y:S01]  /*0c60*/  IMAD.MOV.U32 R15, RZ, RZ, R13 ;  /* 0x000000ffff0f7224 */ /* 0x000fe200078e000d */
[----:B------:R-:W-:-:S04]  /*0c70*/  SEL R21, RZ, 0x1, !P5 ;  /* 0x00000001ff157807 */ /* 0x000fc80006800000 */
[----:B------:R-:W-:-:S04]  /*0c80*/  IADD3 R21, P0, P6, R21, R20, R64 ;  /* 0x0000001415157210 */ /* 0x000fc80007e1e040 */
[----:B------:R-:W-:Y:S02]  /*0c90*/  IADD3.X R20, PT, PT, RZ, R22, RZ, P0, P6 ;  /* 0x00000016ff147210 */ /* 0x000fe400007ec4ff */
[----:B------:R-:W-:Y:S01]  /*0ca0*/  ISETP.NE.AND P0, PT, R14, RZ, PT ;  /* 0x000000ff0e00720c */ /* 0x000fe20003f05270 */
[----:B------:R-:W-:Y:S01]  /*0cb0*/  IMAD.MOV.U32 R14, RZ, RZ, R12 ;  /* 0x000000ffff0e7224 */ /* 0x000fe200078e000c */
[----:B------:R-:W-:Y:S11]  /*0cc0*/  @P5 BRA `(.L_x_374) ;  /* 0x0000000000145947 */ /* 0x000ff60003800000 */
[----:B------:R-:W-:Y:S01]  /*0cd0*/  DSETP.GEU.AND P5, PT, R18, R12, PT ;  /* 0x0000000c1200722a */ /* 0x000fe20003fae000 */
[----:B------:R-:W-:Y:S02]  /*0ce0*/  IMAD.MOV.U32 R14, RZ, RZ, R18 ;  /* 0x000000ffff0e7224 */ /* 0x000fe400078e0012 */
[----:B------:R-:W-:-:S11]  /*0cf0*/  IMAD.MOV.U32 R15, RZ, RZ, R19 ;  /* 0x000000ffff0f7224 */ /* 0x000fd600078e0013 */
[----:B------:R-:W-:Y:S02]  /*0d00*/  @P5 IMAD.MOV.U32 R14, RZ, RZ, R12 ;  /* 0x000000ffff0e5224 */ /* 0x000fe400078e000c */
[----:B------:R-:W-:-:S07]  /*0d10*/  @P5 IMAD.MOV.U32 R15, RZ, RZ, R13 ;  /* 0x000000ffff0f5224 */ /* 0x000fce00078e000d */
.L_x_374:
[----:B------:R-:W-:Y:S05]  /*0d20*/  BSYNC.RECONVERGENT B0 ;  /* 0x0000000000007941 */ /* 0x000fea0003800200 */
.L_x_373:
[----:B------:R-:W-:Y:S01]  /*0d30*/  SHFL.UP PT, R12, R14, 0x1, RZ ;  /* 0x042000000e0c7989 */ /* 0x000fe200000e00ff */
[----:B------:R-:W-:Y:S01]  /*0d40*/  ISETP.GE.AND P6, PT, R45, 0x2, PT ;  /* 0x000000022d00780c */ /* 0x000fe20003fc6270 */
[----:B------:R-:W-:Y:S02]  /*0d50*/  BSSY.RECONVERGENT B0, `(.L_x_375) ;  /* 0x00000d5000007945 */ /* 0x000fe40003800200 */
[----:B------:R-:W0:Y:S02]  /*0d60*/  SHFL.UP PT, R13, R15, 0x1, RZ ;  /* 0x042000000f0d7989 */ /* 0x000e2400000e00ff */
[----:B0-----:R-:W-:-:S06]  /*0d70*/  DSETP.GT.AND P5, PT, R14, R12, PT ;  /* 0x0000000c0e00722a */ /* 0x001fcc0003fa4000 */
[----:B------:R-:W-:Y:S02]  /*0d80*/  FSEL R17, R12, R14, P5 ;  /* 0x0000000e0c117208 */ /* 0x000fe40002800000 */
[----:B------:R-:W0:Y:S01]  /*0d90*/  SHFL.UP PT, R12, R21, 0x1, RZ ;  /* 0x04200000150c7989 */ /* 0x000e2200000e00ff */
[----:B------:R-:W-:Y:S02]  /*0da0*/  FSEL R67, R13, R15, P5 ;  /* 0x0000000f0d437208 */ /* 0x000fe40002800000 */
[----:B------:R-:W-:Y:S01]  /*0db0*/  ISETP.NE.U32.AND P5, PT, R21, RZ, PT ;  /* 0x000000ff1500720c */ /* 0x000fe20003fa5070 */
[----:B------:R-:W1:Y:S03]  /*0dc0*/  SHFL.UP PT, R13, R20, 0x1, RZ ;  /* 0x04200000140d7989 */ /* 0x000e6600000e00ff */
[----:B------:R-:W-:-:S04]  /*0dd0*/  ISETP.NE.AND.EX P5, PT, R20, RZ, PT, P5 ;  /* 0x000000ff1400720c */ /* 0x000fc80003fa5350 */
[----:B------:R-:W-:Y:S02]  /*0de0*/  FSEL R17, R17, R14, !P5 ;  /* 0x0000000e11117208 */ /* 0x000fe40006800000 */
[----:B------:R-:W-:Y:S02]  /*0df0*/  FSEL R67, R67, R15, !P5 ;  /* 0x0000000f43437208 */ /* 0x000fe40006800000 */
[----:B------:R-:W-:-:S04]  /*0e00*/  ISETP.GE.AND P5, PT, R45, 0x1, PT ;  /* 0x000000012d00780c */ /* 0x000fc80003fa6270 */
[----:B------:R-:W-:Y:S02]  /*0e10*/  FSEL R66, R14, R17, !P5 ;  /* 0x000000110e427208 */ /* 0x000fe40006800000 */
[----:B------:R-:W-:Y:S02]  /*0e20*/  FSEL R67, R15, R67, !P5 ;  /* 0x000000430f437208 */ /* 0x000fe40006800000 */
[----:B0-----:R-:W-:Y:S02]  /*0e30*/  SEL R12, R12, RZ, P5 ;  /* 0x000000ff0c0c7207 */ /* 0x001fe40002800000 */
[----:B-1----:R-:W-:Y:S02]  /*0e40*/  SEL R13, R13, RZ, P5 ;  /* 0x000000ff0d0d7207 */ /* 0x002fe40002800000 */
[----:B------:R-:W-:Y:S02]  /*0e50*/  IADD3 R17, P5, PT, R12, R21, RZ ;  /* 0x000000150c117210 */ /* 0x000fe40007fbe0ff */
[----:B------:R-:W-:Y:S03]  /*0e60*/  SHFL.UP PT, R12, R66, 0x2, RZ ;  /* 0x04400000420c7989 */ /* 0x000fe600000e00ff */
[----:B------:R-:W-:-:S02]  /*0e70*/  IMAD.X R16, R13, 0x1, R20, P5 ;  /* 0x000000010d107824 */ /* 0x000fc400028e0614 */
[----:B------:R-:W0:Y:S02]  /*0e80*/  SHFL.UP PT, R13, R67, 0x2, RZ ;  /* 0x04400000430d7989 */ /* 0x000e2400000e00ff */
[----:B0-----:R-:W-:-:S06]  /*0e90*/  DSETP.GT.AND P5, PT, R66, R12, PT ;  /* 0x0000000c4200722a */ /* 0x001fcc0003fa4000 */
[----:B------:R-:W-:Y:S02]  /*0ea0*/  FSEL R15, R12, R66, P5 ;  /* 0x000000420c0f7208 */ /* 0x000fe40002800000 */
[----:B------:R-:W-:Y:S02]  /*0eb0*/  FSEL R12, R13, R67, P5 ;  /* 0x000000430d0c7208 */ /* 0x000fe40002800000 */
[----:B------:R-:W-:Y:S01]  /*0ec0*/  ISETP.NE.U32.AND P5, PT, R17, RZ, PT ;  /* 0x000000ff1100720c */ /* 0x000fe20003fa5070 */
[----:B------:R-:W0:Y:S03]  /*0ed0*/  SHFL.UP PT, R13, R16, 0x2, RZ ;  /* 0x04400000100d7989 */ /* 0x000e2600000e00ff */
[----:B------:R-:W-:-:S04]  /*0ee0*/  ISETP.NE.AND.EX P5, PT, R16, RZ, PT, P5 ;  /* 0x000000ff1000720c */ /* 0x000fc80003fa5350 */
[----:B------:R-:W-:Y:S02]  /*0ef0*/  @P6 FSEL R67, R12, R67, !P5 ;  /* 0x000000430c436208 */ /* 0x000fe40006800000 */
[----:B------:R-:W1:Y:S01]  /*0f00*/  SHFL.UP PT, R12, R17, 0x2, RZ ;  /* 0x04400000110c7989 */ /* 0x000e6200000e00ff */
[----:B------:R-:W-:Y:S02]  /*0f10*/  @P6 FSEL R66, R15, R66, !P5 ;  /* 0x000000420f426208 */ /* 0x000fe40006800000 */
[----:B0-----:R-:W-:Y:S02]  /*0f20*/  SEL R13, R13, RZ, P6 ;  /* 0x000000ff0d0d7207 */ /* 0x001fe40003000000 */
[----:B-1----:R-:W-:Y:S02]  /*0f30*/  SEL R12, R12, RZ, P6 ;  /* 0x000000ff0c0c7207 */ /* 0x002fe40003000000 */
[----:B------:R-:W-:Y:S02]  /*0f40*/  ISETP.GE.AND P6, PT, R45, 0x4, PT ;  /* 0x000000042d00780c */ /* 0x000fe40003fc6270 */
[----:B------:R-:W-:-:S02]  /*0f50*/  IADD3 R19, P5, PT, R12, R17, RZ ;  /* 0x000000110c137210 */ /* 0x000fc40007fbe0ff */
[----:B------:R-:W-:Y:S03]  /*0f60*/  SHFL.UP PT, R12, R66, 0x4, RZ ;  /* 0x04800000420c7989 */ /* 0x000fe600000e00ff */
[----:B------:R-:W-:Y:S02]  /*0f70*/  IMAD.X R14, R13, 0x1, R16, P5 ;  /* 0x000000010d0e7824 */ /* 0x000fe400028e0610 */
        /* <DEDUP_REMOVED lines=29> */
[----:B------:R-:W-:-:S05]  /*1150*/  IADD3 R15, P5, PT, R12, R17, RZ ;  /* 0x000000110c0f7210 */ /* 0x000fca0007fbe0ff */
[----:B------:R-:W-:Y:S01]  /*1160*/  IMAD.X R14, R13, 0x1, R16, P5 ;  /* 0x000000010d0e7824 */ /* 0x000fe200028e0610 */
[----:B------:R-:W0:Y:S04]  /*1170*/  SHFL.UP PT, R12, R15, 0x10, RZ ;  /* 0x060000000f0c7989 */ /* 0x000e2800000e00ff */
[----:B------:R-:W1:Y:S01]  /*1180*/  SHFL.UP PT, R13, R14, 0x10, RZ ;  /* 0x060000000e0d7989 */ /* 0x000e6200000e00ff */
[----:B0-----:R-:W-:Y:S02]  /*1190*/  SEL R12, R12, RZ, P6 ;  /* 0x000000ff0c0c7207 */ /* 0x001fe40003000000 */
[----:B-1----:R-:W-:Y:S02]  /*11a0*/  SEL R13, R13, RZ, P6 ;  /* 0x000000ff0d0d7207 */ /* 0x002fe40003000000 */
[----:B------:R-:W-:-:S02]  /*11b0*/  IADD3 R69, P5, PT, R12, R15, RZ ;  /* 0x0000000f0c457210 */ /* 0x000fc40007fbe0ff */
[----:B------:R-:W-:Y:S03]  /*11c0*/  SHFL.UP PT, R12, R66, 0x10, RZ ;  /* 0x06000000420c7989 */ /* 0x000fe600000e00ff */
[----:B------:R-:W-:Y:S02]  /*11d0*/  IMAD.X R70, R13, 0x1, R14, P5 ;  /* 0x000000010d467824 */ /* 0x000fe400028e060e */
[----:B------:R-:W0:Y:S02]  /*11e0*/  SHFL.UP PT, R13, R67, 0x10, RZ ;  /* 0x06000000430d7989 */ /* 0x000e2400000e00ff */
[----:B0-----:R-:W-:-:S06]  /*11f0*/  DSETP.GT.AND P5, PT, R66, R12, PT ;  /* 0x0000000c4200722a */ /* 0x001fcc0003fa4000 */
[----:B------:R-:W-:Y:S02]  /*1200*/  FSEL R71, R12, R66, P5 ;  /* 0x000000420c477208 */ /* 0x000fe40002800000 */
[----:B------:R-:W-:Y:S02]  /*1210*/  FSEL R72, R13, R67, P5 ;  /* 0x000000430d487208 */ /* 0x000fe40002800000 */
[----:B------:R-:W-:-:S04]  /*1220*/  ISETP.NE.U32.AND P5, PT, R15, RZ, PT ;  /* 0x000000ff0f00720c */ /* 0x000fc80003fa5070 */
[----:B------:R-:W-:-:S04]  /*1230*/  ISETP.NE.AND.EX P5, PT, R14, RZ, PT, P5 ;  /* 0x000000ff0e00720c */ /* 0x000fc80003fa5350 */
[----:B------:R-:W-:Y:S02]  /*1240*/  FSEL R71, R71, R66, !P5 ;  /* 0x0000004247477208 */ /* 0x000fe40006800000 */
[----:B------:R-:W-:Y:S02]  /*1250*/  FSEL R72, R72, R67, !P5 ;  /* 0x0000004348487208 */ /* 0x000fe40006800000 */
[----:B------:R-:W-:Y:S02]  /*1260*/  ISETP.NE.AND P5, PT, R45, 0x1f, PT ;  /* 0x0000001f2d00780c */ /* 0x000fe40003fa5270 */
[----:B------:R-:W-:Y:S02]  /*1270*/  FSEL R66, R66, R71, !P6 ;  /* 0x0000004742427208 */ /* 0x000fe40007000000 */
[----:B------:R-:W-:-:S09]  /*1280*/  FSEL R67, R67, R72, !P6 ;  /* 0x0000004843437208 */ /* 0x000fd20007000000 */
[----:B------:R-:W-:Y:S01]  /*1290*/  @!P5 LEA R25, R8, UR5, 0x4 ;  /* 0x000000050819dc11 */ /* 0x000fe2000f8e20ff */
[----:B------:R-:W-:Y:S02]  /*12a0*/  @!P5 IMAD.MOV.U32 R20, RZ, RZ, R69 ;  /* 0x000000ffff14d224 */ /* 0x000fe400078e0045 */
[----:B------:R-:W-:Y:S01]  /*12b0*/  @!P5 IMAD.MOV.U32 R21, RZ, RZ, R70 ;  /* 0x000000ffff15d224 */ /* 0x000fe200078e0046 */
[----:B------:R-:W-:Y:S01]  /*12c0*/  SHFL.UP PT, R69, R69, 0x1, RZ ;  /* 0x0420000045457989 */ /* 0x000fe200000e00ff */
[----:B------:R-:W-:Y:S02]  /*12d0*/  @!P5 IMAD.MOV.U32 R22, RZ, RZ, R71 ;  /* 0x000000ffff16d224 */ /* 0x000fe400078e0047 */
[----:B------:R-:W-:Y:S01]  /*12e0*/  @!P5 IMAD.MOV.U32 R23, RZ, RZ, R72 ;  /* 0x000000ffff17d224 */ /* 0x000fe200078e0048 */
[----:B------:R-:W-:Y:S04]  /*12f0*/  SHFL.UP PT, R70, R70, 0x1, RZ ;  /* 0x0420000046467989 */ /* 0x000fe800000e00ff */
[----:B------:R-:W-:Y:S01]  /*1300*/  @!P5 STS.128 [R25], R20 ;  /* 0x000000141900d388 */ /* 0x000fe20000000c00 */
[----:B------:R-:W-:Y:S06]  /*1310*/  BAR.SYNC.DEFER_BLOCKING 0x0 ;  /* 0x0000000000007b1d */ /* 0x000fec0000010000 */
[----:B------:R-:W-:Y:S04]  /*1320*/  LDS.128 R12, [UR5+0x10] ;  /* 0x00001005ff0c7984 */ /* 0x000fe80008000c00 */
[----:B------:R-:W0:Y:S04]  /*1330*/  LDS.128 R16, [UR5] ;  /* 0x00000005ff107984 */ /* 0x000e280008000c00 */
[----:B------:R-:W1:Y:S01]  /*1340*/  LDS.128 R20, [UR5+0x20] ;  /* 0x00002005ff147984 */ /* 0x000e620008000c00 */
[----:B0-----:R-:W-:-:S06]  /*1350*/  DSETP.GEU.AND P5, PT, R18, R14, PT ;  /* 0x0000000e1200722a */ /* 0x001fcc0003fae000 */
[----:B------:R-:W-:Y:S02]  /*1360*/  FSEL R27, R18, R14, !P5 ;  /* 0x0000000e121b7208 */ /* 0x000fe40006800000 */
[----:B------:R-:W-:Y:S02]  /*1370*/  FSEL R29, R19, R15, !P5 ;  /* 0x0000000f131d7208 */ /* 0x000fe40006800000 */
[----:B------:R-:W-:-:S04]  /*1380*/  ISETP.NE.U32.AND P5, PT, R12, RZ, PT ;  /* 0x000000ff0c00720c */ /* 0x000fc80003fa5070 */
[----:B------:R-:W-:-:S04]  /*1390*/  ISETP.NE.AND.EX P5, PT, R13, RZ, PT, P5 ;  /* 0x000000ff0d00720c */ /* 0x000fc80003fa5350 */
[----:B------:R-:W-:Y:S02]  /*13a0*/  FSEL R14, R27, R14, !P5 ;  /* 0x0000000e1b0e7208 */ /* 0x000fe40006800000 */
[----:B------:R-:W-:-:S06]  /*13b0*/  FSEL R15, R29, R15, !P5 ;  /* 0x0000000f1d0f7208 */ /* 0x000fcc0006800000 */
[----:B-1----:R-:W-:-:S06]  /*13c0*/  DSETP.GEU.AND P5, PT, R14, R22, PT ;  /* 0x000000160e00722a */ /* 0x002fcc0003fae000 */
[----:B------:R-:W-:Y:S02]  /*13d0*/  FSEL R25, R14, R22, !P5 ;  /* 0x000000160e197208 */ /* 0x000fe40006800000 */
[----:B------:R-:W-:Y:S02]  /*13e0*/  FSEL R27, R15, R23, !P5 ;  /* 0x000000170f1b7208 */ /* 0x000fe40006800000 */
[----:B------:R-:W-:-:S04]  /*13f0*/  ISETP.NE.U32.AND P5, PT, R20, RZ, PT ;  /* 0x000000ff1400720c */ /* 0x000fc80003fa5070 */
[----:B------:R-:W-:-:S04]  /*1400*/  ISETP.NE.AND.EX P5, PT, R21, RZ, PT, P5 ;  /* 0x000000ff1500720c */ /* 0x000fc80003fa5350 */
[----:B------:R-:W-:Y:S02]  /*1410*/  FSEL R22, R25, R22, !P5 ;  /* 0x0000001619167208 */ /* 0x000fe40006800000 */
[----:B------:R-:W-:Y:S02]  /*1420*/  FSEL R23, R27, R23, !P5 ;  /* 0x000000171b177208 */ /* 0x000fe40006800000 */
[----:B------:R-:W0:Y:S04]  /*1430*/  LDS.128 R24, [UR5+0x30] ;  /* 0x00003005ff187984 */ /* 0x000e280008000c00 */
[----:B0-----:R-:W-:-:S06]  /*1440*/  DSETP.GEU.AND P5, PT, R22, R26, PT ;  /* 0x0000001a1600722a */ /* 0x001fcc0003fae000 */
        /* <DEDUP_REMOVED lines=38> */
[----:B------:R-:W-:-:S05]  /*16b0*/  IADD3 R77, P5, PT, R16, R12, RZ ;  /* 0x0000000c104d7210 */ /* 0x000fca0007fbe0ff */
[----:B------:R-:W-:Y:S01]  /*16c0*/  IMAD.X R73, R17, 0x1, R13, P5 ;  /* 0x0000000111497824 */ /* 0x000fe200028e060d */
[----:B------:R-:W-:-:S04]  /*16d0*/  ISETP.NE.AND P5, PT, R8, 0x2, PT ;  /* 0x000000020800780c */ /* 0x000fc80003fa5270 */
[----:B------:R-:W-:Y:S02]  /*16e0*/  FSEL R71, R14, R18, !P5 ;  /* 0x000000120e477208 */ /* 0x000fe40006800000 */
[----:B------:R-:W-:Y:S02]  /*16f0*/  FSEL R19, R15, R19, !P5 ;  /* 0x000000130f137208 */ /* 0x000fe40006800000 */
[----:B------:R-:W-:Y:S02]  /*1700*/  SEL R18, R77, R16, !P5 ;  /* 0x000000104d127207 */ /* 0x000fe40006800000 */
[----:B------:R-:W-:Y:S02]  /*1710*/  SEL R14, R73, R17, !P5 ;  /* 0x00000011490e7207 */ /* 0x000fe40006800000 */
        /* <DEDUP_REMOVED lines=10> */
[----:B------:R-:W-:Y:S02]  /*17c0*/  SEL R14, R15, R18, !P5 ;  /* 0x000000120f0e7207 */ /* 0x000fe40006800000 */
[----:B------:R-:W-:Y:S02]  /*17d0*/  FSEL R23, R26, R71, !P5 ;  /* 0x000000471a177208 */ /* 0x000fe40006800000 */
[----:B------:R-:W-:Y:S02]  /*17e0*/  FSEL R27, R27, R77, !P5 ;  /* 0x0000004d1b1b7208 */ /* 0x000fe40006800000 */
        /* <DEDUP_REMOVED lines=22> */
[----:B------:R-:W-:Y:S01]  /*1950*/  IADD3 R14, P5, PT, R40, R15, RZ ;  /* 0x0000000f280e7210 */ /* 0x000fe20007fbe0ff */
[----:B------:R0:W1:Y:S04]  /*1960*/  SHFL.UP PT, R18, R66, 0x1, RZ ;  /* 0x0420000042127989 */ /* 0x00006800000e00ff */
[----:B------:R-:W-:Y:S01]  /*1970*/  IMAD.X R15, R41, 0x1, R19, P5 ;  /* 0x00000001290f7824 */ /* 0x000fe200028e0613 */
[----:B------:R-:W-:Y:S01]  /*1980*/  ISETP.GE.U32.AND P5, PT, R10, 0x20, PT ;  /* 0x000000200a00780c */ /* 0x000fe20003fa6070 */
[----:B------:R0:W2:-:S12]  /*1990*/  SHFL.UP PT, R19, R67, 0x1, RZ ;  /* 0x0420000043137989 */ /* 0x00009800000e00ff */
[----:B0-----:R-:W-:Y:S05]  /*19a0*/  @!P5 BRA `(.L_x_376) ;  /* 0x00000000003cd947 */ /* 0x001fea0003800000 */
[----:B------:R-:W-:Y:S01]  /*19b0*/  IMAD.MOV.U32 R23, RZ, RZ, R39 ;  /* 0x000000ffff177224 */ /* 0x000fe200078e0027 */
[----:B------:R-:W-:-:S05]  /*19c0*/  ISETP.NE.AND P6, PT, R45, RZ, PT ;  /* 0x000000ff2d00720c */ /* 0x000fca0003fc5270 */
[----:B-12---:R-:W-:-:S06]  /*19d0*/  DSETP.GEU.AND P5, PT, R22, R18, PT ;  /* 0x000000121600722a */ /* 0x006fcc0003fae000 */
[----:B------:R-:W-:Y:S02]  /*19e0*/  FSEL R23, R22, R18, !P5 ;  /* 0x0000001216177208 */ /* 0x000fe40006800000 */
[----:B------:R-:W-:Y:S02]  /*19f0*/  FSEL R27, R39, R19, !P5 ;  /* 0x00000013271b7208 */ /* 0x000fe40006800000 */
[C---:B------:R-:W-:Y:S02]  /*1a00*/  ISETP.NE.U32.AND P5, PT, R69.reuse, RZ, PT ;  /* 0x000000ff4500720c */ /* 0x040fe40003fa5070 */
[----:B------:R-:W-:Y:S02]  /*1a10*/  SEL R69, R69, RZ, P6 ;  /* 0x000000ff45457207 */ /* 0x000fe40003000000 */
[C---:B------:R-:W-:Y:S02]  /*1a20*/  ISETP.NE.AND.EX P5, PT, R70.reuse, RZ, PT, P5 ;  /* 0x000000ff4600720c */ /* 0x040fe40003fa5350 */
[----:B------:R-:W-:-:S02]  /*1a30*/  SEL R70, R70, RZ, P6 ;  /* 0x000000ff46467207 */ /* 0x000fc40003000000 */
[----:B------:R-:W-:Y:S02]  /*1a40*/  @P6 FSEL R22, R23, R18, !P5 ;  /* 0x0000001217166208 */ /* 0x000fe40006800000 */
[----:B------:R-:W-:Y:S02]  /*1a50*/  @P6 FSEL R39, R27, R19, !P5 ;  /* 0x000000131b276208 */ /* 0x000fe40006800000 */
[----:B------:R-:W-:Y:S01]  /*1a60*/  IADD3 R69, P5, PT, R69, R8, RZ ;  /* 0x0000000845457210 */ /* 0x000fe20007fbe0ff */
[----:B------:R-:W-:Y:S02]  /*1a70*/  IMAD.MOV.U32 R18, RZ, RZ, R22 ;  /* 0x000000ffff127224 */ /* 0x000fe400078e0016 */
[----:B------:R-:W-:Y:S02]  /*1a80*/  IMAD.MOV.U32 R19, RZ, RZ, R39 ;  /* 0x000000ffff137224 */ /* 0x000fe400078e0027 */
[----:B------:R-:W-:-:S08]  /*1a90*/  IMAD.X R70, R70, 0x1, R31, P5 ;  /* 0x0000000146467824 */ /* 0x000fd000028e061f */
.L_x_376:
[----:B------:R-:W-:Y:S05]  /*1aa0*/  BSYNC.RECONVERGENT B0 ;  /* 0x0000000000007941 */ /* 0x000fea0003800200 */
.L_x_375:
[----:B------:R-:W-:Y:S01]  /*1ab0*/  ISETP.NE.AND P5, PT, R10, RZ, PT ;  /* 0x000000ff0a00720c */ /* 0x000fe20003fa5270 */
[----:B------:R-:W-:Y:S01]  /*1ac0*/  BSSY.RECONVERGENT B0, `(.L_x_377) ;  /* 0x000000d000007945 */ /* 0x000fe20003800200 */
[----:B------:R-:W-:Y:S02]  /*1ad0*/  IMAD.U32 R45, RZ, RZ, UR4 ;  /* 0x00000004ff2d7e24 */ /* 0x000fe4000f8e00ff */
[----:B------:R-:W-:-:S09]  /*1ae0*/  IMAD.MOV.U32 R8, RZ, RZ, R60 ;  /* 0x000000ffff087224 */ /* 0x000fd200078e003c */
[----:B------:R-:W-:Y:S05]  /*1af0*/  @!P5 BRA `(.L_x_378) ;  /* 0x000000000024d947 */ /* 0x000fea0003800000 */
[----:B-12---:R-:W-:-:S06]  /*1b00*/  DSETP.GEU.AND P5, PT, R18, R58, PT ;  /* 0x0000003a1200722a */ /* 0x006fcc0003fae000 */
[----:B------:R-:W-:Y:S02]  /*1b10*/  FSEL R23, R18, R58, !P5 ;  /* 0x0000003a12177208 */ /* 0x000fe40006800000 */
[----:B------:R-:W-:Y:S02]  /*1b20*/  FSEL R27, R19, R59, !P5 ;  /* 0x0000003b131b7208 */ /* 0x000fe40006800000 */
[----:B------:R-:W-:-:S04]  /*1b30*/  IADD3 R8, P5, PT, R60, R69, RZ ;  /* 0x000000453c087210 */ /* 0x000fc80007fbe0ff */
[----:B------:R-:W-:Y:S02]  /*1b40*/  IADD3.X R45, PT, PT, R70, UR4, RZ, P5, !PT ;  /* 0x00000004462d7c10 */ /* 0x000fe4000affe4ff */
[----:B------:R-:W-:-:S04]  /*1b50*/  ISETP.NE.U32.AND P5, PT, R60, RZ, PT ;  /* 0x000000ff3c00720c */ /* 0x000fc80003fa5070 */
[----:B------:R-:W-:-:S04]  /*1b60*/  ISETP.NE.AND.EX P5, PT, RZ, UR4, PT, P5 ;  /* 0x00000004ff007c0c */ /* 0x000fc8000bfa5350 */
[----:B------:R-:W-:Y:S02]  /*1b70*/  FSEL R58, R23, R58, !P5 ;  /* 0x0000003a173a7208 */ /* 0x000fe40006800000 */
[----:B------:R-:W-:-:S07]  /*1b80*/  FSEL R59, R27, R59, !P5 ;  /* 0x0000003b1b3b7208 */ /* 0x000fce0006800000 */
.L_x_378:
[----:B------:R-:W-:Y:S05]  /*1b90*/  BSYNC.RECONVERGENT B0 ;  /* 0x0000000000007941 */ /* 0x000fea0003800200 */
.L_x_377:
[----:B------:R-:W-:Y:S01]  /*1ba0*/  ISETP.NE.AND P6, PT, R65, RZ, PT ;  /* 0x000000ff4100720c */ /* 0x000fe20003fc5270 */
[----:B------:R-:W-:Y:S01]  /*1bb0*/  BSSY.RECONVERGENT B0, `(.L_x_379) ;  /* 0x000000b000007945 */ /* 0x000fe20003800200 */
[----:B------:R-:W-:Y:S01]  /*1bc0*/  IADD3 R66, P5, PT, R61, R8, RZ ;  /* 0x000000083d427210 */ /* 0x000fe20007fbe0ff */
[----:B------:R-:W-:Y:S02]  /*1bd0*/  IMAD.MOV.U32 R22, RZ, RZ, R74 ;  /* 0x000000ffff167224 */ /* 0x000fe400078e004a */
[----:B------:R-:W-:Y:S02]  /*1be0*/  IMAD.MOV.U32 R23, RZ, RZ, R75 ;  /* 0x000000ffff177224 */ /* 0x000fe400078e004b */
[----:B------:R-:W-:-:S06]  /*1bf0*/  IMAD.X R61, RZ, RZ, R45, P5 ;  /* 0x000000ffff3d7224 */ /* 0x000fcc00028e062d */
[----:B------:R-:W-:Y:S05]  /*1c00*/  @P6 BRA `(.L_x_380) ;  /* 0x0000000000146947 */ /* 0x000fea0003800000 */
[----:B------:R-:W-:Y:S01]  /*1c10*/  DSETP.GEU.AND P5, PT, R58, R74, PT ;  /* 0x0000004a3a00722a */ /* 0x000fe20003fae000 */
[----:B------:R-:W-:Y:S02]  /*1c20*/  IMAD.MOV.U32 R22, RZ, RZ, R58 ;  /* 0x000000ffff167224 */ /* 0x000fe400078e003a */
[----:B------:R-:W-:-:S11]  /*1c30*/  IMAD.MOV.U32 R23, RZ, RZ, R59 ;  /* 0x000000ffff177224 */ /* 0x000fd600078e003b */
[----:B------:R-:W-:Y:S02]  /*1c40*/  @P5 IMAD.MOV.U32 R22, RZ, RZ, R74 ;  /* 0x000000ffff165224 */ /* 0x000fe400078e004a */
[----:B------:R-:W-:-:S07]  /*1c50*/  @P5 IMAD.MOV.U32 R23, RZ, RZ, R75 ;  /* 0x000000ffff175224 */ /* 0x000fce00078e004b */
.L_x_380:
[----:B------:R-:W-:Y:S05]  /*1c60*/  BSYNC.RECONVERGENT B0 ;  /* 0x0000000000007941 */ /* 0x000fea0003800200 */
.L_x_379:
[----:B------:R-:W-:Y:S01]  /*1c70*/  ISETP.NE.AND P5, PT, R10, RZ, PT ;  /* 0x000000ff0a00720c */ /* 0x000fe20003fa5270 */
[----:B------:R-:W-:Y:S01]  /*1c80*/  BSSY.RECONVERGENT B0, `(.L_x_381) ;  /* 0x0000013000007945 */ /* 0x000fe20003800200 */
[----:B------:R-:W-:Y:S01]  /*1c90*/  SEL R65, RZ, 0x1, !P0 ;  /* 0x00000001ff417807 */ /* 0x000fe20004000000 */
[----:B------:R-:W-:Y:S02]  /*1ca0*/  IMAD.MOV.U32 R26, RZ, RZ, R56 ;  /* 0x000000ffff1a7224 */ /* 0x000fe400078e0038 */
[----:B------:R-:W-:-:S08]  /*1cb0*/  IMAD.MOV.U32 R27, RZ, RZ, R57 ;  /* 0x000000ffff1b7224 */ /* 0x000fd000078e0039 */
[----:B------:R-:W0:Y:S01]  /*1cc0*/  @!P5 LDC.64 R30, c[0x0][0x3b8] ;  /* 0x0000ee00ff1edb82 */ /* 0x000e220000000a00 */
[----:B------:R-:W-:-:S07]  /*1cd0*/  @!P5 IMAD.MOV.U32 R39, RZ, RZ, 0x65 ;  /* 0x00000065ff27d424 */ /* 0x000fce00078e00ff */
[----:B------:R-:W3:Y:S01]  /*1ce0*/  @!P5 LDC.64 R34, c[0x0][0x3a8] ;  /* 0x0000ea00ff22db82 */ /* 0x000ee20000000a00 */
[----:B0-----:R0:W-:Y:S04]  /*1cf0*/  @!P5 ST.E.64.STRONG.GPU desc[UR12][R30.64+0x200], R14 ;  /* 0x0002000e1e00d985 */ /* 0x0011e8000c10fb0c */
[----:B------:R0:W-:Y:S01]  /*1d00*/  @!P5 ST.E.64.STRONG.GPU desc[UR12][R30.64+0x208], R42 ;  /* 0x0002082a1e00d985 */ /* 0x0001e2000c10fb0c */
[----:B------:R-:W-:Y:S06]  /*1d10*/  @!P5 MEMBAR.ALL.GPU ;  /* 0x000000000000d992 */ /* 0x000fec000000a000 */
[----:B------:R-:W-:-:S00]  /*1d20*/  @!P5 ERRBAR ;  /* 0x000000000000d9ab */ /* 0x000fc00000000000 */
[----:B------:R-:W-:Y:S06]  /*1d30*/  @!P5 CGAERRBAR ;  /* 0x000000000000d5ab */ /* 0x000fec0000000000 */
[----:B---3--:R0:W-:Y:S01]  /*1d40*/  @!P5 ST.E.STRONG.GPU desc[UR12][R34.64+0x80], R39 ;  /* 0x000080272200d985 */ /* 0x0081e2000c10f90c */
[----:B------:R-:W-:Y:S05]  /*1d50*/  @P0 BRA `(.L_x_382) ;  /* 0x0000000000140947 */ /* 0x000fea0003800000 */
[----:B------:R-:W-:Y:S01]  /*1d60*/  DSETP.GEU.AND P0, PT, R22, R56, PT ;  /* 0x000000381600722a */ /* 0x000fe20003f0e000 */
[----:B------:R-:W-:Y:S02]  /*1d70*/  IMAD.MOV.U32 R26, RZ, RZ, R22 ;  /* 0x000000ffff1a7224 */ /* 0x000fe400078e0016 */
[----:B------:R-:W-:-:S11]  /*1d80*/  IMAD.MOV.U32 R27, RZ, RZ, R23 ;  /* 0x000000ffff1b7224 */ /* 0x000fd600078e0017 */
[----:B------:R-:W-:Y:S02]  /*1d90*/  @P0 IMAD.MOV.U32 R26, RZ, RZ, R56 ;  /* 0x000000ffff1a0224 */ /* 0x000fe400078e0038 */
[----:B------:R-:W-:-:S07]  /*1da0*/  @P0 IMAD.MOV.U32 R27, RZ, RZ, R57 ;  /* 0x000000ffff1b0224 */ /* 0x000fce00078e0039 */
.L_x_382:
[----:B------:R-:W-:Y:S05]  /*1db0*/  BSYNC.RECONVERGENT B0 ;  /* 0x0000000000007941 */ /* 0x000fea0003800200 */
.L_x_381:
[----:B------:R-:W-:Y:S01]  /*1dc0*/  BSSY.RECONVERGENT B0, `(.L_x_383) ;  /* 0x000000b000007945 */ /* 0x000fe20003800200 */
[----:B------:R-:W-:Y:S01]  /*1dd0*/  IADD3 R56, P0, PT, R65, R66, RZ ;  /* 0x0000004241387210 */ /* 0x000fe20007f1e0ff */
[----:B0-----:R-:W-:Y:S01]  /*1de0*/  IMAD.MOV.U32 R30, RZ, RZ, R54 ;  /* 0x000000ffff1e7224 */ /* 0x001fe200078e0036 */
[----:B------:R-:W-:Y:S01]  /*1df0*/  SEL R35, RZ, 0x1, !P1 ;  /* 0x00000001ff237807 */ /* 0x000fe20004800000 */
[----:B------:R-:W-:Y:S01]  /*1e00*/  IMAD.MOV.U32 R31, RZ, RZ, R55 ;  /* 0x000000ffff1f7224 */ /* 0x000fe200078e0037 */
[----:B------:R-:W-:Y:S09]  /*1e10*/  @P1 BRA `(.L_x_384) ;  /* 0x0000000000141947 */ /* 0x000ff20003800000 */
[----:B------:R-:W-:Y:S01]  /*1e20*/  DSETP.GEU.AND P1, PT, R26, R54, PT ;  /* 0x000000361a00722a */ /* 0x000fe20003f2e000 */
[----:B------:R-:W-:Y:S02]  /*1e30*/  IMAD.MOV.U32 R30, RZ, RZ, R26 ;  /* 0x000000ffff1e7224 */ /* 0x000fe400078e001a */
[----:B------:R-:W-:-:S11]  /*1e40*/  IMAD.MOV.U32 R31, RZ, RZ, R27 ;  /* 0x000000ffff1f7224 */ /* 0x000fd600078e001b */
[----:B------:R-:W-:Y:S02]  /*1e50*/  @P1 IMAD.MOV.U32 R30, RZ, RZ, R54 ;  /* 0x000000ffff1e1224 */ /* 0x000fe400078e0036 */
[----:B------:R-:W-:-:S07]  /*1e60*/  @P1 IMAD.MOV.U32 R31, RZ, RZ, R55 ;  /* 0x000000ffff1f1224 */ /* 0x000fce00078e0037 */
.L_x_384:
[----:B------:R-:W-:Y:S05]  /*1e70*/  BSYNC.RECONVERGENT B0 ;  /* 0x0000000000007941 */ /* 0x000fea0003800200 */
.L_x_383:
[----:B------:R-:W-:Y:S01]  /*1e80*/  BSSY.RECONVERGENT B0, `(.L_x_385) ;  /* 0x000000b000007945 */ /* 0x000fe20003800200 */
[----:B------:R-:W-:Y:S01]  /*1e90*/  IADD3 R54, P1, PT, R35, R56, RZ ;  /* 0x0000003823367210 */ /* 0x000fe20007f3e0ff */
[----:B------:R-:W-:Y:S01]  /*1ea0*/  IMAD.MOV.U32 R34, RZ, RZ, R52 ;  /* 0x000000ffff227224 */ /* 0x000fe200078e0034 */
        /* <DEDUP_REMOVED lines=8> */
.L_x_386:
[----:B------:R-:W-:Y:S05]  /*1f30*/  BSYNC.RECONVERGENT B0 ;  /* 0x0000000000007941 */ /* 0x000fea0003800200 */
.L_x_385:
[----:B------:R-:W-:Y:S01]  /*1f40*/  ISETP.NE.AND P6, PT, R68, RZ, PT ;  /* 0x000000ff4400720c */ /* 0x000fe20003fc5270 */
[----:B------:R-:W-:Y:S01]  /*1f50*/  BSSY.RECONVERGENT B0, `(.L_x_387) ;  /* 0x000000c000007945 */ /* 0x000fe20003800200 */
[----:B------:R-:W-:Y:S01]  /*1f60*/  IADD3 R53, P2, PT, R39, R54, RZ ;  /* 0x0000003627357210 */ /* 0x000fe20007f5e0ff */
[----:B------:R-:W-:Y:S02]  /*1f70*/  IMAD.X R55, RZ, RZ, R61, P0 ;  /* 0x000000ffff377224 */ /* 0x000fe400000e063d */
[----:B------:R-:W-:Y:S01]  /*1f80*/  IMAD.MOV.U32 R38, RZ, RZ, R50 ;  /* 0x000000ffff267224 */ /* 0x000fe200078e0032 */
[----:B------:R-:W-:Y:S01]  /*1f90*/  IADD3 R62, P0, PT, R62, R53, RZ ;  /* 0x000000353e3e7210 */ /* 0x000fe20007f1e0ff */
[----:B------:R-:W-:-:S06]  /*1fa0*/  IMAD.MOV.U32 R39, RZ, RZ, R51 ;  /* 0x000000ffff277224 */ /* 0x000fcc00078e0033 */
[----:B------:R-:W-:Y:S06]  /*1fb0*/  @P6 BRA `(.L_x_388) ;  /* 0x0000000000146947 */ /* 0x000fec0003800000 */
[----:B------:R-:W-:Y:S01]  /*1fc0*/  DSETP.GEU.AND P6, PT, R34, R50, PT ;  /* 0x000000322200722a */ /* 0x000fe20003fce000 */
[----:B------:R-:W-:Y:S02]  /*1fd0*/  IMAD.MOV.U32 R38, RZ, RZ, R34 ;  /* 0x000000ffff267224 */ /* 0x000fe400078e0022 */
[----:B------:R-:W-:-:S11]  /*1fe0*/  IMAD.MOV.U32 R39, RZ, RZ, R35 ;  /* 0x000000ffff277224 */ /* 0x000fd600078e0023 */
[----:B------:R-:W-:Y:S02]  /*1ff0*/  @P6 IMAD.MOV.U32 R38, RZ, RZ, R50 ;  /* 0x000000ffff266224 */ /* 0x000fe400078e0032 */
[----:B------:R-:W-:-:S07]  /*2000*/  @P6 IMAD.MOV.U32 R39, RZ, RZ, R51 ;  /* 0x000000ffff276224 */ /* 0x000fce00078e0033 */
.L_x_388:
[----:B------:R-:W-:Y:S05]  /*2010*/  BSYNC.RECONVERGENT B0 ;  /* 0x0000000000007941 */ /* 0x000fea0003800200 */
.L_x_387:
[----:B------:R-:W-:Y:S01]  /*2020*/  IMAD.X R51, RZ, RZ, R55, P1 ;  /* 0x000000ffff337224 */ /* 0x000fe200008e0637 */
[----:B------:R-:W-:Y:S01]  /*2030*/  ISETP.GE.U32.AND P6, PT, R14, 0x101, PT ;  /* 0x000001010e00780c */ /* 0x000fe20003fc6070 */
[----:B------:R-:W-:Y:S01]  /*2040*/  BSSY.RECONVERGENT B0, `(.L_x_389) ;  /* 0x000000e000007945 */ /* 0x000fe20003800200 */
[----:B------:R-:W-:Y:S01]  /*2050*/  IADD3 R63, P1, PT, R63, R62, RZ ;  /* 0x0000003e3f3f7210 */ /* 0x000fe20007f3e0ff */
[----:B------:R-:W-:Y:S01]  /*2060*/  IMAD.X R50, RZ, RZ, R51, P2 ;  /* 0x000000ffff327224 */ /* 0x000fe200010e0633 */
[----:B------:R-:W-:Y:S01]  /*2070*/  ISETP.GE.AND.EX P6, PT, R15, RZ, PT, P6 ;  /* 0x000000ff0f00720c */ /* 0x000fe20003fc6360 */
[----:B------:R-:W-:Y:S01]  /*2080*/  IMAD.MOV.U32 R42, RZ, RZ, R48 ;  /* 0x000000ffff2a7224 */ /* 0x000fe200078e0030 */
[----:B------:R-:W-:Y:S01]  /*2090*/  IADD3 R64, P2, PT, R64, R63, RZ ;  /* 0x0000003f40407210 */ /* 0x000fe20007f5e0ff */
[----:B------:R-:W-:Y:S02]  /*20a0*/  IMAD.X R57, RZ, RZ, R50, P0 ;  /* 0x000000ffff397224 */ /* 0x000fe400000e0632 */
[----:B------:R-:W-:Y:S01]  /*20b0*/  IMAD.MOV.U32 R43, RZ, RZ, R49 ;  /* 0x000000ffff2b7224 */ /* 0x000fe200078e0031 */
[----:B------:R-:W-:Y:S09]  /*20c0*/  @P3 BRA `(.L_x_390) ;  /* 0x0000000000143947 */ /* 0x000ff20003800000 */
[----:B------:R-:W-:Y:S01]  /*20d0*/  DSETP.GEU.AND P0, PT, R38, R48, PT ;  /* 0x000000302600722a */ /* 0x000fe20003f0e000 */
[----:B------:R-:W-:Y:S02]  /*20e0*/  IMAD.MOV.U32 R42, RZ, RZ, R38 ;  /* 0x000000ffff2a7224 */ /* 0x000fe400078e0026 */
[----:B------:R-:W-:-:S11]  /*20f0*/  IMAD.MOV.U32 R43, RZ, RZ, R39 ;  /* 0x000000ffff2b7224 */ /* 0x000fd600078e0027 */
[----:B------:R-:W-:Y:S02]  /*2100*/  @P0 IMAD.MOV.U32 R42, RZ, RZ, R48 ;  /* 0x000000ffff2a0224 */ /* 0x000fe400078e0030 */
[----:B------:R-:W-:-:S07]  /*2110*/  @P0 IMAD.MOV.U32 R43, RZ, RZ, R49 ;  /* 0x000000ffff2b0224 */ /* 0x000fce00078e0031 */
.L_x_390:
[----:B------:R-:W-:Y:S05]  /*2120*/  BSYNC.RECONVERGENT B0 ;  /* 0x0000000000007941 */ /* 0x000fea0003800200 */
.L_x_389:
[----:B------:R-:W-:Y:S01]  /*2130*/  BSSY.RECONVERGENT B0, `(.L_x_391) ;  /* 0x000000a000007945 */ /* 0x000fe20003800200 */
[----:B------:R-:W-:Y:S02]  /*2140*/  IMAD.X R52, RZ, RZ, R57, P1 ;  /* 0x000000ffff347224 */ /* 0x000fe400008e0639 */
        /* <DEDUP_REMOVED lines=8> */
.L_x_392:
[----:B------:R-:W-:Y:S05]  /*21d0*/  BSYNC.RECONVERGENT B0 ;  /* 0x0000000000007941 */ /* 0x000fea0003800200 */
.L_x_391:
[----:B------:R-:W-:Y:S02]  /*21e0*/  IMAD.X R47, RZ, RZ, R52, P2 ;  /* 0x000000ffff2f7224 */ /* 0x000fe400010e0634 */
[----:B------:R-:W-:Y:S02]  /*21f0*/  @!P5 IMAD.MOV.U32 R69, RZ, RZ, RZ ;  /* 0x000000ffff45d224 */ /* 0x000fe400078e00ff */
[----:B------:R-:W-:Y:S01]  /*2200*/  @!P5 IMAD.MOV.U32 R70, RZ, RZ, RZ ;  /* 0x000000ffff46d224 */ /* 0x000fe200078e00ff */
[----:B------:R-:W-:Y:S06]  /*2210*/  @!P6 BRA `(.L_x_393) ;  /* 0x000000080018e947 */ /* 0x000fec0003800000 */
[----:B------:R-:W-:Y:S01]  /*2220*/  BAR.SYNC.DEFER_BLOCKING 0x0 ;  /* 0x0000000000007b1d */ /* 0x000fe20000010000 */
[----:B------:R-:W-:Y:S02]  /*2230*/  ISETP.NE.U32.AND P0, PT, R60, RZ, PT ;  /* 0x000000ff3c00720c */ /* 0x000fe40003f05070 */
[----:B------:R-:W-:Y:S02]  /*2240*/  ISETP.NE.AND P2, PT, R9, R6, PT ;  /* 0x000000060900720c */ /* 0x000fe40003f45270 */
[----:B------:R-:W-:Y:S02]  /*2250*/  ISETP.NE.AND.EX P3, PT, RZ, UR4, PT, P0 ;  /* 0x00000004ff007c0c */ /* 0x000fe4000bf65300 */
[----:B------:R-:W-:Y:S02]  /*2260*/  ISETP.NE.AND P0, PT, R6, R7, PT ;  /* 0x000000070600720c */ /* 0x000fe40003f05270 */
[----:B------:R-:W-:Y:S02]  /*2270*/  ISETP.NE.AND P4, PT, R7, R4, PT ;  /* 0x000000040700720c */ /* 0x000fe40003f85270 */
[----:B------:R-:W-:-:S02]  /*2280*/  ISETP.NE.AND P5, PT, R4, R5, PT ;  /* 0x000000050400720c */ /* 0x000fc40003fa5270 */
[----:B------:R-:W-:Y:S02]  /*2290*/  ISETP.NE.AND P6, PT, R5, R2, PT ;  /* 0x000000020500720c */ /* 0x000fe40003fc5270 */
[----:B------:R-:W-:Y:S02]  /*22a0*/  ISETP.NE.AND P1, PT, R0, R11, PT ;  /* 0x0000000b0000720c */ /* 0x000fe40003f25270 */
[----:B------:R-:W-:Y:S02]  /*22b0*/  @P2 LEA R8, R8, UR5, 0x4 ;  /* 0x0000000508082c11 */ /* 0x000fe4000f8e20ff */
[----:B------:R-:W-:Y:S02]  /*22c0*/  @P3 LEA R69, R69, UR5, 0x4 ;  /* 0x0000000545453c11 */ /* 0x000fe4000f8e20ff */
[----:B------:R-:W-:Y:S02]  /*22d0*/  @P0 LEA R11, R66, UR5, 0x4 ;  /* 0x00000005420b0c11 */ /* 0x000fe4000f8e20ff */
[----:B------:R-:W-:Y:S01]  /*22e0*/  @P4 LEA R56, R56, UR5, 0x4 ;  /* 0x0000000538384c11 */ /* 0x000fe2000f8e20ff */
[----:B------:R-:W-:Y:S01]  /*22f0*/  @P3 STS [R69], R44 ;  /* 0x0000002c45003388 */ /* 0x000fe20000000800 */
[----:B------:R-:W-:-:S02]  /*2300*/  @P5 LEA R45, R54, UR5, 0x4 ;  /* 0x00000005362d5c11 */ /* 0x000fc4000f8e20ff */
[----:B------:R-:W-:Y:S01]  /*2310*/  @P6 LEA R53, R53, UR5, 0x4 ;  /* 0x0000000535356c11 */ /* 0x000fe2000f8e20ff */
[----:B-12---:R-:W-:Y:S01]  /*2320*/  @P3 STS.64 [R69+0x8], R18 ;  /* 0x0000081245003388 */ /* 0x006fe20000000a00 */
[----:B------:R-:W-:-:S03]  /*2330*/  ISETP.NE.AND P3, PT, R2, R3, PT ;  /* 0x000000030200720c */ /* 0x000fc60003f65270 */
[----:B------:R0:W-:Y:S04]  /*2340*/  @P2 STS [R8], R9 ;  /* 0x0000000908002388 */ /* 0x0001e80000000800 */
[----:B------:R-:W-:Y:S01]  /*2350*/  @P2 STS.64 [R8+0x8], R58 ;  /* 0x0000083a08002388 */ /* 0x000fe20000000a00 */
[----:B------:R-:W-:-:S03]  /*2360*/  ISETP.NE.AND P2, PT, R3, R0, PT ;  /* 0x000000000300720c */ /* 0x000fc60003f45270 */
[----:B------:R-:W-:Y:S02]  /*2370*/  @P0 STS [R11], R6 ;  /* 0x000000060b000388 */ /* 0x000fe40000000800 */
[----:B0-----:R-:W-:Y:S02]  /*2380*/  @P3 LEA R9, R62, UR5, 0x4 ;  /* 0x000000053e093c11 */ /* 0x001fe4000f8e20ff */
[----:B------:R0:W-:Y:S01]  /*2390*/  @P0 STS.64 [R11+0x8], R22 ;  /* 0x000008160b000388 */ /* 0x0001e20000000a00 */
[----:B------:R-:W-:-:S03]  /*23a0*/  ISETP.GT.U32.AND P0, PT, R14, R10, PT ;  /* 0x0000000a0e00720c */ /* 0x000fc60003f04070 */
[----:B------:R1:W-:Y:S01]  /*23b0*/  @P4 STS.64 [R56+0x8], R26 ;  /* 0x0000081a38004388 */ /* 0x0003e20000000a00 */
[----:B------:R-:W-:Y:S02]  /*23c0*/  ISETP.GT.U32.AND.EX P0, PT, R15, RZ, PT, P0 ;  /* 0x000000ff0f00720c */ /* 0x000fe40003f04100 */
[----:B------:R-:W-:Y:S01]  /*23d0*/  @P2 LEA R63, R63, UR5, 0x4 ;  /* 0x000000053f3f2c11 */ /* 0x000fe2000f8e20ff */
[----:B------:R1:W-:Y:S01]  /*23e0*/  @P4 STS [R56], R7 ;  /* 0x0000000738004388 */ /* 0x0003e20000000800 */
[----:B0-----:R-:W-:-:S03]  /*23f0*/  @P1 LEA R11, R64, UR5, 0x4 ;  /* 0x00000005400b1c11 */ /* 0x001fc6000f8e20ff */
[----:B------:R1:W-:Y:S04]  /*2400*/  @P5 STS.64 [R45+0x8], R30 ;  /* 0x0000081e2d005388 */ /* 0x0003e80000000a00 */
[----:B------:R1:W-:Y:S04]  /*2410*/  @P5 STS [R45], R4 ;  /* 0x000000042d005388 */ /* 0x0003e80000000800 */
[----:B------:R1:W-:Y:S04]  /*2420*/  @P6 STS.64 [R53+0x8], R34 ;  /* 0x0000082235006388 */ /* 0x0003e80000000a00 */
[----:B------:R1:W-:Y:S04]  /*2430*/  @P6 STS [R53], R5 ;  /* 0x0000000535006388 */ /* 0x0003e80000000800 */
[----:B------:R1:W-:Y:S04]  /*2440*/  @P3 STS.64 [R9+0x8], R38 ;  /* 0x0000082609003388 */ /* 0x0003e80000000a00 */
[----:B------:R1:W-:Y:S04]  /*2450*/  @P3 STS [R9], R2 ;  /* 0x0000000209003388 */ /* 0x0003e80000000800 */
[----:B------:R1:W-:Y:S04]  /*2460*/  @P2 STS.64 [R63+0x8], R42 ;  /* 0x0000082a3f002388 */ /* 0x0003e80000000a00 */
[----:B------:R1:W-:Y:S04]  /*2470*/  @P2 STS [R63], R3 ;  /* 0x000000033f002388 */ /* 0x0003e80000000800 */
[----:B------:R1:W-:Y:S04]  /*2480*/  @P1 STS.64 [R11+0x8], R48 ;  /* 0x000008300b001388 */ /* 0x0003e80000000a00 */
[----:B------:R1:W-:Y:S01]  /*2490*/  @P1 STS [R11], R0 ;  /* 0x000000000b001388 */ /* 0x0003e20000000800 */
[----:B------:R-:W-:Y:S06]  /*24a0*/  BAR.SYNC.DEFER_BLOCKING 0x0 ;  /* 0x0000000000007b1d */ /* 0x000fec0000010000 */
[----:B------:R-:W-:Y:S05]  /*24b0*/  @!P0 EXIT ;  /* 0x000000000000894d */ /* 0x000fea0003800000 */
[----:B-1----:R-:W-:Y:S01]  /*24c0*/  IADD3 R7, P0, P1, R24, R12, R20 ;  /* 0x0000000c18077210 */ /* 0x002fe2000791e014 */
[----:B------:R-:W-:Y:S01]  /*24d0*/  IMAD.MOV.U32 R3, RZ, RZ, R10 ;  /* 0x000000ffff037224 */ /* 0x000fe200078e000a */
[----:B------:R-:W0:Y:S01]  /*24e0*/  LDCU.128 UR16, c[0x0][0x390] ;  /* 0x00007200ff1077ac */ /* 0x000e220008000c00 */
[----:B------:R-:W-:Y:S01]  /*24f0*/  IMAD.MOV.U32 R18, RZ, RZ, RZ ;  /* 0x000000ffff127224 */ /* 0x000fe200078e00ff */
[----:B------:R-:W-:Y:S01]  /*2500*/  IADD3 R7, P2, P3, R32, R7, R28 ;  /* 0x0000000720077210 */ /* 0x000fe20007b5e01c */
[----:B------:R-:W-:Y:S01]  /*2510*/  BSSY.RECONVERGENT B0, `(.L_x_394) ;  /* 0x000002e000007945 */ /* 0x000fe20003800200 */
[----:B------:R-:W-:Y:S02]  /*2520*/  IADD3.X R13, PT, PT, R25, R13, R21, P0, P1 ;  /* 0x0000000d190d7210 */ /* 0x000fe400007e2415 */
[----:B------:R-:W-:Y:S02]  /*2530*/  LOP3.LUT R5, RZ, R3, RZ, 0x33, !PT ;  /* 0x00000003ff057212 */ /* 0x000fe400078e33ff */
[----:B------:R-:W-:-:S02]  /*2540*/  IADD3 R0, P0, P1, R40, R7, R36 ;  /* 0x0000000728007210 */ /* 0x000fc4000791e024 */
[----:B------:R-:W-:Y:S02]  /*2550*/  IADD3.X R29, PT, PT, R33, R13, R29, P2, P3 ;  /* 0x0000000d211d7210 */ /* 0x000fe400017e641d */
[----:B------:R-:W-:Y:S02]  /*2560*/  IADD3 R0, P2, P3, R5, R0, R16 ;  /* 0x0000000005007210 */ /* 0x000fe40007b5e010 */
[----:B------:R-:W-:Y:S02]  /*2570*/  IADD3.X R16, PT, PT, R41, R29, R37, P0, P1 ;  /* 0x0000001d29107210 */ /* 0x000fe400007e2425 */
[----:B------:R-:W-:Y:S02]  /*2580*/  LOP3.LUT R2, R0, 0x300, RZ, 0xc0, !PT ;  /* 0x0000030000027812 */ /* 0x000fe400078ec0ff */
[----:B------:R-:W-:Y:S02]  /*2590*/  LOP3.LUT R5, RZ, R18, RZ, 0x33, !PT ;  /* 0x00000012ff057212 */ /* 0x000fe400078e33ff */
[----:B------:R-:W-:-:S02]  /*25a0*/  ISETP.NE.U32.AND P1, PT, R2, 0x300, PT ;  /* 0x000003000200780c */ /* 0x000fc40003f25070 */
[----:B------:R-:W-:Y:S02]  /*25b0*/  IADD3.X R5, PT, PT, R5, R16, R17, P2, P3 ;  /* 0x0000001005057210 */ /* 0x000fe400017e6411 */
[----:B------:R-:W-:Y:S02]  /*25c0*/  ISETP.NE.AND.EX P1, PT, RZ, RZ, PT, P1 ;  /* 0x000000ffff00720c */ /* 0x000fe40003f25310 */
[----:B------:R-:W-:-:S04]  /*25d0*/  ISETP.GE.U32.AND P0, PT, R0, 0x300, PT ;  /* 0x000003000000780c */ /* 0x000fc80003f06070 */
[----:B------:R-:W-:-:S07]  /*25e0*/  ISETP.GE.U32.AND.EX P0, PT, R5, RZ, PT, P0 ;  /* 0x000000ff0500720c */ /* 0x000fce0003f06100 */
[----:B0-----:R-:W-:Y:S06]  /*25f0*/  @!P1 BRA `(.L_x_395) ;  /* 0x00000000007c9947 */ /* 0x001fec0003800000 */
[----:B------:R-:W0:Y:S01]  /*2600*/  LDCU.128 UR8, c[0x0][0x390] ;  /* 0x00007200ff0877ac */ /* 0x000e220008000c00 */
[----:B------:R-:W-:Y:S01]  /*2610*/  SHF.R.U64 R16, R0, 0x8, R5 ;  /* 0x0000000800107819 */ /* 0x000fe20000001205 */
[----:B------:R-:W-:Y:S01]  /*2620*/  IMAD.MOV.U32 R19, RZ, RZ, RZ ;  /* 0x000000ffff137224 */ /* 0x000fe200078e00ff */
[----:B------:R-:W-:-:S03]  /*2630*/  LEA R0, R10, UR5, 0x4 ;  /* 0x000000050a007c11 */ /* 0x000fc6000f8e20ff */
[----:B------:R-:W-:Y:S02]  /*2640*/  VIADD R16, R16, 0x1 ;  /* 0x0000000110107836 */ /* 0x000fe40000000000 */
[----:B------:R-:W-:-:S03]  /*2650*/  VIADD R0, R0, 0x8 ;  /* 0x0000000800007836 */ /* 0x000fc60000000000 */
[----:B------:R-:W-:Y:S02]  /*2660*/  LOP3.LUT R16, R16, 0x3, RZ, 0xc0, !PT ;  /* 0x0000000310107812 */ /* 0x000fe400078ec0ff */
[C---:B0-----:R-:W-:Y:S02]  /*2670*/  LEA R12, P1, R3.reuse, UR10, 0x3 ;  /* 0x0000000a030c7c11 */ /* 0x041fe4000f8218ff */
[C---:B------:R-:W-:Y:S02]  /*2680*/  LEA R2, P2, R3.reuse, UR8, 0x2 ;  /* 0x0000000803027c11 */ /* 0x040fe4000f8410ff */
[C-C-:B------:R-:W-:Y:S02]  /*2690*/  LEA.HI.X R17, R3.reuse, UR11, R18.reuse, 0x3, P1 ;  /* 0x0000000b03117c11 */ /* 0x140fe400088f1c12 */
[----:B------:R-:W-:Y:S02]  /*26a0*/  LEA.HI.X R13, R3, UR9, R18, 0x2, P2 ;  /* 0x00000009030d7c11 */ /* 0x000fe400090f1412 */
[----:B------:R-:W-:-:S04]  /*26b0*/  LEA R3, P1, R16, R3, 0x8 ;  /* 0x0000000310037211 */ /* 0x000fc800078240ff */
[----:B------:R-:W-:-:S09]  /*26c0*/  LEA.HI.X R18, R16, R18, R19, 0x8, P1 ;  /* 0x0000001210127211 */ /* 0x000fd200008f4413 */
.L_x_396:
[----:B0-----:R-:W0:Y:S01]  /*26d0*/  LDS R11, [R0+-0x8] ;  /* 0xfffff800000b7984 */ /* 0x001e220000000800 */
[----:B------:R-:W-:Y:S01]  /*26e0*/  IMAD.MOV.U32 R6, RZ, RZ, R2 ;  /* 0x000000ffff067224 */ /* 0x000fe200078e0002 */
[----:B------:R-:W-:Y:S01]  /*26f0*/  IADD3 R16, P1, PT, R16, -0x1, RZ ;  /* 0xffffffff10107810 */ /* 0x000fe20007f3e0ff */
[----:B------:R-:W-:Y:S01]  /*2700*/  IMAD.MOV.U32 R7, RZ, RZ, R13 ;  /* 0x000000ffff077224 */ /* 0x000fe200078e000d */
[----:B------:R1:W2:Y:S01]  /*2710*/  LDS.64 R4, [R0] ;  /* 0x0000000000047984 */ /* 0x0002a20000000a00 */
[----:B------:R-:W-:Y:S01]  /*2720*/  IMAD.MOV.U32 R8, RZ, RZ, R12 ;  /* 0x000000ffff087224 */ /* 0x000fe200078e000c */
[----:B------:R-:W-:Y:S01]  /*2730*/  IADD3.X R19, PT, PT, R19, -0x1, RZ, P1, !PT ;  /* 0xffffffff13137810 */ /* 0x000fe20000ffe4ff */
[----:B------:R-:W-:Y:S01]  /*2740*/  IMAD.MOV.U32 R9, RZ, RZ, R17 ;  /* 0x000000ffff097224 */ /* 0x000fe200078e0011 */
[----:B------:R-:W-:Y:S02]  /*2750*/  ISETP.NE.U32.AND P1, PT, R16, RZ, PT ;  /* 0x000000ff1000720c */ /* 0x000fe40003f25070 */
[----:B------:R-:W-:-:S02]  /*2760*/  IADD3 R12, P2, PT, R12, 0x800, RZ ;  /* 0x000008000c0c7810 */ /* 0x000fc40007f5e0ff */
[----:B------:R-:W-:Y:S01]  /*2770*/  ISETP.NE.AND.EX P1, PT, R19, RZ, PT, P1 ;  /* 0x000000ff1300720c */ /* 0x000fe20003f25310 */
[----:B-1----:R-:W-:Y:S01]  /*2780*/  VIADD R0, R0, 0x1000 ;  /* 0x0000100000007836 */ /* 0x002fe20000000000 */
[----:B------:R-:W-:Y:S01]  /*2790*/  IADD3 R2, P3, PT, R2, 0x400, RZ ;  /* 0x0000040002027810 */ /* 0x000fe20007f7e0ff */
[----:B------:R-:W-:-:S04]  /*27a0*/  IMAD.X R17, RZ, RZ, R17, P2 ;  /* 0x000000ffff117224 */ /* 0x000fc800010e0611 */
[----:B------:R-:W-:Y:S01]  /*27b0*/  IMAD.X R13, RZ, RZ, R13, P3 ;  /* 0x000000ffff0d7224 */ /* 0x000fe200018e060d */
[----:B0-----:R0:W-:Y:S04]  /*27c0*/  STG.E desc[UR12][R6.64], R11 ;  /* 0x0000000b06007986 */ /* 0x0011e8000c10190c */
[----:B--2---:R0:W-:Y:S01]  /*27d0*/  STG.E.64 desc[UR12][R8.64], R4 ;  /* 0x0000000408007986 */ /* 0x0041e2000c101b0c */
[----:B------:R-:W-:Y:S05]  /*27e0*/  @P1 BRA `(.L_x_396) ;  /* 0xfffffffc00b81947 */ /* 0x000fea000383ffff */
.L_x_395:
[----:B------:R-:W-:Y:S05]  /*27f0*/  BSYNC.RECONVERGENT B0 ;  /* 0x0000000000007941 */ /* 0x000fea0003800200 */
.L_x_394:
[----:B------:R-:W-:Y:S05]  /*2800*/  @!P0 EXIT ;  /* 0x000000000000894d */ /* 0x000fea0003800000 */
.L_x_397:
[C---:B------:R-:W-:Y:S01]  /*2810*/  LEA R0, R3.reuse, UR5, 0x4 ;  /* 0x0000000503007c11 */ /* 0x040fe2000f8e20ff */
[C---:B01----:R-:W-:Y:S01]  /*2820*/  IMAD.SHL.U32 R8, R3.reuse, 0x4, RZ ;  /* 0x0000000403087824 */ /* 0x043fe200078e00ff */
[C-C-:B------:R-:W-:Y:S01]  /*2830*/  SHF.L.U64.HI R9, R3.reuse, 0x3, R18.reuse ;  /* 0x0000000303097819 */ /* 0x140fe20000010212 */
[C---:B------:R-:W-:Y:S01]  /*2840*/  IMAD.SHL.U32 R10, R3.reuse, 0x8, RZ ;  /* 0x00000008030a7824 */ /* 0x040fe200078e00ff */
[C---:B------:R-:W-:Y:S01]  /*2850*/  SHF.L.U64.HI R11, R3.reuse, 0x2, R18 ;  /* 0x00000002030b7819 */ /* 0x040fe20000010212 */
[----:B------:R-:W0:Y:S01]  /*2860*/  LDS R23, [R0] ;  /* 0x0000000000177984 */ /* 0x000e220000000800 */
[C---:B------:R-:W-:Y:S01]  /*2870*/  IADD3 R18, P0, PT, R8.reuse, UR16, RZ ;  /* 0x0000001008127c10 */ /* 0x040fe2000ff1e0ff */
[----:B------:R-:W-:Y:S01]  /*2880*/  VIADD R3, R3, 0x400 ;  /* 0x0000040003037836 */ /* 0x000fe20000000000 */
[----:B------:R-:W-:Y:S01]  /*2890*/  LOP3.LUT R8, R8, 0xfffffffc, RZ, 0xc0, !PT ;  /* 0xfffffffc08087812 */ /* 0x000fe200078ec0ff */
[----:B------:R-:W1:Y:S01]  /*28a0*/  LDS.64 R4, [R0+0x8] ;  /* 0x0000080000047984 */ /* 0x000e620000000a00 */
[----:B------:R-:W-:-:S02]  /*28b0*/  IADD3 R20, P1, PT, R10, UR18, RZ ;  /* 0x000000120a147c10 */ /* 0x000fc4000ff3e0ff */
[----:B------:R-:W-:Y:S01]  /*28c0*/  LOP3.LUT R10, R10, 0xfffffff8, RZ, 0xc0, !PT ;  /* 0xfffffff80a0a7812 */ /* 0x000fe200078ec0ff */
[----:B------:R-:W2:Y:S01]  /*28d0*/  LDS R25, [R0+0x1000] ;  /* 0x0010000000197984 */ /* 0x000ea20000000800 */
[C---:B------:R-:W-:Y:S02]  /*28e0*/  IADD3.X R19, PT, PT, R11.reuse, UR17, RZ, P0, !PT ;  /* 0x000000110b137c10 */ /* 0x040fe400087fe4ff */
[----:B------:R-:W-:Y:S01]  /*28f0*/  LOP3.LUT R2, R11, 0x3, RZ, 0xc0, !PT ;  /* 0x000000030b027812 */ /* 0x000fe200078ec0ff */
[----:B------:R-:W3:Y:S01]  /*2900*/  LDS.64 R6, [R0+0x1008] ;  /* 0x0010080000067984 */ /* 0x000ee20000000a00 */
[----:B------:R-:W-:Y:S02]  /*2910*/  IADD3 R8, P0, PT, R8, UR16, RZ ;  /* 0x0000001008087c10 */ /* 0x000fe4000ff1e0ff */
[----:B------:R-:W-:Y:S01]  /*2920*/  IADD3.X R21, PT, PT, R9, UR19, RZ, P1, !PT ;  /* 0x0000001309157c10 */ /* 0x000fe20008ffe4ff */
[----:B------:R-:W4:Y:S01]  /*2930*/  LDS R27, [R0+0x2000] ;  /* 0x00200000001b7984 */ /* 0x000f220000000800 */
[----:B------:R-:W-:-:S03]  /*2940*/  IADD3 R10, P1, PT, R10, UR18, RZ ;  /* 0x000000120a0a7c10 */ /* 0x000fc6000ff3e0ff */
[----:B------:R-:W5:Y:S04]  /*2950*/  LDS.64 R12, [R0+0x2008] ;  /* 0x00200800000c7984 */ /* 0x000f680000000a00 */
[----:B------:R-:W5:Y:S04]  /*2960*/  LDS R29, [R0+0x3000] ;  /* 0x00300000001d7984 */ /* 0x000f680000000800 */
[----:B------:R0:W5:Y:S02]  /*2970*/  LDS.64 R16, [R0+0x3008] ;  /* 0x0030080000107984 */ /* 0x0001640000000a00 */
[----:B0-----:R-:W-:-:S02]  /*2980*/  LOP3.LUT R0, R9, 0x7, RZ, 0xc0, !PT ;  /* 0x0000000709007812 */ /* 0x001fc400078ec0ff */
[----:B------:R-:W-:Y:S02]  /*2990*/  IADD3.X R9, PT, PT, R2, UR17, RZ, P0, !PT ;  /* 0x0000001102097c10 */ /* 0x000fe400087fe4ff */
[----:B------:R-:W-:Y:S01]  /*29a0*/  IADD3.X R11, PT, PT, R0, UR19, RZ, P1, !PT ;  /* 0x00000013000b7c10 */ /* 0x000fe20008ffe4ff */
[----:B------:R0:W-:Y:S01]  /*29b0*/  STG.E desc[UR12][R18.64], R23 ;  /* 0x0000001712007986 */ /* 0x0001e2000c10190c */
[----:B------:R-:W-:-:S03]  /*29c0*/  ISETP.GT.U32.AND P0, PT, R14, R3, PT ;  /* 0x000000030e00720c */ /* 0x000fc60003f04070 */
[----:B-1----:R1:W-:Y:S01]  /*29d0*/  STG.E.64 desc[UR12][R20.64], R4 ;  /* 0x0000000414007986 */ /* 0x0023e2000c101b0c */
[----:B------:R-:W-:-:S03]  /*29e0*/  ISETP.GT.U32.AND.EX P0, PT, R15, RZ, PT, P0 ;  /* 0x000000ff0f00720c */ /* 0x000fc60003f04100 */
[----:B--2---:R1:W-:Y:S04]  /*29f0*/  STG.E desc[UR12][R8.64+0x400], R25 ;  /* 0x0004001908007986 */ /* 0x0043e8000c10190c */
[----:B---3--:R1:W-:Y:S01]  /*2a00*/  STG.E.64 desc[UR12][R10.64+0x800], R6 ;  /* 0x000800060a007986 */ /* 0x0083e2000c101b0c */
[----:B0-----:R-:W-:-:S03]  /*2a10*/  IMAD.MOV.U32 R18, RZ, RZ, RZ ;  /* 0x000000ffff127224 */ /* 0x001fc600078e00ff */
[----:B----4-:R1:W-:Y:S04]  /*2a20*/  STG.E desc[UR12][R8.64+0x800], R27 ;  /* 0x0008001b08007986 */ /* 0x0103e8000c10190c */
[----:B-----5:R1:W-:Y:S04]  /*2a30*/  STG.E.64 desc[UR12][R10.64+0x1000], R12 ;  /* 0x0010000c0a007986 */ /* 0x0203e8000c101b0c */
[----:B------:R1:W-:Y:S04]  /*2a40*/  STG.E desc[UR12][R8.64+0xc00], R29 ;  /* 0x000c001d08007986 */ /* 0x0003e8000c10190c */
[----:B------:R1:W-:Y:S01]  /*2a50*/  STG.E.64 desc[UR12][R10.64+0x1800], R16 ;  /* 0x001800100a007986 */ /* 0x0003e2000c101b0c */
[----:B------:R-:W-:Y:S05]  /*2a60*/  @P0 BRA `(.L_x_397) ;  /* 0xfffffffc00680947 */ /* 0x000fea000383ffff */
[----:B------:R-:W-:Y:S05]  /*2a70*/  EXIT ;  /* 0x000000000000794d */ /* 0x000fea0003800000 */
.L_x_393:
[----:B------:R-:W-:Y:S01]  /*2a80*/  ISETP.NE.U32.AND P0, PT, R60, RZ, PT ;  /* 0x000000ff3c00720c */ /* 0x000fe20003f05070 */
[----:B------:R-:W-:Y:S01]  /*2a90*/  BSSY.RECONVERGENT B0, `(.L_x_398) ;  /* 0x000000d000007945 */ /* 0x000fe20003800200 */
[----:B------:R-:W-:Y:S02]  /*2aa0*/  ISETP.NE.AND P1, PT, R0, R11, PT ;  /* 0x0000000b0000720c */ /* 0x000fe40003f25270 */
[----:B------:R-:W-:Y:S02]  /*2ab0*/  ISETP.NE.AND.EX P0, PT, RZ, UR4, PT, P0 ;  /* 0x00000004ff007c0c */ /* 0x000fe4000bf05300 */
[----:B------:R-:W-:Y:S02]  /*2ac0*/  ISETP.NE.AND P4, PT, R9, R6, PT ;  /* 0x000000060900720c */ /* 0x000fe40003f85270 */
[----:B------:R-:W-:-:S09]  /*2ad0*/  ISETP.NE.AND P2, PT, R6, R7, PT ;  /* 0x000000070600720c */ /* 0x000fd20003f45270 */
[----:B------:R-:W-:Y:S05]  /*2ae0*/  @!P0 BRA `(.L_x_399) ;  /* 0x00000000001c8947 */ /* 0x000fea0003800000 */
[----:B------:R-:W0:Y:S02]  /*2af0*/  LDCU.128 UR4, c[0x0][0x390] ;  /* 0x00007200ff0477ac */ /* 0x000e240008000c00 */
[C---:B0-----:R-:W-:Y:S02]  /*2b00*/  LEA R10, P0, R69.reuse, UR4, 0x2 ;  /* 0x00000004450a7c11 */ /* 0x041fe4000f8010ff */
[C---:B------:R-:W-:Y:S02]  /*2b10*/  LEA R12, P3, R69.reuse, UR6, 0x3 ;  /* 0x00000006450c7c11 */ /* 0x040fe4000f8618ff */
[C-C-:B------:R-:W-:Y:S02]  /*2b20*/  LEA.HI.X R11, R69.reuse, UR5, R70.reuse, 0x2, P0 ;  /* 0x00000005450b7c11 */ /* 0x140fe400080f1446 */
[----:B------:R-:W-:-:S03]  /*2b30*/  LEA.HI.X R13, R69, UR7, R70, 0x3, P3 ;  /* 0x00000007450d7c11 */ /* 0x000fc600098f1c46 */
[----:B------:R0:W-:Y:S04]  /*2b40*/  STG.E desc[UR12][R10.64], R44 ;  /* 0x0000002c0a007986 */ /* 0x0001e8000c10190c */
[----:B-12---:R0:W-:Y:S02]  /*2b50*/  STG.E.64 desc[UR12][R12.64], R18 ;  /* 0x000000120c007986 */ /* 0x0061e4000c101b0c */
.L_x_399:
[----:B------:R-:W-:Y:S05]  /*2b60*/  BSYNC.RECONVERGENT B0 ;  /* 0x0000000000007941 */ /* 0x000fea0003800200 */
.L_x_398:
[----:B------:R-:W-:Y:S04]  /*2b70*/  BSSY.RECONVERGENT B0, `(.L_x_400) ;  /* 0x0000009000007945 */ /* 0x000fe80003800200 */
[----:B------:R-:W-:Y:S05]  /*2b80*/  @!P4 BRA `(.L_x_401) ;  /* 0x00000000001cc947 */ /* 0x000fea0003800000 */
[----:B------:R-:W0:Y:S02]  /*2b90*/  LDCU.128 UR4, c[0x0][0x390] ;  /* 0x00007200ff0477ac */ /* 0x000e240008000c00 */
[C---:B0-----:R-:W-:Y:S02]  /*2ba0*/  LEA R10, P0, R8.reuse, UR4, 0x2 ;  /* 0x00000004080a7c11 */ /* 0x041fe4000f8010ff */
[C---:B------:R-:W-:Y:S02]  /*2bb0*/  LEA R12, P3, R8.reuse, UR6, 0x3 ;  /* 0x00000006080c7c11 */ /* 0x040fe4000f8618ff */
[C-C-:B------:R-:W-:Y:S02]  /*2bc0*/  LEA.HI.X R11, R8.reuse, UR5, R45.reuse, 0x2, P0 ;  /* 0x00000005080b7c11 */ /* 0x140fe400080f142d */
[----:B------:R-:W-:-:S03]  /*2bd0*/  LEA.HI.X R13, R8, UR7, R45, 0x3, P3 ;  /* 0x00000007080d7c11 */ /* 0x000fc600098f1c2d */
[----:B------:R3:W-:Y:S04]  /*2be0*/  STG.E desc[UR12][R10.64], R9 ;  /* 0x000000090a007986 */ /* 0x0007e8000c10190c */
[----:B------:R3:W-:Y:S02]  /*2bf0*/  STG.E.64 desc[UR12][R12.64], R58 ;  /* 0x0000003a0c007986 */ /* 0x0007e4000c101b0c */
.L_x_401:
[----:B------:R-:W-:Y:S05]  /*2c00*/  BSYNC.RECONVERGENT B0 ;  /* 0x0000000000007941 */ /* 0x000fea0003800200 */
.L_x_400:
[----:B------:R-:W-:Y:S01]  /*2c10*/  BSSY.RECONVERGENT B0, `(.L_x_402) ;  /* 0x000000e000007945 */ /* 0x000fe20003800200 */
[----:B------:R-:W-:Y:S02]  /*2c20*/  ISETP.NE.AND P0, PT, R7, R4, PT ;  /* 0x000000040700720c */ /* 0x000fe40003f05270 */
[----:B------:R-:W-:Y:S02]  /*2c30*/  ISETP.NE.AND P3, PT, R4, R5, PT ;  /* 0x000000050400720c */ /* 0x000fe40003f65270 */
[----:B------:R-:W-:Y:S02]  /*2c40*/  ISETP.NE.AND P4, PT, R5, R2, PT ;  /* 0x000000020500720c */ /* 0x000fe40003f85270 */
[----:B------:R-:W-:Y:S02]  /*2c50*/  ISETP.NE.AND P5, PT, R2, R3, PT ;  /* 0x000000030200720c */ /* 0x000fe40003fa5270 */
[----:B------:R-:W-:Y:S01]  /*2c60*/  ISETP.NE.AND P6, PT, R3, R0, PT ;  /* 0x000000000300720c */ /* 0x000fe20003fc5270 */
[----:B------:R-:W-:-:S12]  /*2c70*/  @!P2 BRA `(.L_x_403) ;  /* 0x00000000001ca947 */ /* 0x000fd80003800000 */
[----:B------:R-:W4:Y:S02]  /*2c80*/  LDCU.128 UR4, c[0x0][0x390] ;  /* 0x00007200ff0477ac */ /* 0x000f240008000c00 */
[----:B----4-:R-:W-:-:S04]  /*2c90*/  LEA R8, P2, R66, UR4, 0x2 ;  /* 0x0000000442087c11 */ /* 0x010fc8000f8410ff */
[C---:B---3--:R-:W-:Y:S02]  /*2ca0*/  LEA.HI.X R9, R66.reuse, UR5, R61, 0x2, P2 ;  /* 0x0000000542097c11 */ /* 0x048fe400090f143d */
[----:B0-----:R-:W-:-:S03]  /*2cb0*/  LEA R10, P2, R66, UR6, 0x3 ;  /* 0x00000006420a7c11 */ /* 0x001fc6000f8418ff */
[----:B------:R4:W-:Y:S01]  /*2cc0*/  STG.E desc[UR12][R8.64], R6 ;  /* 0x0000000608007986 */ /* 0x0009e2000c10190c */
[----:B------:R-:W-:-:S05]  /*2cd0*/  LEA.HI.X R11, R66, UR7, R61, 0x3, P2 ;  /* 0x00000007420b7c11 */ /* 0x000fca00090f1c3d */
[----:B------:R4:W-:Y:S04]  /*2ce0*/  STG.E.64 desc[UR12][R10.64], R22 ;  /* 0x000000160a007986 */ /* 0x0009e8000c101b0c */
.L_x_403:
[----:B------:R-:W-:Y:S05]  /*2cf0*/  BSYNC.RECONVERGENT B0 ;  /* 0x0000000000007941 */ /* 0x000fea0003800200 */
.L_x_402:
[----:B------:R-:W-:Y:S04]  /*2d00*/  BSSY.RECONVERGENT B0, `(.L_x_404) ;  /* 0x0000009000007945 */ /* 0x000fe80003800200 */
[----:B------:R-:W-:Y:S05]  /*2d10*/  @!P0 BRA `(.L_x_405) ;  /* 0x00000000001c8947 */ /* 0x000fea0003800000 */
[----:B------:R-:W4:Y:S02]  /*2d20*/  LDCU.128 UR4, c[0x0][0x390] ;  /* 0x00007200ff0477ac */ /* 0x000f240008000c00 */
[C---:B----4-:R-:W-:Y:S02]  /*2d30*/  LEA R8, P0, R56.reuse, UR4, 0x2 ;  /* 0x0000000438087c11 */ /* 0x050fe4000f8010ff */
[C---:B0--3--:R-:W-:Y:S02]  /*2d40*/  LEA R10, P2, R56.reuse, UR6, 0x3 ;  /* 0x00000006380a7c11 */ /* 0x049fe4000f8418ff */
[C-C-:B------:R-:W-:Y:S02]  /*2d50*/  LEA.HI.X R9, R56.reuse, UR5, R55.reuse, 0x2, P0 ;  /* 0x0000000538097c11 */ /* 0x140fe400080f1437 */
[----:B------:R-:W-:-:S03]  /*2d60*/  LEA.HI.X R11, R56, UR7, R55, 0x3, P2 ;  /* 0x00000007380b7c11 */ /* 0x000fc600090f1c37 */
[----:B------:R0:W-:Y:S04]  /*2d70*/  STG.E desc[UR12][R8.64], R7 ;  /* 0x0000000708007986 */ /* 0x0001e8000c10190c */
[----:B------:R0:W-:Y:S02]  /*2d80*/  STG.E.64 desc[UR12][R10.64], R26 ;  /* 0x0000001a0a007986 */ /* 0x0001e4000c101b0c */
.L_x_405:
[----:B------:R-:W-:Y:S05]  /*2d90*/  BSYNC.RECONVERGENT B0 ;  /* 0x0000000000007941 */ /* 0x000fea0003800200 */
.L_x_404:
[----:B------:R-:W-:Y:S04]  /*2da0*/  BSSY.RECONVERGENT B0, `(.L_x_406) ;  /* 0x0000009000007945 */ /* 0x000fe80003800200 */
[----:B------:R-:W-:Y:S05]  /*2db0*/  @!P3 BRA `(.L_x_407) ;  /* 0x00000000001cb947 */ /* 0x000fea0003800000 */
[----:B------:R-:W4:Y:S02]  /*2dc0*/  LDCU.128 UR4, c[0x0][0x390] ;  /* 0x00007200ff0477ac */ /* 0x000f240008000c00 */
[C---:B----4-:R-:W-:Y:S02]  /*2dd0*/  LEA R6, P0, R54.reuse, UR4, 0x2 ;  /* 0x0000000436067c11 */ /* 0x050fe4000f8010ff */
[C---:B0-----:R-:W-:Y:S02]  /*2de0*/  LEA R8, P2, R54.reuse, UR6, 0x3 ;  /* 0x0000000636087c11 */ /* 0x041fe4000f8418ff */
[C-C-:B------:R-:W-:Y:S02]  /*2df0*/  LEA.HI.X R7, R54.reuse, UR5, R51.reuse, 0x2, P0 ;  /* 0x0000000536077c11 */ /* 0x140fe400080f1433 */
[----:B---3--:R-:W-:-:S03]  /*2e00*/  LEA.HI.X R9, R54, UR7, R51, 0x3, P2 ;  /* 0x0000000736097c11 */ /* 0x008fc600090f1c33 */
[----:B------:R0:W-:Y:S04]  /*2e10*/  STG.E desc[UR12][R6.64], R4 ;  /* 0x0000000406007986 */ /* 0x0001e8000c10190c */
[----:B------:R0:W-:Y:S02]  /*2e20*/  STG.E.64 desc[UR12][R8.64], R30 ;  /* 0x0000001e08007986 */ /* 0x0001e4000c101b0c */
.L_x_407:
[----:B------:R-:W-:Y:S05]  /*2e30*/  BSYNC.RECONVERGENT B0 ;  /* 0x0000000000007941 */ /* 0x000fea0003800200 */
.L_x_406:
[----:B------:R-:W-:Y:S04]  /*2e40*/  BSSY.RECONVERGENT B0, `(.L_x_408) ;  /* 0x0000009000007945 */ /* 0x000fe80003800200 */
[----:B------:R-:W-:Y:S05]  /*2e50*/  @!P4 BRA `(.L_x_409) ;  /* 0x00000000001cc947 */ /* 0x000fea0003800000 */
[----:B------:R-:W0:Y:S02]  /*2e60*/  LDCU.128 UR4, c[0x0][0x390] ;  /* 0x00007200ff0477ac */ /* 0x000e240008000c00 */
[C---:B0---4-:R-:W-:Y:S02]  /*2e70*/  LEA R6, P0, R53.reuse, UR4, 0x2 ;  /* 0x0000000435067c11 */ /* 0x051fe4000f8010ff */
[C---:B------:R-:W-:Y:S02]  /*2e80*/  LEA R8, P2, R53.reuse, UR6, 0x3 ;  /* 0x0000000635087c11 */ /* 0x040fe4000f8418ff */
[C-C-:B------:R-:W-:Y:S02]  /*2e90*/  LEA.HI.X R7, R53.reuse, UR5, R50.reuse, 0x2, P0 ;  /* 0x0000000535077c11 */ /* 0x140fe400080f1432 */
[----:B---3--:R-:W-:-:S03]  /*2ea0*/  LEA.HI.X R9, R53, UR7, R50, 0x3, P2 ;  /* 0x0000000735097c11 */ /* 0x008fc600090f1c32 */
[----:B------:R0:W-:Y:S04]  /*2eb0*/  STG.E desc[UR12][R6.64], R5 ;  /* 0x0000000506007986 */ /* 0x0001e8000c10190c */
[----:B------:R0:W-:Y:S02]  /*2ec0*/  STG.E.64 desc[UR12][R8.64], R34 ;  /* 0x0000002208007986 */ /* 0x0001e4000c101b0c */
.L_x_409:
[----:B------:R-:W-:Y:S05]  /*2ed0*/  BSYNC.RECONVERGENT B0 ;  /* 0x0000000000007941 */ /* 0x000fea0003800200 */
.L_x_408:
[----:B------:R-:W-:Y:S04]  /*2ee0*/  BSSY.RECONVERGENT B0, `(.L_x_410) ;  /* 0x0000009000007945 */ /* 0x000fe80003800200 */
[----:B------:R-:W-:Y:S05]  /*2ef0*/  @!P5 BRA `(.L_x_411) ;  /* 0x00000000001cd947 */ /* 0x000fea0003800000 */
[----:B------:R-:W0:Y:S02]  /*2f00*/  LDCU.128 UR4, c[0x0][0x390] ;  /* 0x00007200ff0477ac */ /* 0x000e240008000c00 */
[C---:B0-----:R-:W-:Y:S02]  /*2f10*/  LEA R4, P0, R62.reuse, UR4, 0x2 ;  /* 0x000000043e047c11 */ /* 0x041fe4000f8010ff */
[C---:B----4-:R-:W-:Y:S02]  /*2f20*/  LEA R6, P2, R62.reuse, UR6, 0x3 ;  /* 0x000000063e067c11 */ /* 0x050fe4000f8418ff */
[C-C-:B------:R-:W-:Y:S02]  /*2f30*/  LEA.HI.X R5, R62.reuse, UR5, R57.reuse, 0x2, P0 ;  /* 0x000000053e057c11 */ /* 0x140fe400080f1439 */
[----:B------:R-:W-:-:S03]  /*2f40*/  LEA.HI.X R7, R62, UR7, R57, 0x3, P2 ;  /* 0x000000073e077c11 */ /* 0x000fc600090f1c39 */
[----:B------:R0:W-:Y:S04]  /*2f50*/  STG.E desc[UR12][R4.64], R2 ;  /* 0x0000000204007986 */ /* 0x0001e8000c10190c */
[----:B------:R0:W-:Y:S02]  /*2f60*/  STG.E.64 desc[UR12][R6.64], R38 ;  /* 0x0000002606007986 */ /* 0x0001e4000c101b0c */
.L_x_411:
[----:B------:R-:W-:Y:S05]  /*2f70*/  BSYNC.RECONVERGENT B0 ;  /* 0x0000000000007941 */ /* 0x000fea0003800200 */
.L_x_410:
        /* <DEDUP_REMOVED lines=9> */
.L_x_413:
[----:B------:R-:W-:Y:S05]  /*3010*/  BSYNC.RECONVERGENT B0 ;  /* 0x0000000000007941 */ /* 0x000fea0003800200 */
.L_x_412:
[----:B------:R-:W-:Y:S05]  /*3020*/  @!P1 EXIT ;  /* 0x000000000000994d */ /* 0x000fea0003800000 */
[----:B------:R-:W0:Y:S02]  /*3030*/  LDCU.128 UR4, c[0x0][0x390] ;  /* 0x00007200ff0477ac */ /* 0x000e240008000c00 */
[C---:B0-----:R-:W-:Y:S02]  /*3040*/  LEA R2, P0, R64.reuse, UR4, 0x2 ;  /* 0x0000000440027c11 */ /* 0x041fe4000f8010ff */
[C---:B------:R-:W-:Y:S02]  /*3050*/  LEA R4, P1, R64.reuse, UR6, 0x3 ;  /* 0x0000000640047c11 */ /* 0x040fe4000f8218ff */
[C-C-:B------:R-:W-:Y:S02]  /*3060*/  LEA.HI.X R3, R64.reuse, UR5, R47.reuse, 0x2, P0 ;  /* 0x0000000540037c11 */ /* 0x140fe400080f142f */
[----:B------:R-:W-:-:S03]  /*3070*/  LEA.HI.X R5, R64, UR7, R47, 0x3, P1 ;  /* 0x0000000740057c11 */ /* 0x000fc600088f1c2f */
[----:B------:R-:W-:Y:S04]  /*3080*/  STG.E desc[UR12][R2.64], R0 ;  /* 0x0000000002007986 */ /* 0x000fe8000c10190c */
[----:B------:R-:W-:Y:S01]  /*3090*/  STG.E.64 desc[UR12][R4.64], R48 ;  /* 0x0000003004007986 */ /* 0x000fe2000c101b0c */
[----:B------:R-:W-:Y:S05]  /*30a0*/  EXIT ;  /* 0x000000000000794d */ /* 0x000fea0003800000 */
.L_x_358:
        /* <DEDUP_REMOVED lines=19> */
[----:B0-----:R-:W-:-:S02]  /*31e0*/  LEA R6, P0, R4, UR4, 0x3 ;  /* 0x0000000404067c11 */ /* 0x001fc4000f8018ff */
[----:B------:R-:W-:Y:S02]  /*31f0*/  ISETP.NE.AND P1, PT, R0, RZ, PT ;  /* 0x000000ff0000720c */ /* 0x000fe40003f25270 */
[----:B------:R-:W-:-:S05]  /*3200*/  LEA.HI.X R7, R4, UR5, R5, 0x3, P0 ;  /* 0x0000000504077c11 */ /* 0x000fca00080f1c05 */
[----:B------:R-:W5:Y:S04]  /*3210*/  LDG.E.64.CONSTANT R24, desc[UR12][R6.64] ;  /* 0x0000000c06187981 */ /* 0x000f68000c1e9b00 */
[----:B------:R-:W5:Y:S02]  /*3220*/  LDG.E.64.CONSTANT R12, desc[UR12][R6.64+0x100] ;  /* 0x0001000c060c7981 */ /* 0x000f64000c1e9b00 */
[----:B------:R-:W0:Y:S02]  /*3230*/  @!P1 LDC.64 R4, c[0x0][0x380] ;  /* 0x0000e000ff049b82 */ /* 0x000e240000000a00 */
[----:B------:R-:W5:Y:S04]  /*3240*/  LDG.E.64.CONSTANT R14, desc[UR12][R6.64+0x200] ;  /* 0x0002000c060e7981 */ /* 0x000f68000c1e9b00 */
[----:B------:R-:W5:Y:S04]  /*3250*/  LDG.E.64.CONSTANT R22, desc[UR12][R6.64+0x300] ;  /* 0x0003000c06167981 */ /* 0x000f68000c1e9b00 */
[----:B------:R-:W5:Y:S04]  /*3260*/  LDG.E.64.CONSTANT R20, desc[UR12][R6.64+0x400] ;  /* 0x0004000c06147981 */ /* 0x000f68000c1e9b00 */
[----:B------:R-:W5:Y:S04]  /*3270*/  LDG.E.64.CONSTANT R18, desc[UR12][R6.64+0x500] ;  /* 0x0005000c06127981 */ /* 0x000f68000c1e9b00 */
[----:B------:R-:W5:Y:S04]  /*3280*/  LDG.E.64.CONSTANT R16, desc[UR12][R6.64+0x600] ;  /* 0x0006000c06107981 */ /* 0x000f68000c1e9b00 */
[----:B------:R-:W5:Y:S04]  /*3290*/  LDG.E.64.CONSTANT R26, desc[UR12][R6.64+0x700] ;  /* 0x0007000c061a7981 */ /* 0x000f68000c1e9b00 */
[----:B------:R-:W5:Y:S01]  /*32a0*/  LDG.E.64.CONSTANT R28, desc[UR12][R6.64+0x800] ;  /* 0x0008000c061c7981 */ /* 0x000f62000c1e9b00 */
[----:B-1----:R-:W-:-:S02]  /*32b0*/  IMAD.U32 R3, RZ, RZ, UR15 ;  /* 0x0000000fff037e24 */ /* 0x002fc4000f8e00ff */
[----:B------:R-:W-:Y:S02]  /*32c0*/  IMAD.MOV.U32 R2, RZ, RZ, RZ ;  /* 0x000000ffff027224 */ /* 0x000fe400078e00ff */
[----:B0-----:R-:W-:-:S05]  /*32d0*/  @!P1 IMAD.WIDE.U32 R4, R3, 0x2400, R4 ;  /* 0x0000240003049825 */ /* 0x001fca00078e0004 */
[----:B------:R0:W5:Y:S01]  /*32e0*/  @!P1 LDG.E.CONSTANT R2, desc[UR12][R4.64+-0x4] ;  /* 0xfffffc0c04029981 */ /* 0x000162000c1e9900 */
[----:B------:R-:W1:Y:S01]  /*32f0*/  S2R R61, SR_LANEID ;  /* 0x00000000003d7919 */ /* 0x000e620000000000 */
[----:B------:R-:W0:Y:S01]  /*3300*/  S2UR UR5, SR_CgaCtaId ;  /* 0x00000000000579c3 */ /* 0x000e220000008800 */
[----:B------:R-:W-:Y:S01]  /*3310*/  SHF.R.U32.HI R64, RZ, 0x5, R0 ;  /* 0x00000005ff407819 */ /* 0x000fe20000011600 */
[----:B------:R-:W-:Y:S02]  /*3320*/  UMOV UR4, 0x400 ;  /* 0x0000040000047882 */ /* 0x000fe40000000000 */
[----:B0-----:R-:W-:Y:S02]  /*3330*/  ULEA UR6, UR5, UR4, 0x18 ;  /* 0x0000000405067291 */ /* 0x001fe4000f8ec0ff */
[----:B-1----:R-:W-:-:S05]  /*3340*/  IMAD R36, R64, 0x120, R61 ;  /* 0x0000012040247824 */ /* 0x002fca00078e023d */
[----:B------:R-:W-:Y:S01]  /*3350*/  LEA R35, R36, UR6, 0x2 ;  /* 0x0000000624237c11 */ /* 0x000fe2000f8e10ff */
[----:B------:R-:W-:-:S04]  /*3360*/  IMAD R4, R61, 0x8, R36 ;  /* 0x000000083d047824 */ /* 0x000fc800078e0224 */
[--C-:B------:R-:W-:Y:S02]  /*3370*/  IMAD R37, R61, 0x20, R35.reuse ;  /* 0x000000203d257824 */ /* 0x100fe400078e0223 */
[----:B------:R-:W-:Y:S02]  /*3380*/  IMAD R39, R36, 0x4, R35 ;  /* 0x0000000424277824 */ /* 0x000fe400078e0223 */
[----:B------:R-:W-:Y:S01]  /*3390*/  IMAD R36, R4, 0x4, R37 ;  /* 0x0000000404247824 */ /* 0x000fe200078e0225 */
[----:B------:R-:W-:Y:S01]  /*33a0*/  ISETP.NE.AND P0, PT, R0, RZ, PT ;  /* 0x000000ff0000720c */ /* 0x000fe20003f05270 */
[----:B------:R-:W-:Y:S01]  /*33b0*/  BSSY.RECONVERGENT B0, `(.L_x_414) ;  /* 0x000003c000007945 */ /* 0x000fe20003800200 */
[----:B--2---:R-:W-:Y:S04]  /*33c0*/  STS [R35], R8 ;  /* 0x0000000823007388 */ /* 0x004fe80000000800 */
[----:B---3--:R-:W-:Y:S04]  /*33d0*/  STS [R35+0x80], R9 ;  /* 0x0000800923007388 */ /* 0x008fe80000000800 */
[----:B----4-:R-:W-:Y:S04]  /*33e0*/  STS [R35+0x100], R10 ;  /* 0x0001000a23007388 */ /* 0x010fe80000000800 */
[----:B-----5:R-:W-:Y:S04]  /*33f0*/  STS [R35+0x180], R11 ;  /* 0x0001800b23007388 */ /* 0x020fe80000000800 */
[----:B------:R0:W-:Y:S04]  /*3400*/  STS [R35+0x200], R30 ;  /* 0x0002001e23007388 */ /* 0x0001e80000000800 */
[----:B------:R-:W-:Y:S04]  /*3410*/  STS [R35+0x280], R31 ;  /* 0x0002801f23007388 */ /* 0x000fe80000000800 */
[----:B------:R-:W-:Y:S04]  /*3420*/  STS [R35+0x300], R32 ;  /* 0x0003002023007388 */ /* 0x000fe80000000800 */
[----:B------:R-:W-:Y:S04]  /*3430*/  STS [R35+0x380], R33 ;  /* 0x0003802123007388 */ /* 0x000fe80000000800 */
[----:B------:R-:W-:Y:S01]  /*3440*/  STS [R35+0x400], R34 ;  /* 0x0004002223007388 */ /* 0x000fe20000000800 */
[----:B------:R-:W-:-:S03]  /*3450*/  NOP ;  /* 0x0000000000007918 */ /* 0x000fc60000000000 */
[----:B------:R-:W1:Y:S04]  /*3460*/  LDS R3, [R37+0x20] ;  /* 0x0000200025037984 */ /* 0x000e680000000800 */
[----:B------:R-:W-:Y:S04]  /*3470*/  LDS R5, [R37] ;  /* 0x0000000025057984 */ /* 0x000fe80000000800 */
[----:B------:R-:W-:Y:S04]  /*3480*/  LDS R4, [R37+0x4] ;  /* 0x0000040025047984 */ /* 0x000fe80000000800 */
[----:B------:R-:W2:Y:S04]  /*3490*/  LDS R7, [R37+0x8] ;  /* 0x0000080025077984 */ /* 0x000ea80000000800 */
[----:B------:R-:W-:Y:S04]  /*34a0*/  LDS R6, [R37+0xc] ;  /* 0x00000c0025067984 */ /* 0x000fe80000000800 */
[----:B------:R-:W-:Y:S04]  /*34b0*/  LDS R9, [R37+0x10] ;  /* 0x0000100025097984 */ /* 0x000fe80000000800 */
[----:B------:R-:W-:Y:S04]  /*34c0*/  LDS R8, [R37+0x14] ;  /* 0x0000140025087984 */ /* 0x000fe80000000800 */
[----:B------:R-:W-:Y:S04]  /*34d0*/  LDS R11, [R37+0x18] ;  /* 0x00001800250b7984 */ /* 0x000fe80000000800 */
[----:B------:R-:W-:Y:S01]  /*34e0*/  LDS R10, [R37+0x1c] ;  /* 0x00001c00250a7984 */ /* 0x000fe20000000800 */
[----:B------:R-:W-:Y:S01]  /*34f0*/  BAR.SYNC.DEFER_BLOCKING 0x0 ;  /* 0x0000000000007b1d */ /* 0x000fe20000010000 */
[----:B0-----:R-:W-:-:S05]  /*3500*/  LEA R30, R0, UR6, 0x2 ;  /* 0x00000006001e7c11 */ /* 0x001fca000f8e10ff */
[----:B------:R-:W-:Y:S04]  /*3510*/  STS.64 [R39], R24 ;  /* 0x0000001827007388 */ /* 0x000fe80000000a00 */
[----:B------:R-:W-:Y:S04]  /*3520*/  STS.64 [R39+0x100], R12 ;  /* 0x0001000c27007388 */ /* 0x000fe80000000a00 */
[----:B------:R-:W-:Y:S04]  /*3530*/  STS.64 [R39+0x200], R14 ;  /* 0x0002000e27007388 */ /* 0x000fe80000000a00 */
[----:B------:R-:W-:Y:S04]  /*3540*/  STS.64 [R39+0x300], R22 ;  /* 0x0003001627007388 */ /* 0x000fe80000000a00 */
[----:B------:R-:W-:Y:S04]  /*3550*/  STS.64 [R39+0x400], R20 ;  /* 0x0004001427007388 */ /* 0x000fe80000000a00 */
        /* <DEDUP_REMOVED lines=8> */
[----:B------:R3:W4:Y:S04]  /*35e0*/  LDS.64 R42, [R36+0x18] ;  /* 0x00001800242a7984 */ /* 0x0007280000000a00 */
[----:B------:R3:W3:Y:S04]  /*35f0*/  LDS.64 R44, [R36+0x20] ;  /* 0x00002000242c7984 */ /* 0x0006e80000000a00 */
[----:B------:R0:W3:Y:S04]  /*3600*/  LDS.64 R46, [R36+0x28] ;  /* 0x00002800242e7984 */ /* 0x0000e80000000a00 */
[----:B------:R0:W3:Y:S04]  /*3610*/  LDS.64 R48, [R36+0x30] ;  /* 0x0000300024307984 */ /* 0x0000e80000000a00 */
[----:B------:R0:W3:Y:S04]  /*3620*/  LDS.64 R50, [R36+0x38] ;  /* 0x0000380024327984 */ /* 0x0000e80000000a00 */
[----:B------:R0:W3:Y:S01]  /*3630*/  LDS.64 R18, [R36+0x40] ;  /* 0x0000400024127984 */ /* 0x0000e20000000a00 */
[----:B------:R-:W-:Y:S06]  /*3640*/  BAR.SYNC.DEFER_BLOCKING 0x0 ;  /* 0x0000000000007b1d */ /* 0x000fec0000010000 */
[----:B-1----:R1:W-:Y:S02]  /*3650*/  STS [R30+0x4d8], R3 ;  /* 0x0004d8031e007388 */ /* 0x0023e40000000800 */
[----:B------:R-:W-:Y:S01]  /*3660*/  BAR.SYNC.DEFER_BLOCKING 0x0 ;  /* 0x0000000000007b1d */ /* 0x000fe20000010000 */
[----:B--2---:R-:W-:Y:S01]  /*3670*/  ISETP.NE.AND P5, PT, R4, R7, PT ;  /* 0x000000070400720c */ /* 0x004fe20003fa5270 */
[----:B0-----:R-:W-:Y:S01]  /*3680*/  IMAD.MOV.U32 R20, RZ, RZ, R40 ;  /* 0x000000ffff147224 */ /* 0x001fe200078e0028 */
[----:B------:R-:W-:Y:S01]  /*3690*/  ISETP.NE.AND P6, PT, R7, R6, PT ;  /* 0x000000060700720c */ /* 0x000fe20003fc5270 */
[----:B------:R-:W-:Y:S01]  /*36a0*/  IMAD.MOV.U32 R21, RZ, RZ, R41 ;  /* 0x000000ffff157224 */ /* 0x000fe200078e0029 */
[----:B------:R-:W-:Y:S01]  /*36b0*/  ISETP.NE.AND P4, PT, R6, R9, PT ;  /* 0x000000090600720c */ /* 0x000fe20003f85270 */
[----:B------:R-:W-:Y:S01]  /*36c0*/  IMAD.MOV.U32 R16, RZ, RZ, R14 ;  /* 0x000000ffff107224 */ /* 0x000fe200078e000e */
[----:B------:R-:W-:Y:S01]  /*36d0*/  ISETP.NE.AND P3, PT, R9, R8, PT ;  /* 0x000000080900720c */ /* 0x000fe20003f65270 */
[----:B------:R-:W-:Y:S01]  /*36e0*/  IMAD.MOV.U32 R17, RZ, RZ, R15 ;  /* 0x000000ffff117224 */ /* 0x000fe200078e000f */
[----:B------:R1:W0:Y:S01]  /*36f0*/  @P0 LDS R2, [R30+0x4d4] ;  /* 0x0004d4001e020984 */ /* 0x0002220000000800 */
[----:B------:R-:W-:-:S13]  /*3700*/  ISETP.NE.AND P0, PT, R5, R4, PT ;  /* 0x000000040500720c */ /* 0x000fda0003f05270 */
[----:B-1--4-:R-:W-:Y:S05]  /*3710*/  @P0 BRA `(.L_x_415) ;  /* 0x0000000000140947 */ /* 0x012fea0003800000 */
[----:B------:R-:W-:Y:S01]  /*3720*/  DSETP.GEU.AND P2, PT, R12, R14, PT ;  /* 0x0000000e0c00722a */ /* 0x000fe20003f4e000 */
[----:B------:R-:W-:Y:S02]  /*3730*/  IMAD.MOV.U32 R16, RZ, RZ, R12 ;  /* 0x000000ffff107224 */ /* 0x000fe400078e000c */
[----:B------:R-:W-:-:S11]  /*3740*/  IMAD.MOV.U32 R17, RZ, RZ, R13 ;  /* 0x000000ffff117224 */ /* 0x000fd600078e000d */
[----:B------:R-:W-:Y:S02]  /*3750*/  @P2 IMAD.MOV.U32 R16, RZ, RZ, R14 ;  /* 0x000000ffff102224 */ /* 0x000fe400078e000e */
[----:B------:R-:W-:-:S07]  /*3760*/  @P2 IMAD.MOV.U32 R17, RZ, RZ, R15 ;  /* 0x000000ffff112224 */ /* 0x000fce00078e000f */
.L_x_415:
[----:B------:R-:W-:Y:S05]  /*3770*/  BSYNC.RECONVERGENT B0 ;  /* 0x0000000000007941 */ /* 0x000fea0003800200 */
.L_x_414:
[----:B------:R-:W-:Y:S04]  /*3780*/  BSSY.RECONVERGENT B0, `(.L_x_416) ;  /* 0x0000007000007945 */ /* 0x000fe80003800200 */
[----:B------:R-:W-:Y:S05]  /*3790*/  @P5 BRA `(.L_x_417) ;  /* 0x0000000000145947 */ /* 0x000fea0003800000 */
[----:B------:R-:W-:Y:S01]  /*37a0*/  DSETP.GEU.AND P2, PT, R16, R40, PT ;  /* 0x000000281000722a */ /* 0x000fe20003f4e000 */
[----:B------:R-:W-:Y:S02]  /*37b0*/  IMAD.MOV.U32 R20, RZ, RZ, R16 ;  /* 0x000000ffff147224 */ /* 0x000fe400078e0010 */
[----:B------:R-:W-:-:S11]  /*37c0*/  IMAD.MOV.U32 R21, RZ, RZ, R17 ;  /* 0x000000ffff157224 */ /* 0x000fd600078e0011 */
[----:B------:R-:W-:Y:S02]  /*37d0*/  @P2 IMAD.MOV.U32 R20, RZ, RZ, R40 ;  /* 0x000000ffff142224 */ /* 0x000fe400078e0028 */
[----:B------:R-:W-:-:S07]  /*37e0*/  @P2 IMAD.MOV.U32 R21, RZ, RZ, R41 ;  /* 0x000000ffff152224 */ /* 0x000fce00078e0029 */
.L_x_417:
[----:B------:R-:W-:Y:S05]  /*37f0*/  BSYNC.RECONVERGENT B0 ;  /* 0x0000000000007941 */ /* 0x000fea0003800200 */
.L_x_416:
        /* <DEDUP_REMOVED lines=9> */
.L_x_419:
[----:B------:R-:W-:Y:S05]  /*3890*/  BSYNC.RECONVERGENT B0 ;  /* 0x0000000000007941 */ /* 0x000fea0003800200 */
.L_x_418:
[----:B0-----:R-:W-:Y:S01]  /*38a0*/  ISETP.NE.AND P2, PT, R2, R5, PT ;  /* 0x000000050200720c */ /* 0x001fe20003f45270 */
[----:B------:R-:W-:Y:S01]  /*38b0*/  BSSY.RECONVERGENT B0, `(.L_x_420) ;  /* 0x000000a000007945 */ /* 0x000fe20003800200 */
[----:B---3--:R-:W-:Y:S02]  /*38c0*/  IMAD.MOV.U32 R20, RZ, RZ, R44 ;  /* 0x000000ffff147224 */ /* 0x008fe400078e002c */
[----:B------:R-:W-:Y:S01]  /*38d0*/  SEL R24, RZ, 0x1, !P2 ;  /* 0x00000001ff187807 */ /* 0x000fe20005000000 */
[----:B------:R-:W-:Y:S01]  /*38e0*/  IMAD.MOV.U32 R21, RZ, RZ, R45 ;  /* 0x000000ffff157224 */ /* 0x000fe200078e002d */
[----:B------:R-:W-:Y:S07]  /*38f0*/  @P4 BRA `(.L_x_421) ;  /* 0x0000000000144947 */ /* 0x000fee0003800000 */
[----:B------:R-:W-:Y:S01]  /*3900*/  DSETP.GEU.AND P2, PT, R16, R44, PT ;  /* 0x0000002c1000722a */ /* 0x000fe20003f4e000 */
[----:B------:R-:W-:Y:S02]  /*3910*/  IMAD.MOV.U32 R20, RZ, RZ, R16 ;  /* 0x000000ffff147224 */ /* 0x000fe400078e0010 */
[----:B------:R-:W-:-:S11]  /*3920*/  IMAD.MOV.U32 R21, RZ, RZ, R17 ;  /* 0x000000ffff157224 */ /* 0x000fd600078e0011 */
[----:B------:R-:W-:Y:S02]  /*3930*/  @P2 IMAD.MOV.U32 R20, RZ, RZ, R44 ;  /* 0x000000ffff142224 */ /* 0x000fe400078e002c */
[----:B------:R-:W-:-:S07]  /*3940*/  @P2 IMAD.MOV.U32 R21, RZ, RZ, R45 ;  /* 0x000000ffff152224 */ /* 0x000fce00078e002d */
.L_x_421:
[----:B------:R-:W-:Y:S05]  /*3950*/  BSYNC.RECONVERGENT B0 ;  /* 0x0000000000007941 */ /* 0x000fea0003800200 */
.L_x_420:
        /* <DEDUP_REMOVED lines=9> */
.L_x_423:
[----:B------:R-:W-:Y:S05]  /*39f0*/  BSYNC.RECONVERGENT B0 ;  /* 0x0000000000007941 */ /* 0x000fea0003800200 */
.L_x_422:
[----:B------:R-:W-:Y:S01]  /*3a00*/  ISETP.NE.AND P2, PT, R8, R11, PT ;  /* 0x0000000b0800720c */ /* 0x000fe20003f45270 */
[----:B------:R-:W-:Y:S01]  /*3a10*/  BSSY.RECONVERGENT B0, `(.L_x_424) ;  /* 0x000000c000007945 */ /* 0x000fe20003800200 */
[----:B------:R-:W-:Y:S01]  /*3a20*/  SEL R23, RZ, 0x1, !P0 ;  /* 0x00000001ff177807 */ /* 0x000fe20004000000 */
[----:B------:R-:W-:Y:S01]  /*3a30*/  IMAD.MOV.U32 R20, RZ, RZ, R48 ;  /* 0x000000ffff147224 */ /* 0x000fe200078e0030 */
[----:B------:R-:W-:Y:S01]  /*3a40*/  ISETP.NE.AND P0, PT, R11, R10, PT ;  /* 0x0000000a0b00720c */ /* 0x000fe20003f05270 */
[----:B------:R-:W-:Y:S01]  /*3a50*/  IMAD.MOV.U32 R21, RZ, RZ, R49 ;  /* 0x000000ffff157224 */ /* 0x000fe200078e0031 */
[----:B------:R-:W-:-:S07]  /*3a60*/  SEL R22, RZ, 0x1, !P5 ;  /* 0x00000001ff167807 */ /* 0x000fce0006800000 */
[----:B------:R-:W-:Y:S05]  /*3a70*/  @P2 BRA `(.L_x_425) ;  /* 0x0000000000142947 */ /* 0x000fea0003800000 */
[----:B------:R-:W-:Y:S01]  /*3a80*/  DSETP.GEU.AND P5, PT, R16, R48, PT ;  /* 0x000000301000722a */ /* 0x000fe20003fae000 */
[----:B------:R-:W-:Y:S02]  /*3a90*/  IMAD.MOV.U32 R20, RZ, RZ, R16 ;  /* 0x000000ffff147224 */ /* 0x000fe400078e0010 */
[----:B------:R-:W-:-:S11]  /*3aa0*/  IMAD.MOV.U32 R21, RZ, RZ, R17 ;  /* 0x000000ffff157224 */ /* 0x000fd600078e0011 */
[----:B------:R-:W-:Y:S02]  /*3ab0*/  @P5 IMAD.MOV.U32 R20, RZ, RZ, R48 ;  /* 0x000000ffff145224 */ /* 0x000fe400078e0030 */
[----:B------:R-:W-:-:S07]  /*3ac0*/  @P5 IMAD.MOV.U32 R21, RZ, RZ, R49 ;  /* 0x000000ffff155224 */ /* 0x000fce00078e0031 */
.L_x_425:
[----:B------:R-:W-:Y:S05]  /*3ad0*/  BSYNC.RECONVERGENT B0 ;  /* 0x0000000000007941 */ /* 0x000fea0003800200 */
.L_x_424:
[----:B------:R-:W-:Y:S01]  /*3ae0*/  SEL R16, RZ, 0x1, !P6 ;  /* 0x00000001ff107807 */ /* 0x000fe20007000000 */
[----:B------:R-:W-:Y:S01]  /*3af0*/  BSSY.RECONVERGENT B0, `(.L_x_426) ;  /* 0x000000b000007945 */ /* 0x000fe20003800200 */
[----:B------:R-:W-:Y:S01]  /*3b00*/  IADD3 R17, P5, P6, R22, R23, R24 ;  /* 0x0000001716117210 */ /* 0x000fe20007ebe018 */
[----:B------:R-:W-:Y:S02]  /*3b10*/  IMAD.MOV.U32 R22, RZ, RZ, R50 ;  /* 0x000000ffff167224 */ /* 0x000fe400078e0032 */
[----:B------:R-:W-:Y:S01]  /*3b20*/  IMAD.MOV.U32 R23, RZ, RZ, R51 ;  /* 0x000000ffff177224 */ /* 0x000fe200078e0033 */
[----:B------:R-:W-:Y:S01]  /*3b30*/  IADD3.X R53, PT, PT, RZ, RZ, RZ, P5, P6 ;  /* 0x000000ffff357210 */ /* 0x000fe20002fec4ff */
[----:B------:R-:W-:Y:S08]  /*3b40*/  @P0 BRA `(.L_x_427) ;  /* 0x0000000000140947 */ /* 0x000ff00003800000 */
[----:B------:R-:W-:Y:S01]  /*3b50*/  DSETP.GEU.AND P5, PT, R20, R50, PT ;  /* 0x000000321400722a */ /* 0x000fe20003fae000 */
[----:B------:R-:W-:Y:S02]  /*3b60*/  IMAD.MOV.U32 R22, RZ, RZ, R20 ;  /* 0x000000ffff167224 */ /* 0x000fe400078e0014 */
[----:B------:R-:W-:-:S11]  /*3b70*/  IMAD.MOV.U32 R23, RZ, RZ, R21 ;  /* 0x000000ffff177224 */ /* 0x000fd600078e0015 */
[----:B------:R-:W-:Y:S02]  /*3b80*/  @P5 IMAD.MOV.U32 R22, RZ, RZ, R50 ;  /* 0x000000ffff165224 */ /* 0x000fe400078e0032 */
[----:B------:R-:W-:-:S07]  /*3b90*/  @P5 IMAD.MOV.U32 R23, RZ, RZ, R51 ;  /* 0x000000ffff175224 */ /* 0x000fce00078e0033 */
.L_x_427:
[----:B------:R-:W-:Y:S05]  /*3ba0*/  BSYNC.RECONVERGENT B0 ;  /* 0x0000000000007941 */ /* 0x000fea0003800200 */
.L_x_426:
[----:B------:R-:W-:Y:S01]  /*3bb0*/  ISETP.NE.AND P5, PT, R10, R3, PT ;  /* 0x000000030a00720c */ /* 0x000fe20003fa5270 */
[----:B------:R-:W-:Y:S01]  /*3bc0*/  BSSY.RECONVERGENT B0, `(.L_x_428) ;  /* 0x000000b000007945 */ /* 0x000fe20003800200 */
[----:B------:R-:W-:Y:S01]  /*3bd0*/  IADD3 R21, P6, PT, R16, R17, RZ ;  /* 0x0000001110157210 */ /* 0x000fe20007fde0ff */
[----:B------:R-:W-:Y:S01]  /*3be0*/  IMAD.MOV.U32 R16, RZ, RZ, R18 ;  /* 0x000000ffff107224 */ /* 0x000fe200078e0012 */
        /* <DEDUP_REMOVED lines=8> */
.L_x_429:
[----:B------:R-:W-:Y:S05]  /*3c70*/  BSYNC.RECONVERGENT B0 ;  /* 0x0000000000007941 */ /* 0x000fea0003800200 */
.L_x_428:
[----:B------:R-:W-:Y:S01]  /*3c80*/  SHFL.UP PT, R18, R16, 0x1, RZ ;  /* 0x0420000010127989 */ /* 0x000fe200000e00ff */
[----:B------:R-:W-:Y:S01]  /*3c90*/  IADD3 R52, P4, PT, R52, R21, RZ ;  /* 0x0000001534347210 */ /* 0x000fe20007f9e0ff */
[----:B------:R-:W-:Y:S01]  /*3ca0*/  IMAD.X R53, RZ, RZ, R53, P6 ;  /* 0x000000ffff357224 */ /* 0x000fe200030e0635 */
[----:B------:R-:W-:Y:S01]  /*3cb0*/  SEL R21, RZ, 0x1, !P3 ;  /* 0x00000001ff157807 */ /* 0x000fe20005800000 */
[----:B------:R-:W0:Y:S01]  /*3cc0*/  SHFL.UP PT, R19, R17, 0x1, RZ ;  /* 0x0420000011137989 */ /* 0x000e2200000e00ff */
[----:B------:R-:W-:Y:S01]  /*3cd0*/  SEL R23, RZ, 0x1, !P2 ;  /* 0x00000001ff177807 */ /* 0x000fe20005000000 */
[----:B------:R-:W-:Y:S01]  /*3ce0*/  IMAD.X R55, RZ, RZ, R53, P4 ;  /* 0x000000ffff377224 */ /* 0x000fe200020e0635 */
[----:B------:R-:W-:Y:S02]  /*3cf0*/  IADD3 R54, P2, PT, R21, R52, RZ ;  /* 0x0000003415367210 */ /* 0x000fe40007f5e0ff */
[----:B------:R-:W-:Y:S02]  /*3d00*/  SEL R21, RZ, 0x1, !P0 ;  /* 0x00000001ff157807 */ /* 0x000fe40004000000 */
[----:B------:R-:W-:Y:S01]  /*3d10*/  IADD3 R56, P0, PT, R23, R54, RZ ;  /* 0x0000003617387210 */ /* 0x000fe20007f1e0ff */
[----:B------:R-:W-:Y:S01]  /*3d20*/  IMAD.X R57, RZ, RZ, R55, P2 ;  /* 0x000000ffff397224 */ /* 0x000fe200010e0637 */
[----:B------:R-:W-:-:S02]  /*3d30*/  SEL R23, RZ, 0x1, !P5 ;  /* 0x00000001ff177807 */ /* 0x000fc40006800000 */
[----:B------:R-:W-:Y:S01]  /*3d40*/  IADD3 R58, P2, PT, R21, R56, RZ ;  /* 0x00000038153a7210 */ /* 0x000fe20007f5e0ff */
[----:B------:R-:W-:Y:S01]  /*3d50*/  IMAD.X R59, RZ, RZ, R57, P0 ;  /* 0x000000ffff3b7224 */ /* 0x000fe200000e0639 */
[----:B------:R-:W-:Y:S02]  /*3d60*/  ISETP.NE.AND P5, PT, R61, 0x1f, PT ;  /* 0x0000001f3d00780c */ /* 0x000fe40003fa5270 */
[----:B------:R-:W-:Y:S01]  /*3d70*/  IADD3 R23, P3, PT, R23, R58, RZ ;  /* 0x0000003a17177210 */ /* 0x000fe20007f7e0ff */
[----:B------:R-:W-:-:S03]  /*3d80*/  IMAD.X R60, RZ, RZ, R59, P2 ;  /* 0x000000ffff3c7224 */ /* 0x000fc600010e063b */
[----:B------:R-:W-:Y:S01]  /*3d90*/  ISETP.NE.U32.AND P0, PT, R23, RZ, PT ;  /* 0x000000ff1700720c */ /* 0x000fe20003f05070 */
[----:B------:R-:W-:Y:S01]  /*3da0*/  IMAD.X R25, RZ, RZ, R60, P3 ;  /* 0x000000ffff197224 */ /* 0x000fe200018e063c */
[----:B------:R-:W1:Y:S01]  /*3db0*/  SHFL.UP PT, R20, R23, 0x1, RZ ;  /* 0x0420000017147989 */ /* 0x000e6200000e00ff */
[----:B------:R-:W-:Y:S01]  /*3dc0*/  ISETP.GE.AND P3, PT, R61, 0x2, PT ;  /* 0x000000023d00780c */ /* 0x000fe20003f66270 */
[----:B0-----:R-:W-:Y:S02]  /*3dd0*/  DSETP.GT.AND P2, PT, R16, R18, PT ;  /* 0x000000121000722a */ /* 0x001fe40003f44000 */
[----:B------:R-:W-:Y:S02]  /*3de0*/  ISETP.NE.AND.EX P0, PT, R25, RZ, PT, P0 ;  /* 0x000000ff1900720c */ /* 0x000fe40003f05300 */
[----:B------:R-:W-:Y:S02]  /*3df0*/  @!P5 LEA R69, R64, UR6, 0x4 ;  /* 0x000000064045dc11 */ /* 0x000fe4000f8e20ff */
[----:B------:R-:W-:-:S02]  /*3e00*/  FSEL R21, R18, R16, P2 ;  /* 0x0000001012157208 */ /* 0x000fc40001000000 */
[-C--:B------:R-:W-:Y:S01]  /*3e10*/  FSEL R67, R19, R17.reuse, P2 ;  /* 0x0000001113437208 */ /* 0x080fe20001000000 */
[----:B------:R-:W0:Y:S01]  /*3e20*/  SHFL.UP PT, R18, R25, 0x1, RZ ;  /* 0x0420000019127989 */ /* 0x000e2200000e00ff */
[----:B------:R-:W-:Y:S02]  /*3e30*/  ISETP.GE.AND P2, PT, R61, 0x1, PT ;  /* 0x000000013d00780c */ /* 0x000fe40003f46270 */
[----:B------:R-:W-:Y:S02]  /*3e40*/  FSEL R19, R21, R16, !P0 ;  /* 0x0000001015137208 */ /* 0x000fe40004000000 */
[----:B------:R-:W-:Y:S02]  /*3e50*/  FSEL R67, R67, R17, !P0 ;  /* 0x0000001143437208 */ /* 0x000fe40004000000 */
[----:B------:R-:W-:Y:S02]  /*3e60*/  FSEL R66, R16, R19, !P2 ;  /* 0x0000001310427208 */ /* 0x000fe40005000000 */
[----:B------:R-:W-:-:S03]  /*3e70*/  FSEL R67, R17, R67, !P2 ;  /* 0x0000004311437208 */ /* 0x000fc60005000000 */
[----:B------:R-:W-:Y:S01]  /*3e80*/  SHFL.UP PT, R16, R66, 0x2, RZ ;  /* 0x0440000042107989 */ /* 0x000fe200000e00ff */
[----:B-1----:R-:W-:-:S03]  /*3e90*/  SEL R20, R20, RZ, P2 ;  /* 0x000000ff14147207 */ /* 0x002fc60001000000 */
[----:B------:R-:W1:Y:S01]  /*3ea0*/  SHFL.UP PT, R17, R67, 0x2, RZ ;  /* 0x0440000043117989 */ /* 0x000e6200000e00ff */
[----:B------:R-:W-:Y:S02]  /*3eb0*/  IADD3 R23, P0, PT, R20, R23, RZ ;  /* 0x0000001714177210 */ /* 0x000fe40007f1e0ff */
[----:B0-----:R-:W-:-:S05]  /*3ec0*/  SEL R18, R18, RZ, P2 ;  /* 0x000000ff12127207 */ /* 0x001fca0001000000 */
[----:B------:R-:W-:Y:S01]  /*3ed0*/  IMAD.X R62, R18, 0x1, R25, P0 ;  /* 0x00000001123e7824 */ /* 0x000fe200000e0619 */
[----:B------:R-:W-:Y:S01]  /*3ee0*/  ISETP.NE.U32.AND P0, PT, R23, RZ, PT ;  /* 0x000000ff1700720c */ /* 0x000fe20003f05070 */
[----:B------:R-:W0:Y:S03]  /*3ef0*/  SHFL.UP PT, R18, R23, 0x2, RZ ;  /* 0x0440000017127989 */ /* 0x000e2600000e00ff */
[----:B------:R-:W-:Y:S01]  /*3f00*/  ISETP.NE.AND.EX P0, PT, R62, RZ, PT, P0 ;  /* 0x000000ff3e00720c */ /* 0x000fe20003f05300 */
[----:B------:R-:W2:Y:S01]  /*3f10*/  SHFL.UP PT, R19, R62, 0x2, RZ ;  /* 0x044000003e137989 */ /* 0x000ea200000e00ff */
[----:B-1----:R-:W-:-:S06]  /*3f20*/  DSETP.GT.AND P2, PT, R66, R16, PT ;  /* 0x000000104200722a */ /* 0x002fcc0003f44000 */
[-C--:B------:R-:W-:Y:S02]  /*3f30*/  FSEL R21, R16, R66.reuse, P2 ;  /* 0x0000004210157208 */ /* 0x080fe40001000000 */
[-C--:B------:R-:W-:Y:S02]  /*3f40*/  FSEL R16, R17, R67.reuse, P2 ;  /* 0x0000004311107208 */ /* 0x080fe40001000000 */
[----:B------:R-:W-:Y:S02]  /*3f50*/  @P3 FSEL R66, R21, R66, !P0 ;  /* 0x0000004215423208 */ /* 0x000fe40004000000 */
[----:B------:R-:W-:-:S03]  /*3f60*/  @P3 FSEL R67, R16, R67, !P0 ;  /* 0x0000004310433208 */ /* 0x000fc60004000000 */
[----:B------:R-:W-:Y:S01]  /*3f70*/  SHFL.UP PT, R16, R66, 0x4, RZ ;  /* 0x0480000042107989 */ /* 0x000fe200000e00ff */
[----:B0-----:R-:W-:-:S03]  /*3f80*/  SEL R18, R18, RZ, P3 ;  /* 0x000000ff12127207 */ /* 0x001fc60001800000 */
[----:B------:R-:W0:Y:S01]  /*3f90*/  SHFL.UP PT, R17, R67, 0x4, RZ ;  /* 0x0480000043117989 */ /* 0x000e2200000e00ff */
[----:B------:R-:W-:Y:S02]  /*3fa0*/  IADD3 R23, P0, PT, R18, R23, RZ ;  /* 0x0000001712177210 */ /* 0x000fe40007f1e0ff */
[----:B--2---:R-:W-:Y:S02]  /*3fb0*/  SEL R19, R19, RZ, P3 ;  /* 0x000000ff13137207 */ /* 0x004fe40001800000 */
[----:B------:R-:W-:Y:S01]  /*3fc0*/  ISETP.GE.AND P3, PT, R61, 0x4, PT ;  /* 0x000000043d00780c */ /* 0x000fe20003f66270 */
[----:B------:R-:W1:Y:S02]  /*3fd0*/  SHFL.UP PT, R18, R23, 0x4, RZ ;  /* 0x0480000017127989 */ /* 0x000e6400000e00ff */
[----:B------:R-:W-:Y:S01]  /*3fe0*/  IMAD.X R62, R19, 0x1, R62, P0 ;  /* 0x00000001133e7824 */ /* 0x000fe200000e063e */
[----:B------:R-:W-:-:S04]  /*3ff0*/  ISETP.NE.U32.AND P0, PT, R23, RZ, PT ;  /* 0x000000ff1700720c */ /* 0x000fc80003f05070 */
[----:B------:R-:W2:Y:S01]  /*4000*/  SHFL.UP PT, R19, R62, 0x4, RZ ;  /* 0x048000003e137989 */ /* 0x000ea200000e00ff */
[----:B------:R-:W-:Y:S01]  /*4010*/  ISETP.NE.AND.EX P0, PT, R62, RZ, PT, P0 ;  /* 0x000000ff3e00720c */ /* 0x000fe20003f05300 */
[----:B0-----:R-:W-:-:S06]  /*4020*/  DSETP.GT.AND P2, PT, R66, R16, PT ;  /* 0x000000104200722a */ /* 0x001fcc0003f44000 */
[-C--:B------:R-:W-:Y:S02]  /*4030*/  FSEL R21, R16, R66.reuse, P2 ;  /* 0x0000004210157208 */ /* 0x080fe40001000000 */
[-C--:B------:R-:W-:Y:S02]  /*4040*/  FSEL R16, R17, R67.reuse, P2 ;  /* 0x0000004311107208 */ /* 0x080fe40001000000 */
[----:B------:R-:W-:Y:S02]  /*4050*/  @P3 FSEL R66, R21, R66, !P0 ;  /* 0x0000004215423208 */ /* 0x000fe40004000000 */
[----:B------:R-:W-:Y:S02]  /*4060*/  @P3 FSEL R67, R16, R67, !P0 ;  /* 0x0000004310433208 */ /* 0x000fe40004000000 */
[----:B-1----:R-:W-:Y:S01]  /*4070*/  SEL R18, R18, RZ, P3 ;  /* 0x000000ff12127207 */ /* 0x002fe20001800000 */
[----:B------:R-:W-:Y:S01]  /*4080*/  SHFL.UP PT, R16, R66, 0x8, RZ ;  /* 0x0500000042107989 */ /* 0x000fe200000e00ff */
[----:B--2---:R-:W-:-:S02]  /*4090*/  SEL R19, R19, RZ, P3 ;  /* 0x000000ff13137207 */ /* 0x004fc40001800000 */
[----:B------:R-:W-:Y:S01]  /*40a0*/  IADD3 R23, P0, PT, R18, R23, RZ ;  /* 0x0000001712177210 */ /* 0x000fe20007f1e0ff */
[----:B------:R-:W0:Y:S01]  /*40b0*/  SHFL.UP PT, R17, R67, 0x8, RZ ;  /* 0x0500000043117989 */ /* 0x000e2200000e00ff */
[----:B------:R-:W-:-:S03]  /*40c0*/  ISETP.GE.AND P3, PT, R61, 0x8, PT ;  /* 0x000000083d00780c */ /* 0x000fc60003f66270 */
[----:B------:R-:W-:Y:S01]  /*40d0*/  IMAD.X R62, R19, 0x1, R62, P0 ;  /* 0x00000001133e7824 */ /* 0x000fe200000e063e */
[----:B------:R-:W1:Y:S01]  /*40e0*/  SHFL.UP PT, R18, R23, 0x8, RZ ;  /* 0x0500000017127989 */ /* 0x000e6200000e00ff */
[----:B------:R-:W-:-:S03]  /*40f0*/  ISETP.NE.U32.AND P0, PT, R23, RZ, PT ;  /* 0x000000ff1700720c */ /* 0x000fc60003f05070 */
[----:B------:R-:W2:Y:S01]  /*4100*/  SHFL.UP PT, R19, R62, 0x8, RZ ;  /* 0x050000003e137989 */ /* 0x000ea200000e00ff */
[----:B------:R-:W-:Y:S01]  /*4110*/  ISETP.NE.AND.EX P0, PT, R62, RZ, PT, P0 ;  /* 0x000000ff3e00720c */ /* 0x000fe20003f05300 */
[----:B0-----:R-:W-:Y:S01]  /*4120*/  DSETP.GT.AND P2, PT, R66, R16, PT ;  /* 0x000000104200722a */ /* 0x001fe20003f44000 */
[----:B-1----:R-:W-:-:S05]  /*4130*/  SEL R18, R18, RZ, P3 ;  /* 0x000000ff12127207 */ /* 0x002fca0001800000 */
[-C--:B------:R-:W-:Y:S02]  /*4140*/  FSEL R21, R16, R66.reuse, P2 ;  /* 0x0000004210157208 */ /* 0x080fe40001000000 */
[-C--:B------:R-:W-:Y:S02]  /*4150*/  FSEL R16, R17, R67.reuse, P2 ;  /* 0x0000004311107208 */ /* 0x080fe40001000000 */
[----:B------:R-:W-:Y:S02]  /*4160*/  @P3 FSEL R66, R21, R66, !P0 ;  /* 0x0000004215423208 */ /* 0x000fe40004000000 */
[----:B------:R-:W-:Y:S02]  /*4170*/  @P3 FSEL R67, R16, R67, !P0 ;  /* 0x0000004310433208 */ /* 0x000fe40004000000 */
[----:B------:R-:W-:Y:S01]  /*4180*/  IADD3 R21, P0, PT, R18, R23, RZ ;  /* 0x0000001712157210 */ /* 0x000fe20007f1e0ff */
[----:B------:R-:W-:Y:S01]  /*4190*/  SHFL.UP PT, R16, R66, 0x10, RZ ;  /* 0x0600000042107989 */ /* 0x000fe200000e00ff */
[----:B--2---:R-:W-:-:S02]  /*41a0*/  SEL R19, R19, RZ, P3 ;  /* 0x000000ff13137207 */ /* 0x004fc40001800000 */
[----:B------:R-:W-:Y:S01]  /*41b0*/  ISETP.GE.AND P2, PT, R61, 0x10, PT ;  /* 0x000000103d00780c */ /* 0x000fe20003f46270 */
[----:B------:R-:W0:Y:S02]  /*41c0*/  SHFL.UP PT, R17, R67, 0x10, RZ ;  /* 0x0600000043117989 */ /* 0x000e2400000e00ff */
[----:B------:R-:W-:Y:S01]  /*41d0*/  IMAD.X R62, R19, 0x1, R62, P0 ;  /* 0x00000001133e7824 */ /* 0x000fe200000e063e */
[----:B------:R-:W-:Y:S01]  /*41e0*/  ISETP.NE.U32.AND P0, PT, R21, RZ, PT ;  /* 0x000000ff1500720c */ /* 0x000fe20003f05070 */
[----:B------:R-:W1:Y:S03]  /*41f0*/  SHFL.UP PT, R18, R21, 0x10, RZ ;  /* 0x0600000015127989 */ /* 0x000e6600000e00ff */
[----:B------:R-:W-:Y:S01]  /*4200*/  ISETP.NE.AND.EX P0, PT, R62, RZ, PT, P0 ;  /* 0x000000ff3e00720c */ /* 0x000fe20003f05300 */
[----:B------:R-:W2:Y:S01]  /*4210*/  SHFL.UP PT, R19, R62, 0x10, RZ ;  /* 0x060000003e137989 */ /* 0x000ea200000e00ff */
[----:B0-----:R-:W-:Y:S01]  /*4220*/  DSETP.GT.AND P3, PT, R66, R16, PT ;  /* 0x000000104200722a */ /* 0x001fe20003f64000 */
[----:B-1----:R-:W-:-:S04]  /*4230*/  SEL R18, R18, RZ, P2 ;  /* 0x000000ff12127207 */ /* 0x002fc80001000000 */
[----:B------:R-:W-:Y:S02]  /*4240*/  IADD3 R63, P4, PT, R18, R21, RZ ;  /* 0x00000015123f7210 */ /* 0x000fe40007f9e0ff */
[-C--:B------:R-:W-:Y:S02]  /*4250*/  FSEL R21, R16, R66.reuse, P3 ;  /* 0x0000004210157208 */ /* 0x080fe40001800000 */
[----:B--2---:R-:W-:Y:S01]  /*4260*/  SEL R19, R19, RZ, P2 ;  /* 0x000000ff13137207 */ /* 0x004fe20001000000 */
[----:B------:R-:W-:Y:S01]  /*4270*/  @!P5 IMAD.MOV.U32 R20, RZ, RZ, R63 ;  /* 0x000000ffff14d224 */ /* 0x000fe200078e003f */
[-C--:B------:R-:W-:Y:S01]  /*4280*/  FSEL R16, R17, R67.reuse, P3 ;  /* 0x0000004311107208 */ /* 0x080fe20001800000 */
[----:B------:R-:W-:Y:S01]  /*4290*/  SHFL.UP PT, R63, R63, 0x1, RZ ;  /* 0x042000003f3f7989 */ /* 0x000fe200000e00ff */
[----:B------:R-:W-:Y:S01]  /*42a0*/  FSEL R68, R21, R66, !P0 ;  /* 0x0000004215447208 */ /* 0x000fe20004000000 */
[----:B------:R-:W-:Y:S01]  /*42b0*/  IMAD.X R62, R19, 0x1, R62, P4 ;  /* 0x00000001133e7824 */ /* 0x000fe200020e063e */
[----:B------:R-:W-:-:S02]  /*42c0*/  FSEL R65, R16, R67, !P0 ;  /* 0x0000004310417208 */ /* 0x000fc40004000000 */
[----:B------:R-:W-:Y:S01]  /*42d0*/  ISETP.NE.AND P4, PT, R64, 0x2, PT ;  /* 0x000000024000780c */ /* 0x000fe20003f85270 */
[----:B------:R-:W-:Y:S01]  /*42e0*/  @!P5 IMAD.MOV.U32 R21, RZ, RZ, R62 ;  /* 0x000000ffff15d224 */ /* 0x000fe200078e003e */
[----:B------:R-:W-:Y:S01]  /*42f0*/  FSEL R66, R66, R68, !P2 ;  /* 0x0000004442427208 */ /* 0x000fe20005000000 */
[----:B------:R-:W-:Y:S01]  /*4300*/  @!P5 IMAD.MOV.U32 R22, RZ, RZ, R68 ;  /* 0x000000ffff16d224 */ /* 0x000fe200078e0044 */
[----:B------:R-:W-:Y:S01]  /*4310*/  SHFL.UP PT, R62, R62, 0x1, RZ ;  /* 0x042000003e3e7989 */ /* 0x000fe200000e00ff */
[----:B------:R-:W-:Y:S01]  /*4320*/  @!P5 IMAD.MOV.U32 R23, RZ, RZ, R65 ;  /* 0x000000ffff17d224 */ /* 0x000fe200078e0041 */
[----:B------:R-:W-:-:S04]  /*4330*/  FSEL R65, R67, R65, !P2 ;  /* 0x0000004143417208 */ /* 0x000fc80005000000 */
[----:B------:R-:W-:Y:S01]  /*4340*/  @!P5 STS.128 [R69], R20 ;  /* 0x000000144500d388 */ /* 0x000fe20000000c00 */
[----:B------:R-:W-:Y:S01]  /*4350*/  BAR.SYNC.DEFER_BLOCKING 0x0 ;  /* 0x0000000000007b1d */ /* 0x000fe20000010000 */
[----:B------:R-:W-:-:S05]  /*4360*/  ISETP.NE.AND P5, PT, R64, 0x5, PT ;  /* 0x000000054000780c */ /* 0x000fca0003fa5270 */
[----:B------:R-:W0:Y:S04]  /*4370*/  LDS.128 R36, [UR6+0x10] ;  /* 0x00001006ff247984 */ /* 0x000e280008000c00 */
[----:B------:R-:W1:Y:S04]  /*4380*/  LDS.128 R16, [UR6] ;  /* 0x00000006ff107984 */ /* 0x000e680008000c00 */
[----:B------:R-:W2:Y:S04]  /*4390*/  LDS.128 R32, [UR6+0x20] ;  /* 0x00002006ff207984 */ /* 0x000ea80008000c00 */
[----:B------:R-:W3:Y:S01]  /*43a0*/  LDS.128 R28, [UR6+0x30] ;  /* 0x00003006ff1c7984 */ /* 0x000ee20008000c00 */
[----:B0-----:R-:W-:Y:S01]  /*43b0*/  ISETP.NE.U32.AND P0, PT, R36, RZ, PT ;  /* 0x000000ff2400720c */ /* 0x001fe20003f05070 */
[----:B-1----:R-:W-:-:S03]  /*43c0*/  DSETP.GEU.AND P3, PT, R18, R38, PT ;  /* 0x000000261200722a */ /* 0x002fc60003f6e000 */
[----:B------:R-:W-:-:S03]  /*43d0*/  ISETP.NE.AND.EX P0, PT, R37, RZ, PT, P0 ;  /* 0x000000ff2500720c */ /* 0x000fc60003f05300 */
[-C--:B------:R-:W-:Y:S02]  /*43e0*/  FSEL R25, R18, R38.reuse, !P3 ;  /* 0x0000002612197208 */ /* 0x080fe40005800000 */
[-C--:B------:R-:W-:Y:S02]  /*43f0*/  FSEL R27, R19, R39.reuse, !P3 ;  /* 0x00000027131b7208 */ /* 0x080fe40005800000 */
[----:B------:R-:W-:Y:S02]  /*4400*/  FSEL R38, R25, R38, !P0 ;  /* 0x0000002619267208 */ /* 0x000fe40004000000 */
[----:B------:R-:W-:Y:S02]  /*4410*/  FSEL R39, R27, R39, !P0 ;  /* 0x000000271b277208 */ /* 0x000fe40004000000 */
[----:B------:R-:W0:Y:S01]  /*4420*/  LDS.128 R24, [UR6+0x40] ;  /* 0x00004006ff187984 */ /* 0x000e220008000c00 */
[----:B--2---:R-:W-:Y:S02]  /*4430*/  ISETP.NE.U32.AND P0, PT, R32, RZ, PT ;  /* 0x000000ff2000720c */ /* 0x004fe40003f05070 */
[----:B------:R-:W-:Y:S01]  /*4440*/  FSEL R67, R38, R18, !P4 ;  /* 0x0000001226437208 */ /* 0x000fe20006000000 */
[----:B------:R-:W-:Y:S01]  /*4450*/  DSETP.GEU.AND P3, PT, R38, R34, PT ;  /* 0x000000222600722a */ /* 0x000fe20003f6e000 */
[----:B------:R-:W-:-:S02]  /*4460*/  ISETP.NE.AND.EX P0, PT, R33, RZ, PT, P0 ;  /* 0x000000ff2100720c */ /* 0x000fc40003f05300 */
[----:B------:R-:W-:-:S03]  /*4470*/  FSEL R19, R39, R19, !P4 ;  /* 0x0000001327137208 */ /* 0x000fc60006000000 */
[-C--:B------:R-:W-:Y:S02]  /*4480*/  FSEL R21, R38, R34.reuse, !P3 ;  /* 0x0000002226157208 */ /* 0x080fe40005800000 */
[-C--:B------:R-:W-:Y:S02]  /*4490*/  FSEL R23, R39, R35.reuse, !P3 ;  /* 0x0000002327177208 */ /* 0x080fe40005800000 */
[----:B------:R-:W-:Y:S02]  /*44a0*/  FSEL R34, R21, R34, !P0 ;  /* 0x0000002215227208 */ /* 0x000fe40004000000 */
[----:B------:R-:W-:Y:S02]  /*44b0*/  FSEL R35, R23, R35, !P0 ;  /* 0x0000002317237208 */ /* 0x000fe40004000000 */
[----:B------:R-:W1:Y:S01]  /*44c0*/  LDS.128 R20, [UR6+0x50] ;  /* 0x00005006ff147984 */ /* 0x000e620008000c00 */
[----:B---3--:R-:W-:-:S03]  /*44d0*/  ISETP.NE.U32.AND P0, PT, R28, RZ, PT ;  /* 0x000000ff1c00720c */ /* 0x008fc60003f05070 */
[----:B------:R-:W-:Y:S01]  /*44e0*/  DSETP.GEU.AND P3, PT, R34, R30, PT ;  /* 0x0000001e2200722a */ /* 0x000fe20003f6e000 */
[----:B------:R-:W-:-:S05]  /*44f0*/  ISETP.NE.AND.EX P0, PT, R29, RZ, PT, P0 ;  /* 0x000000ff1d00720c */ /* 0x000fca0003f05300 */
[-C--:B------:R-:W-:Y:S02]  /*4500*/  FSEL R69, R34, R30.reuse, !P3 ;  /* 0x0000001e22457208 */ /* 0x080fe40005800000 */
[-C--:B------:R-:W-:Y:S02]  /*4510*/  FSEL R71, R35, R31.reuse, !P3 ;  /* 0x0000001f23477208 */ /* 0x080fe40005800000 */
[----:B------:R-:W-:Y:S02]  /*4520*/  FSEL R30, R69, R30, !P0 ;  /* 0x0000001e451e7208 */ /* 0x000fe40004000000 */
[----:B------:R-:W-:Y:S02]  /*4530*/  FSEL R31, R71, R31, !P0 ;  /* 0x0000001f471f7208 */ /* 0x000fe40004000000 */
[----:B------:R-:W-:-:S04]  /*4540*/  IADD3 R71, P0, PT, R16, R36, RZ ;  /* 0x0000002410477210 */ /* 0x000fc80007f1e0ff */
[----:B0-----:R-:W-:Y:S01]  /*4550*/  DSETP.GEU.AND P2, PT, R30, R26, PT ;  /* 0x0000001a1e00722a */ /* 0x001fe20003f4e000 */
[----:B------:R-:W-:Y:S01]  /*4560*/  IMAD.X R73, R17, 0x1, R37, P0 ;  /* 0x0000000111497824 */ /* 0x000fe200000e0625 */
[----:B------:R-:W-:Y:S01]  /*4570*/  IADD3 R69, P3, PT, R32, R71, RZ ;  /* 0x0000004720457210 */ /* 0x000fe20007f7e0ff */
[----:B------:R-:W0:Y:S01]  /*4580*/  LDS.128 R36, [UR6+0x60] ;  /* 0x00006006ff247984 */ /* 0x000e220008000c00 */
[----:B------:R-:W-:Y:S02]  /*4590*/  ISETP.NE.U32.AND P0, PT, R24, RZ, PT ;  /* 0x000000ff1800720c */ /* 0x000fe40003f05070 */
[----:B------:R-:W-:Y:S02]  /*45a0*/  SEL R32, R71, R16, !P4 ;  /* 0x0000001047207207 */ /* 0x000fe40006000000 */
[----:B------:R-:W-:Y:S01]  /*45b0*/  SEL R16, R73, R17, !P4 ;  /* 0x0000001149107207 */ /* 0x000fe20006000000 */
[----:B------:R-:W-:Y:S01]  /*45c0*/  IMAD.X R73, R33, 0x1, R73, P3 ;  /* 0x0000000121497824 */ /* 0x000fe200018e0649 */
[----:B------:R-:W-:-:S02]  /*45d0*/  ISETP.NE.AND.EX P0, PT, R25, RZ, PT, P0 ;  /* 0x000000ff1900720c */ /* 0x000fc40003f05300 */
[-C--:B------:R-:W-:Y:S02]  /*45e0*/  FSEL R17, R30, R26.reuse, !P2 ;  /* 0x0000001a1e117208 */ /* 0x080fe40005000000 */
[-C--:B------:R-:W-:Y:S02]  /*45f0*/  FSEL R33, R31, R27.reuse, !P2 ;  /* 0x0000001b1f217208 */ /* 0x080fe40005000000 */
[----:B------:R-:W-:Y:S02]  /*4600*/  ISETP.NE.AND P2, PT, R64, 0x3, PT ;  /* 0x000000034000780c */ /* 0x000fe40003f45270 */
[----:B------:R-:W-:Y:S02]  /*4610*/  FSEL R26, R17, R26, !P0 ;  /* 0x0000001a111a7208 */ /* 0x000fe40004000000 */
[----:B------:R-:W-:Y:S02]  /*4620*/  FSEL R27, R33, R27, !P0 ;  /* 0x0000001b211b7208 */ /* 0x000fe40004000000 */
[----:B------:R-:W-:-:S02]  /*4630*/  IADD3 R33, P0, PT, R28, R69, RZ ;  /* 0x000000451c217210 */ /* 0x000fc40007f1e0ff */
[----:B------:R-:W-:Y:S02]  /*4640*/  FSEL R71, R35, R19, !P2 ;  /* 0x0000001323477208 */ /* 0x000fe40005000000 */
[----:B------:R-:W-:Y:S01]  /*4650*/  SEL R28, R73, R16, !P2 ;  /* 0x00000010491c7207 */ /* 0x000fe20005000000 */
[----:B-1----:R-:W-:Y:S01]  /*4660*/  DSETP.GEU.AND P6, PT, R26, R22, PT ;  /* 0x000000161a00722a */ /* 0x002fe20003fce000 */
[----:B------:R-:W1:Y:S01]  /*4670*/  LDS.128 R16, [UR6+0x70] ;  /* 0x00007006ff107984 */ /* 0x000e620008000c00 */
[----:B------:R-:W-:Y:S01]  /*4680*/  SEL R32, R69, R32, !P2 ;  /* 0x0000002045207207 */ /* 0x000fe20005000000 */
[----:B------:R-:W-:Y:S01]  /*4690*/  IMAD.X R69, R29, 0x1, R73, P0 ;  /* 0x000000011d457824 */ /* 0x000fe200000e0649 */
[----:B------:R-:W-:Y:S02]  /*46a0*/  ISETP.NE.U32.AND P0, PT, R20, RZ, PT ;  /* 0x000000ff1400720c */ /* 0x000fe40003f05070 */
[----:B------:R-:W-:Y:S02]  /*46b0*/  ISETP.NE.AND P4, PT, R64, 0x4, PT ;  /* 0x000000044000780c */ /* 0x000fe40003f85270 */
[----:B------:R-:W-:-:S02]  /*46c0*/  ISETP.NE.AND.EX P0, PT, R21, RZ, PT, P0 ;  /* 0x000000ff1500720c */ /* 0x000fc40003f05300 */
[----:B------:R-:W-:Y:S02]  /*46d0*/  FSEL R29, R26, R22, !P6 ;  /* 0x000000161a1d7208 */ /* 0x000fe40007000000 */
[----:B------:R-:W-:Y:S02]  /*46e0*/  FSEL R35, R27, R23, !P6 ;  /* 0x000000171b237208 */ /* 0x000fe40007000000 */
[----:B------:R-:W-:Y:S02]  /*46f0*/  FSEL R67, R34, R67, !P2 ;  /* 0x0000004322437208 */ /* 0x000fe40005000000 */
[----:B------:R-:W-:Y:S02]  /*4700*/  SEL R32, R33, R32, !P4 ;  /* 0x0000002021207207 */ /* 0x000fe40006000000 */
[----:B------:R-:W-:Y:S02]  /*4710*/  FSEL R22, R29, R22, !P0 ;  /* 0x000000161d167208 */ /* 0x000fe40004000000 */
[----:B------:R-:W-:-:S02]  /*4720*/  FSEL R23, R35, R23, !P0 ;  /* 0x0000001723177208 */ /* 0x000fc40004000000 */
[----:B------:R-:W-:Y:S02]  /*4730*/  IADD3 R33, P6, PT, R24, R33, RZ ;  /* 0x0000002118217210 */ /* 0x000fe40007fde0ff */
[----:B------:R-:W-:Y:S02]  /*4740*/  FSEL R67, R30, R67, !P4 ;  /* 0x000000431e437208 */ /* 0x000fe40006000000 */
[----:B------:R-:W-:Y:S01]  /*4750*/  FSEL R29, R31, R71, !P4 ;  /* 0x000000471f1d7208 */ /* 0x000fe20006000000 */
[----:B------:R-:W-:Y:S01]  /*4760*/  IMAD.X R35, R25, 0x1, R69, P6 ;  /* 0x0000000119237824 */ /* 0x000fe200030e0645 */
[----:B------:R-:W-:Y:S01]  /*4770*/  SEL R28, R69, R28, !P4 ;  /* 0x0000001c451c7207 */ /* 0x000fe20006000000 */
[----:B0-----:R-:W-:Y:S01]  /*4780*/  DSETP.GEU.AND P4, PT, R22, R38, PT ;  /* 0x000000261600722a */ /* 0x001fe20003f8e000 */
[----:B------:R-:W-:Y:S02]  /*4790*/  ISETP.NE.AND P3, PT, R64, 0x6, PT ;  /* 0x000000064000780c */ /* 0x000fe40003f65270 */
[----:B------:R-:W-:-:S02]  /*47a0*/  FSEL R25, R26, R67, !P5 ;  /* 0x000000431a197208 */ /* 0x000fc40006800000 */
[----:B------:R-:W-:Y:S02]  /*47b0*/  FSEL R29, R27, R29, !P5 ;  /* 0x0000001d1b1d7208 */ /* 0x000fe40006800000 */
[----:B------:R-:W-:Y:S02]  /*47c0*/  ISETP.NE.U32.AND P0, PT, R36, RZ, PT ;  /* 0x000000ff2400720c */ /* 0x000fe40003f05070 */
[----:B------:R-:W-:Y:S02]  /*47d0*/  IADD3 R31, P6, PT, R20, R33, RZ ;  /* 0x00000021141f7210 */ /* 0x000fe40007fde0ff */
[----:B------:R-:W-:Y:S01]  /*47e0*/  FSEL R27, R22, R25, !P3 ;  /* 0x00000019161b7208 */ /* 0x000fe20005800000 */
[----:B------:R0:W2:Y:S01]  /*47f0*/  SHFL.UP PT, R20, R66, 0x1, RZ ;  /* 0x0420000042147989 */ /* 0x0000a200000e00ff */
[----:B------:R-:W-:Y:S02]  /*4800*/  FSEL R29, R23, R29, !P3 ;  /* 0x0000001d171d7208 */ /* 0x000fe40005800000 */
[----:B------:R-:W-:-:S02]  /*4810*/  ISETP.NE.AND.EX P0, PT, R37, RZ, PT, P0 ;  /* 0x000000ff2500720c */ /* 0x000fc40003f05300 */
[----:B------:R-:W-:Y:S02]  /*4820*/  FSEL R25, R22, R38, !P4 ;  /* 0x0000002616197208 */ /* 0x000fe40006000000 */
[-C--:B------:R-:W-:Y:S02]  /*4830*/  FSEL R23, R23, R39.reuse, !P4 ;  /* 0x0000002717177208 */ /* 0x080fe40006000000 */
[----:B------:R-:W-:Y:S01]  /*4840*/  SEL R26, R33, R32, !P5 ;  /* 0x00000020211a7207 */ /* 0x000fe20006800000 */
[----:B------:R-:W-:Y:S01]  /*4850*/  IMAD.X R33, R21, 0x1, R35, P6 ;  /* 0x0000000115217824 */ /* 0x000fe200030e0623 */
[----:B------:R-:W-:Y:S01]  /*4860*/  SEL R28, R35, R28, !P5 ;  /* 0x0000001c231c7207 */ /* 0x000fe20006800000 */
[----:B------:R0:W3:Y:S01]  /*4870*/  SHFL.UP PT, R21, R65, 0x1, RZ ;  /* 0x0420000041157989 */ /* 0x0000e200000e00ff */
[----:B------:R-:W-:Y:S02]  /*4880*/  FSEL R22, R25, R38, !P0 ;  /* 0x0000002619167208 */ /* 0x000fe40004000000 */
[----:B------:R-:W-:-:S02]  /*4890*/  FSEL R23, R23, R39, !P0 ;  /* 0x0000002717177208 */ /* 0x000fc40004000000 */
[----:B------:R-:W-:Y:S02]  /*48a0*/  ISETP.GE.U32.AND P5, PT, R0, 0x20, PT ;  /* 0x000000200000780c */ /* 0x000fe40003fa6070 */
[----:B------:R-:W-:Y:S02]  /*48b0*/  IADD3 R25, P0, PT, R36, R31, RZ ;  /* 0x0000001f24197210 */ /* 0x000fe40007f1e0ff */
[----:B------:R-:W-:Y:S02]  /*48c0*/  SEL R26, R31, R26, !P3 ;  /* 0x0000001a1f1a7207 */ /* 0x000fe40005800000 */
[----:B------:R-:W-:Y:S01]  /*48d0*/  SEL R28, R33, R28, !P3 ;  /* 0x0000001c211c7207 */ /* 0x000fe20005800000 */
[----:B-1----:R-:W-:Y:S01]  /*48e0*/  DSETP.GEU.AND P3, PT, R22, R18, PT ;  /* 0x000000121600722a */ /* 0x002fe20003f6e000 */
[----:B------:R-:W-:Y:S01]  /*48f0*/  ISETP.NE.AND P2, PT, R64, 0x7, PT ;  /* 0x000000074000780c */ /* 0x000fe20003f45270 */
[----:B------:R-:W-:Y:S01]  /*4900*/  IMAD.X R37, R37, 0x1, R33, P0 ;  /* 0x0000000125257824 */ /* 0x000fe200000e0621 */
[----:B------:R-:W-:-:S02]  /*4910*/  ISETP.NE.U32.AND P0, PT, R16, RZ, PT ;  /* 0x000000ff1000720c */ /* 0x000fc40003f05070 */
[----:B------:R-:W-:Y:S02]  /*4920*/  IADD3 R24, P4, PT, R16, R25, RZ ;  /* 0x0000001910187210 */ /* 0x000fe40007f9e0ff */
[C---:B------:R-:W-:Y:S02]  /*4930*/  FSEL R16, R22.reuse, R27, !P2 ;  /* 0x0000001b16107208 */ /* 0x040fe40005000000 */
[----:B------:R-:W-:Y:S02]  /*4940*/  FSEL R29, R23, R29, !P2 ;  /* 0x0000001d171d7208 */ /* 0x000fe40005000000 */
[----:B------:R-:W-:Y:S02]  /*4950*/  ISETP.NE.AND.EX P0, PT, R17, RZ, PT, P0 ;  /* 0x000000ff1100720c */ /* 0x000fe40003f05300 */
[----:B------:R-:W-:Y:S02]  /*4960*/  FSEL R27, R22, R18, !P3 ;  /* 0x00000012161b7208 */ /* 0x000fe40005800000 */
[----:B------:R-:W-:-:S02]  /*4970*/  FSEL R23, R23, R19, !P3 ;  /* 0x0000001317177208 */ /* 0x000fc40005800000 */
[----:B------:R-:W-:Y:S01]  /*4980*/  SEL R26, R25, R26, !P2 ;  /* 0x0000001a191a7207 */ /* 0x000fe20005000000 */
[----:B------:R-:W-:Y:S01]  /*4990*/  IMAD.X R25, R17, 0x1, R37, P4 ;  /* 0x0000000111197824 */ /* 0x000fe200020e0625 */
[----:B------:R-:W-:Y:S02]  /*49a0*/  SEL R31, R37, R28, !P2 ;  /* 0x0000001c251f7207 */ /* 0x000fe40005000000 */
[----:B------:R-:W-:Y:S02]  /*49b0*/  FSEL R32, R27, R18, !P0 ;  /* 0x000000121b207208 */ /* 0x000fe40004000000 */
[----:B------:R-:W-:Y:S01]  /*49c0*/  FSEL R33, R23, R19, !P0 ;  /* 0x0000001317217208 */ /* 0x000fe20004000000 */
[----:B0-23--:R-:W-:Y:S06]  /*49d0*/  @!P5 BRA `(.L_x_430) ;  /* 0x000000000040d947 */ /* 0x00dfec0003800000 */
[----:B------:R-:W-:Y:S01]  /*49e0*/  IMAD.MOV.U32 R17, RZ, RZ, R29 ;  /* 0x000000ffff117224 */ /* 0x000fe200078e001d */
[----:B------:R-:W-:Y:S02]  /*49f0*/  ISETP.NE.AND P2, PT, R61, RZ, PT ;  /* 0x000000ff3d00720c */ /* 0x000fe40003f45270 */
[C---:B------:R-:W-:Y:S02]  /*4a00*/  ISETP.NE.U32.AND P0, PT, R63.reuse, RZ, PT ;  /* 0x000000ff3f00720c */ /* 0x040fe40003f05070 */
[----:B------:R-:W-:Y:S01]  /*4a10*/  SEL R63, R63, RZ, P2 ;  /* 0x000000ff3f3f7207 */ /* 0x000fe20001000000 */
[----:B------:R-:W-:Y:S01]  /*4a20*/  DSETP.GEU.AND P1, PT, R16, R20, PT ;  /* 0x000000141000722a */ /* 0x000fe20003f2e000 */
[C---:B------:R-:W-:Y:S02]  /*4a30*/  ISETP.NE.AND.EX P0, PT, R62.reuse, RZ, PT, P0 ;  /* 0x000000ff3e00720c */ /* 0x040fe40003f05300 */
[----:B------:R-:W-:-:S03]  /*4a40*/  SEL R62, R62, RZ, P2 ;  /* 0x000000ff3e3e7207 */ /* 0x000fc60001000000 */
[----:B------:R-:W-:Y:S02]  /*4a50*/  FSEL R17, R16, R20, !P1 ;  /* 0x0000001410117208 */ /* 0x000fe40004800000 */
[-C--:B------:R-:W-:Y:S02]  /*4a60*/  FSEL R19, R29, R21.reuse, !P1 ;  /* 0x000000151d137208 */ /* 0x080fe40004800000 */
[----:B------:R-:W-:Y:S02]  /*4a70*/  IADD3 R63, P1, PT, R63, R26, RZ ;  /* 0x0000001a3f3f7210 */ /* 0x000fe40007f3e0ff */
[----:B------:R-:W-:Y:S02]  /*4a80*/  @P2 FSEL R16, R17, R20, !P0 ;  /* 0x0000001411102208 */ /* 0x000fe40004000000 */
[----:B------:R-:W-:Y:S01]  /*4a90*/  @P2 FSEL R29, R19, R21, !P0 ;  /* 0x00000015131d2208 */ /* 0x000fe20004000000 */
[----:B------:R-:W-:Y:S02]  /*4aa0*/  IMAD.X R62, R62, 0x1, R31, P1 ;  /* 0x000000013e3e7824 */ /* 0x000fe400008e061f */
[----:B------:R-:W-:-:S02]  /*4ab0*/  IMAD.MOV.U32 R20, RZ, RZ, R16 ;  /* 0x000000ffff147224 */ /* 0x000fc400078e0010 */
[----:B------:R-:W-:Y:S01]  /*4ac0*/  IMAD.MOV.U32 R21, RZ, RZ, R29 ;  /* 0x000000ffff157224 */ /* 0x000fe200078e001d */
[----:B------:R-:W-:Y:S06]  /*4ad0*/  BRA `(.L_x_431) ;  /* 0x0000001400e87947 */ /* 0x000fec0003800000 */
.L_x_430:
[----:B------:R-:W0:Y:S01]  /*4ae0*/  LDC.64 R22, c[0x0][0x3a8] ;  /* 0x0000ea00ff167b82 */ /* 0x000e220000000a00 */
[----:B------:R-:W-:Y:S01]  /*4af0*/  IMAD.U32 R17, RZ, RZ, UR15 ;  /* 0x0000000fff117e24 */ /* 0x000fe2000f8e00ff */
[----:B------:R-:W-:Y:S03]  /*4b00*/  BSSY.RECONVERGENT B0, `(.L_x_432) ;  /* 0x0000012000007945 */ /* 0x000fe60003800200 */
[----:B0-----:R-:W-:Y:S01]  /*4b10*/  IMAD.WIDE.U32 R22, R17, 0x4, R22 ;  /* 0x0000000411167825 */ /* 0x001fe200078e0016 */
[----:B------:R-:W-:Y:S06]  /*4b20*/  @P1 BRA `(.L_x_433) ;  /* 0x00000000003c1947 */ /* 0x000fec0003800000 */
[----:B------:R-:W0:Y:S01]  /*4b30*/  LDCU.64 UR4, c[0x0][0x3b0] ;  /* 0x00007600ff0477ac */ /* 0x000e220008000a00 */
[----:B------:R-:W-:Y:S01]  /*4b40*/  IMAD.MOV.U32 R27, RZ, RZ, 0x64 ;  /* 0x00000064ff1b7424 */ /* 0x000fe200078e00ff */
[----:B------:R1:W-:Y:S04]  /*4b50*/  STS.64 [UR6+0xc8], R24 ;  /* 0x0000c818ff007988 */ /* 0x0003e80008000a06 */
[----:B------:R1:W-:Y:S01]  /*4b60*/  STS.64 [UR6+0xd0], R32 ;  /* 0x0000d020ff007988 */ /* 0x0003e20008000a06 */
[----:B0-----:R-:W-:-:S06]  /*4b70*/  UIMAD.WIDE.U32 UR4, UR15, 0x10, UR4 ;  /* 0x000000100f0478a5 */ /* 0x001fcc000f8e0004 */
[----:B------:R-:W-:Y:S02]  /*4b80*/  IMAD.U32 R18, RZ, RZ, UR4 ;  /* 0x00000004ff127e24 */ /* 0x000fe4000f8e00ff */
[----:B------:R-:W-:Y:S02]  /*4b90*/  IMAD.U32 R19, RZ, RZ, UR5 ;  /* 0x00000005ff137e24 */ /* 0x000fe4000f8e00ff */
[----:B------:R-:W-:Y:S02]  /*4ba0*/  IMAD.U32 R16, RZ, RZ, UR4 ;  /* 0x00000004ff107e24 */ /* 0x000fe4000f8e00ff */
[----:B------:R-:W-:Y:S01]  /*4bb0*/  IMAD.U32 R17, RZ, RZ, UR5 ;  /* 0x00000005ff117e24 */ /* 0x000fe2000f8e00ff */
[----:B------:R1:W-:Y:S04]  /*4bc0*/  ST.E.64.STRONG.GPU desc[UR12][R18.64+0x200], R24 ;  /* 0x0002001812007985 */ /* 0x0003e8000c10fb0c */
[----:B------:R1:W-:Y:S01]  /*4bd0*/  ST.E.64.STRONG.GPU desc[UR12][R16.64+0x208], R32 ;  /* 0x0002082010007985 */ /* 0x0003e2000c10fb0c */
[----:B------:R-:W-:Y:S06]  /*4be0*/  MEMBAR.ALL.GPU ;  /* 0x0000000000007992 */ /* 0x000fec000000a000 */
[----:B------:R-:W-:-:S00]  /*4bf0*/  ERRBAR ;  /* 0x00000000000079ab */ /* 0x000fc00000000000 */
[----:B------:R-:W-:Y:S06]  /*4c00*/  CGAERRBAR ;  /* 0x00000000000075ab */ /* 0x000fec0000000000 */
[----:B------:R1:W-:Y:S02]  /*4c10*/  ST.E.STRONG.GPU desc[UR12][R22.64+0x80], R27 ;  /* 0x0000801b16007985 */ /* 0x0003e4000c10f90c */
.L_x_433:
[----:B------:R-:W-:Y:S05]  /*4c20*/  BSYNC.RECONVERGENT B0 ;  /* 0x0000000000007941 */ /* 0x000fea0003800200 */
.L_x_432:
[----:B------:R-:W0:Y:S01]  /*4c30*/  LDCU UR4, c[0x0][0x370] ;  /* 0x00006e00ff0477ac */ /* 0x000e220008000800 */
[----:B-1----:R-:W-:-:S05]  /*4c40*/  LOP3.LUT R17, RZ, R0, RZ, 0x33, !PT ;  /* 0x00000000ff117212 */ /* 0x002fca00078e33ff */
[----:B------:R-:W-:Y:S01]  /*4c50*/  VIADD R64, R17, UR15 ;  /* 0x0000000f11407c36 */ /* 0x000fe20008000000 */
[----:B0-----:R-:W-:-:S09]  /*4c60*/  UISETP.GT.U32.AND UP0, UPT, UR4, 0x1f3, UPT ;  /* 0x000001f30400788c */ /* 0x001fd2000bf04070 */
[----:B------:R-:W-:Y:S05]  /*4c70*/  BRA.U UP0, `(.L_x_434) ;  /* 0x0000000100087547 */ /* 0x000fea000b800000 */
[----:B------:R0:W-:Y:S06]  /*4c80*/  MEMBAR.SC.CTA ;  /* 0x0000000000007992 */ /* 0x0001ec0000000000 */
[----:B0-----:R-:W-:Y:S05]  /*4c90*/  BRA `(.L_x_435) ;  /* 0x0000000000087947 */ /* 0x001fea0003800000 */
.L_x_434:
[----:B------:R-:W-:Y:S05]  /*4ca0*/  NANOSLEEP 0x1c2 ;  /* 0x000001c20000795d */ /* 0x000fea0003800000 */
[----:B------:R-:W-:Y:S01]  /*4cb0*/  NOP ;  /* 0x0000000000007918 */ /* 0x000fe20000000000 */
.L_x_435:
[----:B------:R-:W-:-:S07]  /*4cc0*/  IMAD.WIDE R16, R17, 0x4, R22 ;  /* 0x0000000411107825 */ /* 0x000fce00078e0216 */
.L_x_437:
[----:B------:R-:W2:Y:S01]  /*4cd0*/  LD.E.STRONG.GPU R28, desc[UR12][R16.64+0x80] ;  /* 0x0000800c101c7980 */ /* 0x000ea2000c10f900 */
[----:B------:R-:W-:Y:S05]  /*4ce0*/  YIELD ;  /* 0x0000000000007946 */ /* 0x000fea0003800000 */
[----:B--2---:R-:W-:Y:S01]  /*4cf0*/  ISETP.NE.AND P0, PT, R28, 0x63, PT ;  /* 0x000000631c00780c */ /* 0x004fe20003f05270 */
[----:B------:R-:W-:Y:S06]  /*4d00*/  MEMBAR.SC.GPU ;  /* 0x0000000000007992 */ /* 0x000fec0000002000 */
[----:B------:R-:W-:-:S00]  /*4d10*/  ERRBAR ;  /* 0x00000000000079ab */ /* 0x000fc00000000000 */
[----:B------:R-:W-:Y:S06]  /*4d20*/  CGAERRBAR ;  /* 0x00000000000075ab */ /* 0x000fec0000000000 */
[----:B------:R-:W-:Y:S01]  /*4d30*/  CCTL.IVALL ;  /* 0x00000000ff00798f */ /* 0x000fe20002000000 */
[----:B------:R-:W-:-:S03]  /*4d40*/  UMOV UR4, 0xffffffff ;  /* 0xffffffff00047882 */ /* 0x000fc60000000000 */
[----:B------:R-:W-:Y:S05]  /*4d50*/  BRA.DIV UR4, `(.L_x_436) ;  /* 0x000000b6048c7947 */ /* 0x000fea000b800000 */
[----:B------:R-:W-:-:S13]  /*4d60*/  VOTE.ANY P0, !P0 ;  /* 0x0000000000ff7806 */ /* 0x000fda0004000100 */
.L_x_693:
[----:B------:R-:W-:Y:S05]  /*4d70*/  @P0 BRA `(.L_x_437) ;  /* 0xfffffffc00d40947 */ /* 0x000fea000383ffff */
[----:B------:R-:W-:Y:S01]  /*4d80*/  ISETP.NE.AND P0, PT, R28, 0x65, PT ;  /* 0x000000651c00780c */ /* 0x000fe20003f05270 */
[----:B------:R-:W-:-:S12]  /*4d90*/  BSSY.RECONVERGENT B0, `(.L_x_438) ;  /* 0x000000d000007945 */ /* 0x000fd80003800200 */
[----:B------:R-:W-:Y:S05]  /*4da0*/  @!P0 BRA `(.L_x_439) ;  /* 0x00000000001c8947 */ /* 0x000fea0003800000 */
[----:B------:R-:W-:-:S13]  /*4db0*/  ISETP.NE.AND P1, PT, R28, 0x64, PT ;  /* 0x000000641c00780c */ /* 0x000fda0003f25270 */
[----:B------:R-:W-:Y:S05]  /*4dc0*/  @P1 BRA `(.L_x_440) ;  /* 0x0000000000241947 */ /* 0x000fea0003800000 */
[----:B------:R-:W0:Y:S02]  /*4dd0*/  LDC.64 R26, c[0x0][0x3b0] ;  /* 0x0000ec00ff1a7b82 */ /* 0x000e240000000a00 */
[----:B0-----:R-:W-:-:S05]  /*4de0*/  IMAD.WIDE R26, R64, 0x10, R26 ;  /* 0x00000010401a7825 */ /* 0x001fca00078e021a */
[----:B------:R1:W5:Y:S04]  /*4df0*/  LD.E.64.STRONG.GPU R18, desc[UR12][R26.64+0x200] ;  /* 0x0002000c1a127980 */ /* 0x000368000c10fb00 */
[----:B------:R1:W5:Y:S01]  /*4e00*/  LD.E.64.STRONG.GPU R16, desc[UR12][R26.64+0x208] ;  /* 0x0002080c1a107980 */ /* 0x000362000c10fb00 */
[----:B------:R-:W-:Y:S05]  /*4e10*/  BRA `(.L_x_440) ;  /* 0x0000000000107947 */ /* 0x000fea0003800000 */
.L_x_439:
[----:B------:R-:W0:Y:S02]  /*4e20*/  LDC.64 R26, c[0x0][0x3b8] ;  /* 0x0000ee00ff1a7b82 */ /* 0x000e240000000a00 */
[----:B0-----:R-:W-:-:S05]  /*4e30*/  IMAD.WIDE R26, R64, 0x10, R26 ;  /* 0x00000010401a7825 */ /* 0x001fca00078e021a */
[----:B------:R0:W5:Y:S04]  /*4e40*/  LD.E.64.STRONG.GPU R18, desc[UR12][R26.64+0x200] ;  /* 0x0002000c1a127980 */ /* 0x000168000c10fb00 */
[----:B------:R0:W5:Y:S02]  /*4e50*/  LD.E.64.STRONG.GPU R16, desc[UR12][R26.64+0x208] ;  /* 0x0002080c1a107980 */ /* 0x000164000c10fb00 */
.L_x_440:
[----:B------:R-:W-:Y:S05]  /*4e60*/  BSYNC.RECONVERGENT B0 ;  /* 0x0000000000007941 */ /* 0x000fea0003800200 */
.L_x_438:
[----:B------:R-:W-:-:S03]  /*4e70*/  UMOV UR4, 0xffffffff ;  /* 0xffffffff00047882 */ /* 0x000fc60000000000 */
[----:B------:R-:W-:Y:S05]  /*4e80*/  BRA.DIV UR4, `(.L_x_441) ;  /* 0x000000b604647947 */ /* 0x000fea000b800000 */
[----:B------:R-:W2:Y:S01]  /*4e90*/  S2R R39, SR_GEMASK ;  /* 0x0000000000277919 */ /* 0x000ea20000003c00 */
[----:B------:R-:W-:-:S04]  /*4ea0*/  VOTE.ANY R30, PT, !P0 ;  /* 0x00000000001e7806 */ /* 0x000fc800040e0100 */
[----:B--2---:R-:W-:-:S05]  /*4eb0*/  LOP3.LUT R30, R30, 0x80000000, R39, 0xec, !PT ;  /* 0x800000001e1e7812 */ /* 0x004fca00078eec27 */
[----:B01----:R-:W-:-:S05]  /*4ec0*/  VIADD R27, R30, 0xffffffff ;  /* 0xffffffff1e1b7836 */ /* 0x003fca0000000000 */
[----:B------:R-:W-:-:S04]  /*4ed0*/  LOP3.LUT R27, R30, R27, RZ, 0xc, !PT ;  /* 0x0000001b1e1b7212 */ /* 0x000fc800078e0cff */
[----:B------:R-:W0:Y:S02]  /*4ee0*/  POPC R31, R27 ;  /* 0x0000001b001f7309 */ /* 0x000e240000000000 */
[----:B0----5:R0:W1:Y:S04]  /*4ef0*/  SHFL.DOWN PT, R29, R18, 0x1, R31 ;  /* 0x08200000121d7989 */ /* 0x02106800000e001f */
[----:B------:R0:W2:Y:S04]  /*4f00*/  SHFL.DOWN PT, R34, R19, 0x1, R31 ;  /* 0x0820000013227989 */ /* 0x0000a800000e001f */
[----:B------:R0:W3:Y:S04]  /*4f10*/  SHFL.DOWN PT, R26, R16, 0x1, R31 ;  /* 0x08200000101a7989 */ /* 0x0000e800000e001f */
[----:B------:R0:W4:Y:S02]  /*4f20*/  SHFL.DOWN PT, R71, R17, 0x1, R31 ;  /* 0x0820000011477989 */ /* 0x00012400000e001f */
.L_x_700:
[----:B------:R-:W-:Y:S01]  /*4f30*/  ISETP.GE.AND P0, PT, R61, R31, PT ;  /* 0x0000001f3d00720c */ /* 0x000fe20003f06270 */
[----:B------:R-:W-:-:S12]  /*4f40*/  BSSY.RECONVERGENT B0, `(.L_x_442) ;  /* 0x000000c000007945 */ /* 0x000fd80003800200 */
[----:B------:R-:W-:Y:S05]  /*4f50*/  @P0 BRA `(.L_x_443) ;  /* 0x0000000000280947 */ /* 0x000fea0003800000 */
[----:B----4-:R-:W-:Y:S01]  /*4f60*/  IMAD.MOV.U32 R27, RZ, RZ, R71 ;  /* 0x000000ffff1b7224 */ /* 0x010fe200078e0047 */
[----:B------:R-:W-:Y:S02]  /*4f70*/  ISETP.NE.U32.AND P0, PT, R18, RZ, PT ;  /* 0x000000ff1200720c */ /* 0x000fe40003f05070 */
[----:B01----:R-:W-:Y:S02]  /*4f80*/  IADD3 R18, P2, PT, R29, R18, RZ ;  /* 0x000000121d127210 */ /* 0x003fe40007f5e0ff */
[----:B------:R-:W-:Y:S01]  /*4f90*/  ISETP.NE.AND.EX P0, PT, R19, RZ, PT, P0 ;  /* 0x000000ff1300720c */ /* 0x000fe20003f05300 */
[----:B---3--:R-:W-:Y:S02]  /*4fa0*/  DSETP.GT.AND P1, PT, R16, R26, PT ;  /* 0x0000001a1000722a */ /* 0x008fe40003f24000 */
[----:B--2---:R-:W-:-:S04]  /*4fb0*/  IMAD.X R19, R34, 0x1, R19, P2 ;  /* 0x0000000122137824 */ /* 0x004fc800010e0613 */
[-C--:B------:R-:W-:Y:S02]  /*4fc0*/  FSEL R27, R26, R16.reuse, P1 ;  /* 0x000000101a1b7208 */ /* 0x080fe40000800000 */
[-C--:B------:R-:W-:Y:S02]  /*4fd0*/  FSEL R71, R71, R17.reuse, P1 ;  /* 0x0000001147477208 */ /* 0x080fe40000800000 */
[----:B------:R-:W-:Y:S02]  /*4fe0*/  FSEL R16, R27, R16, !P0 ;  /* 0x000000101b107208 */ /* 0x000fe40004000000 */
[----:B------:R-:W-:-:S07]  /*4ff0*/  FSEL R17, R71, R17, !P0 ;  /* 0x0000001147117208 */ /* 0x000fce0004000000 */
.L_x_443:
[----:B------:R-:W-:Y:S05]  /*5000*/  BSYNC.RECONVERGENT B0 ;  /* 0x0000000000007941 */ /* 0x000fea0003800200 */
.L_x_442:
[----:B------:R-:W-:-:S03]  /*5010*/  UMOV UR4, 0xffffffff ;  /* 0xffffffff00047882 */ /* 0x000fc60000000000 */
[----:B------:R-:W-:Y:S05]  /*5020*/  BRA.DIV UR4, `(.L_x_444) ;  /* 0x000000b604847947 */ /* 0x000fea000b800000 */
[----:B-1----:R1:W0:Y:S04]  /*5030*/  SHFL.DOWN PT, R29, R18, 0x2, R31 ;  /* 0x08400000121d7989 */ /* 0x00222800000e001f */
[----:B--2---:R1:W2:Y:S04]  /*5040*/  SHFL.DOWN PT, R34, R19, 0x2, R31 ;  /* 0x0840000013227989 */ /* 0x0042a800000e001f */
[----:B---3--:R1:W3:Y:S04]  /*5050*/  SHFL.DOWN PT, R26, R16, 0x2, R31 ;  /* 0x08400000101a7989 */ /* 0x0082e800000e001f */
[----:B------:R1:W0:Y:S02]  /*5060*/  SHFL.DOWN PT, R27, R17, 0x2, R31 ;  /* 0x08400000111b7989 */ /* 0x00022400000e001f */
.L_x_706:
[----:B------:R-:W-:Y:S01]  /*5070*/  VIADD R38, R61, 0x2 ;  /* 0x000000023d267836 */ /* 0x000fe20000000000 */
[----:B------:R-:W-:Y:S04]  /*5080*/  BSSY.RECONVERGENT B0, `(.L_x_445) ;  /* 0x000000c000007945 */ /* 0x000fe80003800200 */
[----:B------:R-:W-:-:S13]  /*5090*/  ISETP.GT.AND P0, PT, R38, R31, PT ;  /* 0x0000001f2600720c */ /* 0x000fda0003f04270 */
[----:B------:R-:W-:Y:S05]  /*50a0*/  @P0 BRA `(.L_x_446) ;  /* 0x0000000000240947 */ /* 0x000fea0003800000 */
[----:B0--3--:R-:W-:Y:S01]  /*50b0*/  DSETP.GT.AND P1, PT, R16, R26, PT ;  /* 0x0000001a1000722a */ /* 0x009fe20003f24000 */
[----:B------:R-:W-:Y:S02]  /*50c0*/  ISETP.NE.U32.AND P0, PT, R18, RZ, PT ;  /* 0x000000ff1200720c */ /* 0x000fe40003f05070 */
[----:B-1----:R-:W-:Y:S02]  /*50d0*/  IADD3 R18, P2, PT, R29, R18, RZ ;  /* 0x000000121d127210 */ /* 0x002fe40007f5e0ff */
[----:B------:R-:W-:Y:S02]  /*50e0*/  ISETP.NE.AND.EX P0, PT, R19, RZ, PT, P0 ;  /* 0x000000ff1300720c */ /* 0x000fe40003f05300 */
[-C--:B------:R-:W-:Y:S01]  /*50f0*/  FSEL R29, R26, R16.reuse, P1 ;  /* 0x000000101a1d7208 */ /* 0x080fe20000800000 */
[----:B--2---:R-:W-:Y:S01]  /*5100*/  IMAD.X R19, R34, 0x1, R19, P2 ;  /* 0x0000000122137824 */ /* 0x004fe200010e0613 */
[----:B------:R-:W-:Y:S02]  /*5110*/  FSEL R27, R27, R17, P1 ;  /* 0x000000111b1b7208 */ /* 0x000fe40000800000 */
[----:B------:R-:W-:-:S02]  /*5120*/  FSEL R16, R29, R16, !P0 ;  /* 0x000000101d107208 */ /* 0x000fc40004000000 */
[----:B------:R-:W-:-:S07]  /*5130*/  FSEL R17, R27, R17, !P0 ;  /* 0x000000111b117208 */ /* 0x000fce0004000000 */
.L_x_446:
[----:B------:R-:W-:Y:S05]  /*5140*/  BSYNC.RECONVERGENT B0 ;  /* 0x0000000000007941 */ /* 0x000fea0003800200 */
.L_x_445:
[----:B------:R-:W-:-:S03]  /*5150*/  UMOV UR4, 0xffffffff ;  /* 0xffffffff00047882 */ /* 0x000fc60000000000 */
[----:B------:R-:W-:Y:S05]  /*5160*/  BRA.DIV UR4, `(.L_x_447) ;  /* 0x000000b604a07947 */ /* 0x000fea000b800000 */
[----:B0-----:R0:W0:Y:S04]  /*5170*/  SHFL.DOWN PT, R29, R18, 0x4, R31 ;  /* 0x08800000121d7989 */ /* 0x00102800000e001f */
[----:B--2---:R2:W0:Y:S04]  /*5180*/  SHFL.DOWN PT, R34, R19, 0x4, R31 ;  /* 0x0880000013227989 */ /* 0x00442800000e001f */
[----:B---3--:R2:W3:Y:S04]  /*5190*/  SHFL.DOWN PT, R26, R16, 0x4, R31 ;  /* 0x08800000101a7989 */ /* 0x0084e800000e001f */
[----:B------:R2:W0:Y:S02]  /*51a0*/  SHFL.DOWN PT, R27, R17, 0x4, R31 ;  /* 0x08800000111b7989 */ /* 0x00042400000e001f */
.L_x_712:
        /* <DEDUP_REMOVED lines=13> */
.L_x_449:
[----:B------:R-:W-:Y:S05]  /*5280*/  BSYNC.RECONVERGENT B0 ;  /* 0x0000000000007941 */ /* 0x000fea0003800200 */
.L_x_448:
[----:B------:R-:W-:-:S03]  /*5290*/  UMOV UR4, 0xffffffff ;  /* 0xffffffff00047882 */ /* 0x000fc60000000000 */
[----:B------:R-:W-:Y:S05]  /*52a0*/  BRA.DIV UR4, `(.L_x_450) ;  /* 0x000000b604bc7947 */ /* 0x000fea000b800000 */
[----:B0-----:R0:W0:Y:S04]  /*52b0*/  SHFL.DOWN PT, R29, R18, 0x8, R31 ;  /* 0x09000000121d7989 */ /* 0x00102800000e001f */
[----:B------:R0:W0:Y:S04]  /*52c0*/  SHFL.DOWN PT, R34, R19, 0x8, R31 ;  /* 0x0900000013227989 */ /* 0x00002800000e001f */
[----:B---3--:R3:W0:Y:S04]  /*52d0*/  SHFL.DOWN PT, R26, R16, 0x8, R31 ;  /* 0x09000000101a7989 */ /* 0x00862800000e001f */
[----:B------:R3:W0:Y:S02]  /*52e0*/  SHFL.DOWN PT, R27, R17, 0x8, R31 ;  /* 0x09000000111b7989 */ /* 0x00062400000e001f */
.L_x_718:
[----:B------:R-:W-:Y:S01]  /*52f0*/  VIADD R36, R61, 0x8 ;  /* 0x000000083d247836 */ /* 0x000fe20000000000 */
[----:B------:R-:W-:Y:S04]  /*5300*/  BSSY.RECONVERGENT B0, `(.L_x_451) ;  /* 0x000000c000007945 */ /* 0x000fe80003800200 */
[----:B------:R-:W-:-:S13]  /*5310*/  ISETP.GT.AND P0, PT, R36, R31, PT ;  /* 0x0000001f2400720c */ /* 0x000fda0003f04270 */
[----:B------:R-:W-:Y:S05]  /*5320*/  @P0 BRA `(.L_x_452) ;  /* 0x0000000000240947 */ /* 0x000fea0003800000 */
[----:B0-----:R-:W-:Y:S01]  /*5330*/  DSETP.GT.AND P1, PT, R16, R26, PT ;  /* 0x0000001a1000722a */ /* 0x001fe20003f24000 */
[----:B------:R-:W-:Y:S02]  /*5340*/  ISETP.NE.U32.AND P0, PT, R18, RZ, PT ;  /* 0x000000ff1200720c */ /* 0x000fe40003f05070 */
[----:B-1----:R-:W-:Y:S02]  /*5350*/  IADD3 R18, P2, PT, R29, R18, RZ ;  /* 0x000000121d127210 */ /* 0x002fe40007f5e0ff */
[----:B------:R-:W-:Y:S02]  /*5360*/  ISETP.NE.AND.EX P0, PT, R19, RZ, PT, P0 ;  /* 0x000000ff1300720c */ /* 0x000fe40003f05300 */
[-C--:B------:R-:W-:Y:S01]  /*5370*/  FSEL R29, R26, R16.reuse, P1 ;  /* 0x000000101a1d7208 */ /* 0x080fe20000800000 */
[----:B--2---:R-:W-:Y:S01]  /*5380*/  IMAD.X R19, R34, 0x1, R19, P2 ;  /* 0x0000000122137824 */ /* 0x004fe200010e0613 */
[----:B------:R-:W-:Y:S02]  /*5390*/  FSEL R27, R27, R17, P1 ;  /* 0x000000111b1b7208 */ /* 0x000fe40000800000 */
[----:B---3--:R-:W-:-:S02]  /*53a0*/  FSEL R16, R29, R16, !P0 ;  /* 0x000000101d107208 */ /* 0x008fc40004000000 */
[----:B------:R-:W-:-:S07]  /*53b0*/  FSEL R17, R27, R17, !P0 ;  /* 0x000000111b117208 */ /* 0x000fce0004000000 */
.L_x_452:
[----:B------:R-:W-:Y:S05]  /*53c0*/  BSYNC.RECONVERGENT B0 ;  /* 0x0000000000007941 */ /* 0x000fea0003800200 */
.L_x_451:
[----:B------:R-:W-:-:S03]  /*53d0*/  UMOV UR4, 0xffffffff ;  /* 0xffffffff00047882 */ /* 0x000fc60000000000 */
[----:B------:R-:W-:Y:S05]  /*53e0*/  BRA.DIV UR4, `(.L_x_453) ;  /* 0x000000b604d87947 */ /* 0x000fea000b800000 */
[----:B0-----:R0:W0:Y:S04]  /*53f0*/  SHFL.DOWN PT, R29, R18, 0x10, R31 ;  /* 0x0a000000121d7989 */ /* 0x00102800000e001f */
[----:B------:R0:W0:Y:S04]  /*5400*/  SHFL.DOWN PT, R66, R19, 0x10, R31 ;  /* 0x0a00000013427989 */ /* 0x00002800000e001f */
[----:B------:R0:W0:Y:S04]  /*5410*/  SHFL.DOWN PT, R26, R16, 0x10, R31 ;  /* 0x0a000000101a7989 */ /* 0x00002800000e001f */
[----:B------:R0:W0:Y:S02]  /*5420*/  SHFL.DOWN PT, R27, R17, 0x10, R31 ;  /* 0x0a000000111b7989 */ /* 0x00002400000e001f */
.L_x_724:
[----:B------:R-:W-:Y:S01]  /*5430*/  VIADD R34, R61, 0x10 ;  /* 0x000000103d227836 */ /* 0x000fe20000000000 */
[----:B------:R-:W-:Y:S01]  /*5440*/  BSSY.RECONVERGENT B0, `(.L_x_454) ;  /* 0x000000d000007945 */ /* 0x000fe20003800200 */
[----:B------:R-:W-:-:S03]  /*5450*/  ISETP.NE.AND P0, PT, R28, 0x65, PT ;  /* 0x000000651c00780c */ /* 0x000fc60003f05270 */
        /* <DEDUP_REMOVED lines=11> */
.L_x_455:
[----:B------:R-:W-:Y:S05]  /*5510*/  BSYNC.RECONVERGENT B0 ;  /* 0x0000000000007941 */ /* 0x000fea0003800200 */
.L_x_454:
[----:B------:R-:W-:-:S03]  /*5520*/  UMOV UR4, 0xffffffff ;  /* 0xffffffff00047882 */ /* 0x000fc60000000000 */
[----:B------:R-:W-:Y:S05]  /*5530*/  BRA.DIV UR4, `(.L_x_456) ;  /* 0x000000b604f07947 */ /* 0x000fea000b800000 */
[----:B------:R-:W-:-:S13]  /*5540*/  VOTE.ALL P0, P0 ;  /* 0x0000000000ff7806 */ /* 0x000fda0000000000 */
.L_x_727:
[----:B------:R-:W-:Y:S05]  /*5550*/  @!P0 BRA `(.L_x_457) ;  /* 0x0000000800a08947 */ /* 0x000fea0003800000 */
.L_x_479:
[----:B0123--:R-:W0:Y:S01]  /*5560*/  LDC.64 R30, c[0x0][0x3a8] ;  /* 0x0000ea00ff1e7b82 */ /* 0x00fe220000000a00 */
[----:B------:R-:W-:Y:S05]  /*5570*/  YIELD ;  /* 0x0000000000007946 */ /* 0x000fea0003800000 */
[----:B------:R-:W-:Y:S02]  /*5580*/  IMAD.MOV.U32 R35, RZ, RZ, R16 ;  /* 0x000000ffff237224 */ /* 0x000fe400078e0010 */
[----:B------:R-:W-:Y:S02]  /*5590*/  IMAD.MOV.U32 R66, RZ, RZ, R17 ;  /* 0x000000ffff427224 */ /* 0x000fe400078e0011 */
[----:B0-----:R-:W-:-:S07]  /*55a0*/  IMAD.WIDE R16, R64, 0x4, R30 ;  /* 0x0000000440107825 */ /* 0x001fce00078e021e */
.L_x_459:
        /* <DEDUP_REMOVED lines=10> */
.L_x_730:
        /* <DEDUP_REMOVED lines=11> */
.L_x_461:
[----:B------:R-:W0:Y:S02]  /*5700*/  LDC.64 R16, c[0x0][0x3b8] ;  /* 0x0000ee00ff107b82 */ /* 0x000e240000000a00 */
[----:B0-----:R-:W-:-:S05]  /*5710*/  IMAD.WIDE R16, R64, 0x10, R16 ;  /* 0x0000001040107825 */ /* 0x001fca00078e0210 */
[----:B------:R1:W5:Y:S04]  /*5720*/  LD.E.64.STRONG.GPU R26, desc[UR12][R16.64+0x8] ;  /* 0x0000080c101a7980 */ /* 0x000368000c10fb00 */
[----:B------:R1:W5:Y:S02]  /*5730*/  LD.E.64.STRONG.GPU R28, desc[UR12][R16.64] ;  /* 0x0000000c101c7980 */ /* 0x000364000c10fb00 */
.L_x_462:
[----:B------:R-:W-:Y:S05]  /*5740*/  BSYNC.RECONVERGENT B0 ;  /* 0x0000000000007941 */ /* 0x000fea0003800200 */
.L_x_460:
[----:B------:R-:W-:-:S03]  /*5750*/  UMOV UR4, 0xffffffff ;  /* 0xffffffff00047882 */ /* 0x000fc60000000000 */
[----:B------:R-:W-:Y:S05]  /*5760*/  BRA.DIV UR4, `(.L_x_463) ;  /* 0x000000b604ac7947 */ /* 0x000fea000b800000 */
[----:B------:R-:W-:-:S04]  /*5770*/  VOTE.ANY R30, PT, !P0 ;  /* 0x00000000001e7806 */ /* 0x000fc800040e0100 */
[----:B------:R-:W-:-:S05]  /*5780*/  LOP3.LUT R30, R30, 0x80000000, R39, 0xec, !PT ;  /* 0x800000001e1e7812 */ /* 0x000fca00078eec27 */
[----:B01----:R-:W-:-:S05]  /*5790*/  VIADD R17, R30, 0xffffffff ;  /* 0xffffffff1e117836 */ /* 0x003fca0000000000 */
[----:B------:R-:W-:-:S04]  /*57a0*/  LOP3.LUT R17, R30, R17, RZ, 0xc, !PT ;  /* 0x000000111e117212 */ /* 0x000fc800078e0cff */
[----:B------:R-:W0:Y:S02]  /*57b0*/  POPC R73, R17 ;  /* 0x0000001100497309 */ /* 0x000e240000000000 */
[----:B0----5:R0:W1:Y:S04]  /*57c0*/  SHFL.DOWN PT, R77, R28, 0x1, R73 ;  /* 0x082000001c4d7989 */ /* 0x02106800000e0049 */
[----:B------:R0:W2:Y:S04]  /*57d0*/  SHFL.DOWN PT, R72, R29, 0x1, R73 ;  /* 0x082000001d487989 */ /* 0x0000a800000e0049 */
[----:B------:R0:W3:Y:S04]  /*57e0*/  SHFL.DOWN PT, R75, R26, 0x1, R73 ;  /* 0x082000001a4b7989 */ /* 0x0000e800000e0049 */
[----:B----4-:R0:W4:Y:S02]  /*57f0*/  SHFL.DOWN PT, R71, R27, 0x1, R73 ;  /* 0x082000001b477989 */ /* 0x01012400000e0049 */
.L_x_737:
[----:B------:R-:W-:Y:S01]  /*5800*/  ISETP.GE.AND P0, PT, R61, R73, PT ;  /* 0x000000493d00720c */ /* 0x000fe20003f06270 */
[----:B------:R-:W-:Y:S01]  /*5810*/  BSSY.RECONVERGENT B0, `(.L_x_464) ;  /* 0x0000011000007945 */ /* 0x000fe20003800200 */
[----:B------:R-:W-:Y:S02]  /*5820*/  IMAD.MOV.U32 R67, RZ, RZ, R28 ;  /* 0x000000ffff437224 */ /* 0x000fe400078e001c */
[----:B------:R-:W-:Y:S02]  /*5830*/  IMAD.MOV.U32 R68, RZ, RZ, R29 ;  /* 0x000000ffff447224 */ /* 0x000fe400078e001d */
[----:B------:R-:W-:Y:S02]  /*5840*/  IMAD.MOV.U32 R16, RZ, RZ, R26 ;  /* 0x000000ffff107224 */ /* 0x000fe400078e001a */
[----:B------:R-:W-:-:S05]  /*5850*/  IMAD.MOV.U32 R17, RZ, RZ, R27 ;  /* 0x000000ffff117224 */ /* 0x000fca00078e001b */
[----:B------:R-:W-:Y:S05]  /*5860*/  @P0 BRA `(.L_x_465) ;  /* 0x00000000002c0947 */ /* 0x000fea0003800000 */
[----:B---3--:R-:W-:Y:S01]  /*5870*/  IMAD.MOV.U32 R16, RZ, RZ, R75 ;  /* 0x000000ffff107224 */ /* 0x008fe200078e004b */
[----:B------:R-:W-:Y:S01]  /*5880*/  ISETP.NE.U32.AND P0, PT, R28, RZ, PT ;  /* 0x000000ff1c00720c */ /* 0x000fe20003f05070 */
[----:B----4-:R-:W-:Y:S01]  /*5890*/  IMAD.MOV.U32 R17, RZ, RZ, R71 ;  /* 0x000000ffff117224 */ /* 0x010fe200078e0047 */
[----:B-1----:R-:W-:Y:S02]  /*58a0*/  IADD3 R67, P2, PT, R77, R28, RZ ;  /* 0x0000001c4d437210 */ /* 0x002fe40007f5e0ff */
[----:B------:R-:W-:-:S03]  /*58b0*/  ISETP.NE.AND.EX P0, PT, R29, RZ, PT, P0 ;  /* 0x000000ff1d00720c */ /* 0x000fc60003f05300 */
[----:B------:R-:W-:Y:S01]  /*58c0*/  DSETP.GT.AND P1, PT, R26, R16, PT ;  /* 0x000000101a00722a */ /* 0x000fe20003f24000 */
[----:B--2---:R-:W-:-:S05]  /*58d0*/  IMAD.X R68, R72, 0x1, R29, P2 ;  /* 0x0000000148447824 */ /* 0x004fca00010e061d */
[-C--:B------:R-:W-:Y:S02]  /*58e0*/  FSEL R17, R75, R26.reuse, P1 ;  /* 0x0000001a4b117208 */ /* 0x080fe40000800000 */
[-C--:B------:R-:W-:Y:S02]  /*58f0*/  FSEL R71, R71, R27.reuse, P1 ;  /* 0x0000001b47477208 */ /* 0x080fe40000800000 */
[----:B------:R-:W-:Y:S02]  /*5900*/  FSEL R16, R17, R26, !P0 ;  /* 0x0000001a11107208 */ /* 0x000fe40004000000 */
[----:B------:R-:W-:-:S07]  /*5910*/  FSEL R17, R71, R27, !P0 ;  /* 0x0000001b47117208 */ /* 0x000fce0004000000 */
.L_x_465:
[----:B------:R-:W-:Y:S05]  /*5920*/  BSYNC.RECONVERGENT B0 ;  /* 0x0000000000007941 */ /* 0x000fea0003800200 */
.L_x_464:
[----:B------:R-:W-:-:S03]  /*5930*/  UMOV UR4, 0xffffffff ;  /* 0xffffffff00047882 */ /* 0x000fc60000000000 */
[----:B------:R-:W-:Y:S05]  /*5940*/  BRA.DIV UR4, `(.L_x_466) ;  /* 0x000000b604bc7947 */ /* 0x000fea000b800000 */
[----:B--2---:R2:W0:Y:S04]  /*5950*/  SHFL.DOWN PT, R72, R67, 0x2, R73 ;  /* 0x0840000043487989 */ /* 0x00442800000e0049 */
[----:B-1----:R2:W1:Y:S04]  /*5960*/  SHFL.DOWN PT, R77, R68, 0x2, R73 ;  /* 0x08400000444d7989 */ /* 0x00246800000e0049 */
[----:B---3--:R2:W3:Y:S04]  /*5970*/  SHFL.DOWN PT, R75, R16, 0x2, R73 ;  /* 0x08400000104b7989 */ /* 0x0084e800000e0049 */
[----:B----4-:R2:W4:Y:S02]  /*5980*/  SHFL.DOWN PT, R71, R17, 0x2, R73 ;  /* 0x0840000011477989 */ /* 0x01052400000e0049 */
.L_x_743:
[----:B------:R-:W-:Y:S01]  /*5990*/  ISETP.GT.AND P0, PT, R38, R73, PT ;  /* 0x000000492600720c */ /* 0x000fe20003f04270 */
[----:B------:R-:W-:-:S12]  /*59a0*/  BSSY.RECONVERGENT B0, `(.L_x_467) ;  /* 0x000000f000007945 */ /* 0x000fd80003800200 */
[----:B------:R-:W-:Y:S05]  /*59b0*/  @P0 BRA `(.L_x_468) ;  /* 0x0000000000340947 */ /* 0x000fea0003800000 */
[----:B---3--:R-:W-:Y:S01]  /*59c0*/  IMAD.MOV.U32 R30, RZ, RZ, R75 ;  /* 0x000000ffff1e7224 */ /* 0x008fe200078e004b */
[----:B0-----:R-:W-:Y:S01]  /*59d0*/  IADD3 R72, P2, PT, R72, R67, RZ ;  /* 0x0000004348487210 */ /* 0x001fe20007f5e0ff */
[----:B----4-:R-:W-:Y:S01]  /*59e0*/  IMAD.MOV.U32 R31, RZ, RZ, R71 ;  /* 0x000000ffff1f7224 */ /* 0x010fe200078e0047 */
[----:B------:R-:W-:-:S03]  /*59f0*/  ISETP.NE.U32.AND P0, PT, R67, RZ, PT ;  /* 0x000000ff4300720c */ /* 0x000fc60003f05070 */
[----:B-1----:R-:W-:Y:S01]  /*5a00*/  IMAD.X R77, R77, 0x1, R68, P2 ;  /* 0x000000014d4d7824 */ /* 0x002fe200010e0644 */
[----:B------:R-:W-:Y:S01]  /*5a10*/  ISETP.NE.AND.EX P0, PT, R68, RZ, PT, P0 ;  /* 0x000000ff4400720c */ /* 0x000fe20003f05300 */
[----:B------:R-:W-:Y:S01]  /*5a20*/  DSETP.GT.AND P1, PT, R16, R30, PT ;  /* 0x0000001e1000722a */ /* 0x000fe20003f24000 */
[----:B--2---:R-:W-:Y:S02]  /*5a30*/  IMAD.MOV.U32 R67, RZ, RZ, R72 ;  /* 0x000000ffff437224 */ /* 0x004fe400078e0048 */
[----:B------:R-:W-:-:S03]  /*5a40*/  IMAD.MOV.U32 R68, RZ, RZ, R77 ;  /* 0x000000ffff447224 */ /* 0x000fc600078e004d */
[-C--:B------:R-:W-:Y:S02]  /*5a50*/  FSEL R75, R75, R16.reuse, P1 ;  /* 0x000000104b4b7208 */ /* 0x080fe40000800000 */
[-C--:B------:R-:W-:Y:S02]  /*5a60*/  FSEL R71, R71, R17.reuse, P1 ;  /* 0x0000001147477208 */ /* 0x080fe40000800000 */
[----:B------:R-:W-:Y:S02]  /*5a70*/  FSEL R16, R75, R16, !P0 ;  /* 0x000000104b107208 */ /* 0x000fe40004000000 */
[----:B------:R-:W-:-:S07]  /*5a80*/  FSEL R17, R71, R17, !P0 ;  /* 0x0000001147117208 */ /* 0x000fce0004000000 */
.L_x_468:
[----:B------:R-:W-:Y:S05]  /*5a90*/  BSYNC.RECONVERGENT B0 ;  /* 0x0000000000007941 */ /* 0x000fea0003800200 */
.L_x_467:
[----:B------:R-:W-:-:S03]  /*5aa0*/  UMOV UR4, 0xffffffff ;  /* 0xffffffff00047882 */ /* 0x000fc60000000000 */
[----:B------:R-:W-:Y:S05]  /*5ab0*/  BRA.DIV UR4, `(.L_x_469) ;  /* 0x000000b604d07947 */ /* 0x000fea000b800000 */
[----:B0-----:R0:W0:Y:S04]  /*5ac0*/  SHFL.DOWN PT, R72, R67, 0x4, R73 ;  /* 0x0880000043487989 */ /* 0x00102800000e0049 */
[----:B-1----:R1:W0:Y:S04]  /*5ad0*/  SHFL.DOWN PT, R77, R68, 0x4, R73 ;  /* 0x08800000444d7989 */ /* 0x00222800000e0049 */
[----:B---3--:R1:W3:Y:S04]  /*5ae0*/  SHFL.DOWN PT, R75, R16, 0x4, R73 ;  /* 0x08800000104b7989 */ /* 0x0082e800000e0049 */
[----:B----4-:R1:W4:Y:S02]  /*5af0*/  SHFL.DOWN PT, R71, R17, 0x4, R73 ;  /* 0x0880000011477989 */ /* 0x01032400000e0049 */
.L_x_749:
[----:B------:R-:W-:Y:S01]  /*5b00*/  ISETP.GT.AND P0, PT, R37, R73, PT ;  /* 0x000000492500720c */ /* 0x000fe20003f04270 */
[----:B------:R-:W-:-:S12]  /*5b10*/  BSSY.RECONVERGENT B0, `(.L_x_470) ;  /* 0x000000f000007945 */ /* 0x000fd80003800200 */
[----:B------:R-:W-:Y:S05]  /*5b20*/  @P0 BRA `(.L_x_471) ;  /* 0x0000000000340947 */ /* 0x000fea0003800000 */
[----:B---3--:R-:W-:Y:S01]  /*5b30*/  IMAD.MOV.U32 R30, RZ, RZ, R75 ;  /* 0x000000ffff1e7224 */ /* 0x008fe200078e004b */
[----:B0-----:R-:W-:Y:S01]  /*5b40*/  IADD3 R72, P2, PT, R72, R67, RZ ;  /* 0x0000004348487210 */ /* 0x001fe20007f5e0ff */
[----:B----4-:R-:W-:Y:S01]  /*5b50*/  IMAD.MOV.U32 R31, RZ, RZ, R71 ;  /* 0x000000ffff1f7224 */ /* 0x010fe200078e0047 */
[----:B------:R-:W-:-:S03]  /*5b60*/  ISETP.NE.U32.AND P0, PT, R67, RZ, PT ;  /* 0x000000ff4300720c */ /* 0x000fc60003f05070 */
[----:B------:R-:W-:Y:S01]  /*5b70*/  IMAD.X R77, R77, 0x1, R68, P2 ;  /* 0x000000014d4d7824 */ /* 0x000fe200010e0644 */
[----:B------:R-:W-:Y:S01]  /*5b80*/  ISETP.NE.AND.EX P0, PT, R68, RZ, PT, P0 ;  /* 0x000000ff4400720c */ /* 0x000fe20003f05300 */
[----:B------:R-:W-:Y:S01]  /*5b90*/  DSETP.GT.AND P1, PT, R16, R30, PT ;  /* 0x0000001e1000722a */ /* 0x000fe20003f24000 */
[----:B--2---:R-:W-:Y:S02]  /*5ba0*/  IMAD.MOV.U32 R67, RZ, RZ, R72 ;  /* 0x000000ffff437224 */ /* 0x004fe400078e0048 */
[----:B-1----:R-:W-:-:S03]  /*5bb0*/  IMAD.MOV.U32 R68, RZ, RZ, R77 ;  /* 0x000000ffff447224 */ /* 0x002fc600078e004d */
[-C--:B------:R-:W-:Y:S02]  /*5bc0*/  FSEL R75, R75, R16.reuse, P1 ;  /* 0x000000104b4b7208 */ /* 0x080fe40000800000 */
[-C--:B------:R-:W-:Y:S02]  /*5bd0*/  FSEL R71, R71, R17.reuse, P1 ;  /* 0x0000001147477208 */ /* 0x080fe40000800000 */
[----:B------:R-:W-:Y:S02]  /*5be0*/  FSEL R16, R75, R16, !P0 ;  /* 0x000000104b107208 */ /* 0x000fe40004000000 */
[----:B------:R-:W-:-:S07]  /*5bf0*/  FSEL R17, R71, R17, !P0 ;  /* 0x0000001147117208 */ /* 0x000fce0004000000 */
.L_x_471:
[----:B------:R-:W-:Y:S05]  /*5c00*/  BSYNC.RECONVERGENT B0 ;  /* 0x0000000000007941 */ /* 0x000fea0003800200 */
.L_x_470:
[----:B------:R-:W-:-:S03]  /*5c10*/  UMOV UR4, 0xffffffff ;  /* 0xffffffff00047882 */ /* 0x000fc60000000000 */
[----:B------:R-:W-:Y:S05]  /*5c20*/  BRA.DIV UR4, `(.L_x_472) ;  /* 0x000000b604e47947 */ /* 0x000fea000b800000 */
[----:B0-----:R0:W0:Y:S04]  /*5c30*/  SHFL.DOWN PT, R72, R67, 0x8, R73 ;  /* 0x0900000043487989 */ /* 0x00102800000e0049 */
[----:B------:R0:W0:Y:S04]  /*5c40*/  SHFL.DOWN PT, R77, R68, 0x8, R73 ;  /* 0x09000000444d7989 */ /* 0x00002800000e0049 */
[----:B---3--:R3:W0:Y:S04]  /*5c50*/  SHFL.DOWN PT, R75, R16, 0x8, R73 ;  /* 0x09000000104b7989 */ /* 0x00862800000e0049 */
[----:B----4-:R3:W4:Y:S02]  /*5c60*/  SHFL.DOWN PT, R71, R17, 0x8, R73 ;  /* 0x0900000011477989 */ /* 0x01072400000e0049 */
.L_x_755:
[----:B------:R-:W-:Y:S01]  /*5c70*/  ISETP.GT.AND P0, PT, R36, R73, PT ;  /* 0x000000492400720c */ /* 0x000fe20003f04270 */
[----:B------:R-:W-:-:S12]  /*5c80*/  BSSY.RECONVERGENT B0, `(.L_x_473) ;  /* 0x000000f000007945 */ /* 0x000fd80003800200 */
[----:B------:R-:W-:Y:S05]  /*5c90*/  @P0 BRA `(.L_x_474) ;  /* 0x0000000000340947 */ /* 0x000fea0003800000 */
[----:B0-----:R-:W-:Y:S01]  /*5ca0*/  IMAD.MOV.U32 R30, RZ, RZ, R75 ;  /* 0x000000ffff1e7224 */ /* 0x001fe200078e004b */
[----:B------:R-:W-:Y:S01]  /*5cb0*/  IADD3 R72, P2, PT, R72, R67, RZ ;  /* 0x0000004348487210 */ /* 0x000fe20007f5e0ff */
        /* <DEDUP_REMOVED lines=9> */
[----:B---3--:R-:W-:Y:S02]  /*5d50*/  FSEL R16, R75, R16, !P0 ;  /* 0x000000104b107208 */ /* 0x008fe40004000000 */
[----:B------:R-:W-:-:S07]  /*5d60*/  FSEL R17, R71, R17, !P0 ;  /* 0x0000001147117208 */ /* 0x000fce0004000000 */
.L_x_474:
[----:B------:R-:W-:Y:S05]  /*5d70*/  BSYNC.RECONVERGENT B0 ;  /* 0x0000000000007941 */ /* 0x000fea0003800200 */
.L_x_473:
[----:B------:R-:W-:-:S03]  /*5d80*/  UMOV UR4, 0xffffffff ;  /* 0xffffffff00047882 */ /* 0x000fc60000000000 */
[----:B------:R-:W-:Y:S05]  /*5d90*/  BRA.DIV UR4, `(.L_x_475) ;  /* 0x000000b604f87947 */ /* 0x000fea000b800000 */
[----:B0-----:R0:W0:Y:S04]  /*5da0*/  SHFL.DOWN PT, R72, R67, 0x10, R73 ;  /* 0x0a00000043487989 */ /* 0x00102800000e0049 */
[----:B------:R0:W0:Y:S04]  /*5db0*/  SHFL.DOWN PT, R77, R68, 0x10, R73 ;  /* 0x0a000000444d7989 */ /* 0x00002800000e0049 */
[----:B------:R0:W0:Y:S04]  /*5dc0*/  SHFL.DOWN PT, R75, R16, 0x10, R73 ;  /* 0x0a000000104b7989 */ /* 0x00002800000e0049 */
[----:B----4-:R4:W0:Y:S02]  /*5dd0*/  SHFL.DOWN PT, R71, R17, 0x10, R73 ;  /* 0x0a00000011477989 */ /* 0x01082400000e0049 */
.L_x_761:
[----:B------:R-:W-:Y:S01]  /*5de0*/  ISETP.GT.AND P1, PT, R34, R73, PT ;  /* 0x000000492200720c */ /* 0x000fe20003f24270 */
[----:B------:R-:W-:Y:S01]  /*5df0*/  BSSY.RECONVERGENT B0, `(.L_x_476) ;  /* 0x000000f000007945 */ /* 0x000fe20003800200 */
[----:B------:R-:W-:-:S04]  /*5e00*/  ISETP.NE.U32.AND P0, PT, R18, RZ, PT ;  /* 0x000000ff1200720c */ /* 0x000fc80003f05070 */
[----:B------:R-:W-:-:S07]  /*5e10*/  ISETP.NE.AND.EX P0, PT, R19, RZ, PT, P0 ;  /* 0x000000ff1300720c */ /* 0x000fce0003f05300 */
[----:B------:R-:W-:Y:S06]  /*5e20*/  @P1 BRA `(.L_x_477) ;  /* 0x00000000002c1947 */ /* 0x000fec0003800000 */
[----:B0-----:R-:W-:Y:S01]  /*5e30*/  IMAD.MOV.U32 R30, RZ, RZ, R75 ;  /* 0x000000ffff1e7224 */ /* 0x001fe200078e004b */
[----:B------:R-:W-:Y:S01]  /*5e40*/  ISETP.NE.U32.AND P1, PT, R67, RZ, PT ;  /* 0x000000ff4300720c */ /* 0x000fe20003f25070 */
[----:B------:R-:W-:Y:S01]  /*5e50*/  IMAD.MOV.U32 R31, RZ, RZ, R71 ;  /* 0x000000ffff1f7224 */ /* 0x000fe200078e0047 */
[----:B--2---:R-:W-:Y:S02]  /*5e60*/  IADD3 R67, P3, PT, R72, R67, RZ ;  /* 0x0000004348437210 */ /* 0x004fe40007f7e0ff */
[----:B------:R-:W-:-:S03]  /*5e70*/  ISETP.NE.AND.EX P1, PT, R68, RZ, PT, P1 ;  /* 0x000000ff4400720c */ /* 0x000fc60003f25310 */
[----:B------:R-:W-:Y:S01]  /*5e80*/  DSETP.GT.AND P2, PT, R16, R30, PT ;  /* 0x0000001e1000722a */ /* 0x000fe20003f44000 */
[----:B-1----:R-:W-:-:S05]  /*5e90*/  IMAD.X R68, R77, 0x1, R68, P3 ;  /* 0x000000014d447824 */ /* 0x002fca00018e0644 */
[-C--:B------:R-:W-:Y:S02]  /*5ea0*/  FSEL R75, R75, R16.reuse, P2 ;  /* 0x000000104b4b7208 */ /* 0x080fe40001000000 */
[-C--:B------:R-:W-:Y:S02]  /*5eb0*/  FSEL R71, R71, R17.reuse, P2 ;  /* 0x0000001147477208 */ /* 0x080fe40001000000 */
[----:B---3--:R-:W-:Y:S02]  /*5ec0*/  FSEL R16, R75, R16, !P1 ;  /* 0x000000104b107208 */ /* 0x008fe40004800000 */
[----:B----4-:R-:W-:-:S07]  /*5ed0*/  FSEL R17, R71, R17, !P1 ;  /* 0x0000001147117208 */ /* 0x010fce0004800000 */
.L_x_477:
[----:B------:R-:W-:Y:S05]  /*5ee0*/  BSYNC.RECONVERGENT B0 ;  /* 0x0000000000007941 */ /* 0x000fea0003800200 */
.L_x_476:
[----:B------:R-:W-:Y:S01]  /*5ef0*/  IMAD.MOV.U32 R30, RZ, RZ, R35 ;  /* 0x000000ffff1e7224 */ /* 0x000fe200078e0023 */
[----:B------:R-:W-:Y:S01]  /*5f00*/  IADD3 R18, P3, PT, R18, R67, RZ ;  /* 0x0000004312127210 */ /* 0x000fe20007f7e0ff */
[----:B------:R-:W-:Y:S01]  /*5f10*/  IMAD.MOV.U32 R31, RZ, RZ, R66 ;  /* 0x000000ffff1f7224 */ /* 0x000fe200078e0042 */
[----:B------:R-:W-:Y:S01]  /*5f20*/  UMOV UR4, 0xffffffff ;  /* 0xffffffff00047882 */ /* 0x000fe20000000000 */
[----:B------:R-:W-:Y:S01]  /*5f30*/  ISETP.NE.AND P1, PT, R65, 0x65, PT ;  /* 0x000000654100780c */ /* 0x000fe20003f25270 */
[----:B------:R-:W-:Y:S02]  /*5f40*/  VIADD R64, R64, 0xffffffe0 ;  /* 0xffffffe040407836 */ /* 0x000fe40000000000 */
[----:B------:R-:W-:Y:S01]  /*5f50*/  IMAD.X R19, R19, 0x1, R68, P3 ;  /* 0x0000000113137824 */ /* 0x000fe200018e0644 */
[----:B------:R-:W-:-:S06]  /*5f60*/  DSETP.GEU.AND P2, PT, R16, R30, PT ;  /* 0x0000001e1000722a */ /* 0x000fcc0003f4e000 */
[----:B------:R-:W-:Y:S02]  /*5f70*/  @!P0 FSEL R35, R16, R35, !P2 ;  /* 0x0000002310238208 */ /* 0x000fe40005000000 */
[----:B------:R-:W-:-:S03]  /*5f80*/  @!P0 FSEL R66, R17, R66, !P2 ;  /* 0x0000004211428208 */ /* 0x000fc60005000000 */
[----:B0123--:R-:W-:Y:S02]  /*5f90*/  IMAD.MOV.U32 R16, RZ, RZ, R35 ;  /* 0x000000ffff107224 */ /* 0x00ffe400078e0023 */
[----:B----4-:R-:W-:Y:S01]  /*5fa0*/  IMAD.MOV.U32 R17, RZ, RZ, R66 ;  /* 0x000000ffff117224 */ /* 0x010fe200078e0042 */
[----:B------:R-:W-:Y:S06]  /*5fb0*/  BRA.DIV UR4, `(.L_x_478) ;  /* 0x000000b604e07947 */ /* 0x000fec000b800000 */
[----:B------:R-:W-:-:S13]  /*5fc0*/  VOTE.ALL P1, P1 ;  /* 0x0000000000ff7806 */ /* 0x000fda0000820000 */
.L_x_764:
[----:B------:R-:W-:Y:S05]  /*5fd0*/  @P1 BRA `(.L_x_479) ;  /* 0xfffffff400601947 */ /* 0x000fea000383ffff */
.L_x_457:
[----:B------:R-:W-:Y:S01]  /*5fe0*/  ISETP.NE.AND P2, PT, R61, RZ, PT ;  /* 0x000000ff3d00720c */ /* 0x000fe20003f45270 */
[----:B------:R-:W-:Y:S01]  /*5ff0*/  BSSY.RECONVERGENT B0, `(.L_x_480) ;  /* 0x0000022000007945 */ /* 0x000fe20003800200 */
[----:B------:R-:W-:-:S11]  /*6000*/  ISETP.NE.AND P0, PT, R0, RZ, PT ;  /* 0x000000ff0000720c */ /* 0x000fd60003f05270 */
[----:B0-----:R-:W0:Y:S01]  /*6010*/  @!P2 S2R R27, SR_CgaCtaId ;  /* 0x00000000001ba919 */ /* 0x001e220000008800 */
[----:B------:R-:W-:-:S04]  /*6020*/  @!P2 MOV R26, 0x400 ;  /* 0x00000400001aa802 */ /* 0x000fc80000000f00 */
[----:B0-----:R-:W-:Y:S01]  /*6030*/  @!P2 LEA R35, R27, R26, 0x18 ;  /* 0x0000001a1b23a211 */ /* 0x001fe200078ec0ff */
[----:B------:R-:W-:Y:S02]  /*6040*/  IMAD.MOV.U32 R26, RZ, RZ, R18 ;  /* 0x000000ffff1a7224 */ /* 0x000fe400078e0012 */
[----:B------:R-:W-:Y:S01]  /*6050*/  IMAD.MOV.U32 R27, RZ, RZ, R19 ;  /* 0x000000ffff1b7224 */ /* 0x000fe200078e0013 */
[----:B------:R-:W-:Y:S06]  /*6060*/  @P0 BRA `(.L_x_481) ;  /* 0x0000000000680947 */ /* 0x000fec0003800000 */
[----:B------:R-:W0:Y:S01]  /*6070*/  S2UR UR8, SR_CgaCtaId ;  /* 0x00000000000879c3 */ /* 0x000e220000008800 */
[----:B------:R-:W5:Y:S01]  /*6080*/  LDCU.64 UR4, c[0x0][0x3b8] ;  /* 0x00007700ff0477ac */ /* 0x000f620008000a00 */
[----:B------:R-:W-:Y:S01]  /*6090*/  ISETP.NE.U32.AND P0, PT, R24, RZ, PT ;  /* 0x000000ff1800720c */ /* 0x000fe20003f05070 */
[----:B------:R-:W-:Y:S01]  /*60a0*/  DSETP.GEU.AND P1, PT, R16, R32, PT ;  /* 0x000000201000722a */ /* 0x000fe20003f2e000 */
[----:B-1----:R-:W-:Y:S01]  /*60b0*/  IADD3 R18, P3, PT, R26, R24, RZ ;  /* 0x000000181a127210 */ /* 0x002fe20007f7e0ff */
[----:B------:R-:W-:Y:S01]  /*60c0*/  UMOV UR7, 0x400 ;  /* 0x0000040000077882 */ /* 0x000fe20000000000 */
[----:B------:R-:W-:Y:S01]  /*60d0*/  ISETP.NE.AND.EX P0, PT, R25, RZ, PT, P0 ;  /* 0x000000ff1900720c */ /* 0x000fe20003f05300 */
[----:B--23--:R-:W-:Y:S02]  /*60e0*/  IMAD.MOV.U32 R31, RZ, RZ, 0x65 ;  /* 0x00000065ff1f7424 */ /* 0x00cfe400078e00ff */
[----:B------:R-:W-:Y:S01]  /*60f0*/  IMAD.X R19, R27, 0x1, R25, P3 ;  /* 0x000000011b137824 */ /* 0x000fe200018e0619 */
[----:B-----5:R-:W-:-:S09]  /*6100*/  UIMAD.WIDE.U32 UR4, UR15, 0x10, UR4 ;  /* 0x000000100f0478a5 */ /* 0x020fd2000f8e0004 */
[----:B------:R-:W-:Y:S02]  /*6110*/  @!P0 FSEL R32, R16, R32, !P1 ;  /* 0x0000002010208208 */ /* 0x000fe40004800000 */
[----:B------:R-:W-:Y:S01]  /*6120*/  @!P0 FSEL R33, R17, R33, !P1 ;  /* 0x0000002111218208 */ /* 0x000fe20004800000 */
[----:B0-----:R-:W-:Y:S01]  /*6130*/  ULEA UR7, UR8, UR7, 0x18 ;  /* 0x0000000708077291 */ /* 0x001fe2000f8ec0ff */
        /* <DEDUP_REMOVED lines=9> */
[----:B------:R0:W-:Y:S04]  /*61d0*/  ST.E.STRONG.GPU desc[UR12][R22.64+0x80], R31 ;  /* 0x0000801f16007985 */ /* 0x0001e8000c10f90c */
[----:B------:R0:W-:Y:S04]  /*61e0*/  STS.128 [UR7+0xb0], R16 ;  /* 0x0000b010ff007988 */ /* 0x0001e80008000c07 */
[----:B------:R0:W-:Y:S04]  /*61f0*/  STS.64 [UR7+0xc0], R32 ;  /* 0x0000c020ff007988 */ /* 0x0001e80008000a07 */
[----:B------:R0:W-:Y:S02]  /*6200*/  STS.64 [UR7+0xa8], R26 ;  /* 0x0000a81aff007988 */ /* 0x0001e40008000a07 */
.L_x_481:
[----:B------:R-:W-:Y:S05]  /*6210*/  BSYNC.RECONVERGENT B0 ;  /* 0x0000000000007941 */ /* 0x000fea0003800200 */
.L_x_480:
[----:B------:R0:W-:Y:S01]  /*6220*/  @!P2 STS.64 [R35+0x88], R26 ;  /* 0x0000881a2300a388 */ /* 0x0001e20000000a00 */
[----:B------:R-:W-:Y:S02]  /*6230*/  @!P2 IMAD.MOV.U32 R63, RZ, RZ, R26 ;  /* 0x000000ffff3fa224 */ /* 0x000fe400078e001a */
[----:B------:R-:W-:Y:S01]  /*6240*/  @!P2 IMAD.MOV.U32 R62, RZ, RZ, R27 ;  /* 0x000000ffff3ea224 */ /* 0x000fe200078e001b */
[----:B------:R0:W-:Y:S01]  /*6250*/  @!P2 STS.64 [R35+0x90], R16 ;  /* 0x000090102300a388 */ /* 0x0001e20000000a00 */
[----:B------:R-:W-:Y:S02]  /*6260*/  @!P2 IMAD.MOV.U32 R20, RZ, RZ, R16 ;  /* 0x000000ffff14a224 */ /* 0x000fe400078e0010 */
[----:B------:R-:W-:-:S07]  /*6270*/  @!P2 IMAD.MOV.U32 R21, RZ, RZ, R17 ;  /* 0x000000ffff15a224 */ /* 0x000fce00078e0011 */
.L_x_431:
[----:B------:R-:W-:Y:S01]  /*6280*/  ISETP.NE.AND P0, PT, R0, RZ, PT ;  /* 0x000000ff0000720c */ /* 0x000fe20003f05270 */
[----:B------:R-:W-:Y:S05]  /*6290*/  WARPSYNC.ALL ;  /* 0x0000000000007948 */ /* 0x000fea0003800000 */
[----:B------:R-:W-:Y:S06]  /*62a0*/  BAR.SYNC.DEFER_BLOCKING 0x0 ;  /* 0x0000000000007b1d */ /* 0x000fec0000010000 */
[----:B------:R-:W-:Y:S04]  /*62b0*/  BSSY.RECONVERGENT B0, `(.L_x_482) ;  /* 0x0000010000007945 */ /* 0x000fe80003800200 */
[----:B------:R-:W-:Y:S05]  /*62c0*/  @!P0 BRA `(.L_x_483) ;  /* 0x0000000000388947 */ /* 0x000fea0003800000 */
[----:B------:R-:W5:Y:S01]  /*62d0*/  S2UR UR5, SR_CgaCtaId ;  /* 0x00000000000579c3 */ /* 0x000f620000008800 */
[----:B------:R-:W-:Y:S01]  /*62e0*/  UMOV UR4, 0x400 ;  /* 0x0000040000047882 */ /* 0x000fe20000000000 */
[----:B------:R-:W-:-:S04]  /*62f0*/  ISETP.NE.U32.AND P0, PT, R63, RZ, PT ;  /* 0x000000ff3f00720c */ /* 0x000fc80003f05070 */
[----:B------:R-:W-:Y:S01]  /*6300*/  ISETP.NE.AND.EX P0, PT, R62, RZ, PT, P0 ;  /* 0x000000ff3e00720c */ /* 0x000fe20003f05300 */
[----:B-----5:R-:W-:-:S09]  /*6310*/  ULEA UR4, UR5, UR4, 0x18 ;  /* 0x0000000405047291 */ /* 0x020fd2000f8ec0ff */
[----:B0123--:R-:W0:Y:S04]  /*6320*/  LDS.64 R16, [UR4+0x90] ;  /* 0x00009004ff107984 */ /* 0x00fe280008000a00 */
[----:B------:R-:W1:Y:S01]  /*6330*/  LDS.64 R18, [UR4+0x88] ;  /* 0x00008804ff127984 */ /* 0x000e620008000a00 */
[----:B0-----:R-:W-:Y:S01]  /*6340*/  DSETP.GEU.AND P1, PT, R16, R20, PT ;  /* 0x000000141000722a */ /* 0x001fe20003f2e000 */
[----:B-1----:R-:W-:-:S05]  /*6350*/  IADD3 R63, P2, PT, R18, R63, RZ ;  /* 0x0000003f123f7210 */ /* 0x002fca0007f5e0ff */
[-C--:B------:R-:W-:Y:S02]  /*6360*/  FSEL R23, R16, R20.reuse, !P1 ;  /* 0x0000001410177208 */ /* 0x080fe40004800000 */
[-C--:B------:R-:W-:Y:S01]  /*6370*/  FSEL R17, R17, R21.reuse, !P1 ;  /* 0x0000001511117208 */ /* 0x080fe20004800000 */
[----:B------:R-:W-:Y:S01]  /*6380*/  IMAD.X R62, R19, 0x1, R62, P2 ;  /* 0x00000001133e7824 */ /* 0x000fe200010e063e */
[----:B------:R-:W-:Y:S02]  /*6390*/  FSEL R20, R23, R20, !P0 ;  /* 0x0000001417147208 */ /* 0x000fe40004000000 */
[----:B------:R-:W-:-:S07]  /*63a0*/  FSEL R21, R17, R21, !P0 ;  /* 0x0000001511157208 */ /* 0x000fce0004000000 */
.L_x_483:
[----:B------:R-:W-:Y:S05]  /*63b0*/  BSYNC.RECONVERGENT B0 ;  /* 0x0000000000007941 */ /* 0x000fea0003800200 */
.L_x_482:
[----:B------:R-:W-:Y:S01]  /*63c0*/  ISETP.NE.AND P4, PT, R5, R4, PT ;  /* 0x000000040500720c */ /* 0x000fe20003f85270 */
[----:B------:R-:W-:Y:S01]  /*63d0*/  DSETP.GEU.AND P0, PT, R20, R12, PT ;  /* 0x0000000c1400722a */ /* 0x000fe20003f0e000 */
[----:B------:R-:W-:Y:S01]  /*63e0*/  ISETP.NE.AND P3, PT, R2, R5, PT ;  /* 0x000000050200720c */ /* 0x000fe20003f65270 */
[----:B------:R-:W-:Y:S01]  /*63f0*/  BSSY.RECONVERGENT B0, `(.L_x_484) ;  /* 0x0000011000007945 */ /* 0x000fe20003800200 */
[----:B------:R-:W-:Y:S02]  /*6400*/  ISETP.NE.AND P2, PT, R4, R7, PT ;  /* 0x000000070400720c */ /* 0x000fe40003f45270 */
[----:B------:R-:W-:Y:S02]  /*6410*/  ISETP.NE.AND P5, PT, R7, R6, PT ;  /* 0x000000060700720c */ /* 0x000fe40003fa5270 */
[----:B0123--:R-:W-:Y:S02]  /*6420*/  FSEL R17, R12, R20, P0 ;  /* 0x000000140c117208 */ /* 0x00ffe40000000000 */
[----:B------:R-:W-:-:S02]  /*6430*/  FSEL R19, R13, R21, P0 ;  /* 0x000000150d137208 */ /* 0x000fc40000000000 */
[----:B------:R-:W-:Y:S01]  /*6440*/  FSEL R16, R12, R17, P3 ;  /* 0x000000110c107208 */ /* 0x000fe20001800000 */
[----:B------:R-:W-:Y:S01]  /*6450*/  IMAD.MOV.U32 R12, RZ, RZ, R14 ;  /* 0x000000ffff0c7224 */ /* 0x000fe200078e000e */
[----:B------:R-:W-:Y:S01]  /*6460*/  FSEL R17, R13, R19, P3 ;  /* 0x000000130d117208 */ /* 0x000fe20001800000 */
[----:B------:R-:W-:Y:S01]  /*6470*/  IMAD.MOV.U32 R13, RZ, RZ, R15 ;  /* 0x000000ffff0d7224 */ /* 0x000fe200078e000f */
[----:B------:R-:W-:Y:S02]  /*6480*/  ISETP.NE.AND P1, PT, R6, R9, PT ;  /* 0x000000090600720c */ /* 0x000fe40003f25270 */
[----:B------:R-:W-:Y:S01]  /*6490*/  ISETP.NE.AND P0, PT, R9, R8, PT ;  /* 0x000000080900720c */ /* 0x000fe20003f05270 */
[----:B------:R-:W-:-:S12]  /*64a0*/  @P4 BRA `(.L_x_485) ;  /* 0x0000000000144947 */ /* 0x000fd80003800000 */
[----:B------:R-:W-:Y:S01]  /*64b0*/  DSETP.GEU.AND P6, PT, R16, R14, PT ;  /* 0x0000000e1000722a */ /* 0x000fe20003fce000 */
[----:B------:R-:W-:Y:S02]  /*64c0*/  IMAD.MOV.U32 R12, RZ, RZ, R16 ;  /* 0x000000ffff0c7224 */ /* 0x000fe400078e0010 */
[----:B------:R-:W-:-:S11]  /*64d0*/  IMAD.MOV.U32 R13, RZ, RZ, R17 ;  /* 0x000000ffff0d7224 */ /* 0x000fd600078e0011 */
[----:B------:R-:W-:Y:S02]  /*64e0*/  @P6 IMAD.MOV.U32 R12, RZ, RZ, R14 ;  /* 0x000000ffff0c6224 */ /* 0x000fe400078e000e */
[----:B------:R-:W-:-:S07]  /*64f0*/  @P6 IMAD.MOV.U32 R13, RZ, RZ, R15 ;  /* 0x000000ffff0d6224 */ /* 0x000fce00078e000f */
.L_x_485:
[----:B------:R-:W-:Y:S05]  /*6500*/  BSYNC.RECONVERGENT B0 ;  /* 0x0000000000007941 */ /* 0x000fea0003800200 */
.L_x_484:
        /* <DEDUP_REMOVED lines=9> */
.L_x_487:
[----:B------:R-:W-:Y:S05]  /*65a0*/  BSYNC.RECONVERGENT B0 ;  /* 0x0000000000007941 */ /* 0x000fea0003800200 */
.L_x_486:
        /* <DEDUP_REMOVED lines=9> */
.L_x_489:
[----:B------:R-:W-:Y:S05]  /*6640*/  BSYNC.RECONVERGENT B0 ;  /* 0x0000000000007941 */ /* 0x000fea0003800200 */
.L_x_488:
[----:B------:R-:W-:Y:S01]  /*6650*/  BSSY.RECONVERGENT B0, `(.L_x_490) ;  /* 0x000000b000007945 */ /* 0x000fe20003800200 */
[----:B------:R-:W-:Y:S01]  /*6660*/  ISETP.NE.AND P5, PT, R8, R11, PT ;  /* 0x0000000b0800720c */ /* 0x000fe20003fa5270 */
[----:B------:R-:W-:Y:S01]  /*6670*/  IMAD.MOV.U32 R22, RZ, RZ, R44 ;  /* 0x000000ffff167224 */ /* 0x000fe200078e002c */
[----:B------:R-:W-:Y:S01]  /*6680*/  ISETP.NE.AND P6, PT, R11, R10, PT ;  /* 0x0000000a0b00720c */ /* 0x000fe20003fc5270 */
[----:B------:R-:W-:Y:S01]  /*6690*/  IMAD.MOV.U32 R23, RZ, RZ, R45 ;  /* 0x000000ffff177224 */ /* 0x000fe200078e002d */
[----:B------:R-:W-:Y:S11]  /*66a0*/  @P1 BRA `(.L_x_491) ;  /* 0x0000000000141947 */ /* 0x000ff60003800000 */
[----:B------:R-:W-:Y:S01]  /*66b0*/  DSETP.GEU.AND P1, PT, R18, R44, PT ;  /* 0x0000002c1200722a */ /* 0x000fe20003f2e000 */
[----:B------:R-:W-:Y:S02]  /*66c0*/  IMAD.MOV.U32 R22, RZ, RZ, R18 ;  /* 0x000000ffff167224 */ /* 0x000fe400078e0012 */
[----:B------:R-:W-:-:S11]  /*66d0*/  IMAD.MOV.U32 R23, RZ, RZ, R19 ;  /* 0x000000ffff177224 */ /* 0x000fd600078e0013 */
[----:B------:R-:W-:Y:S02]  /*66e0*/  @P1 IMAD.MOV.U32 R22, RZ, RZ, R44 ;  /* 0x000000ffff161224 */ /* 0x000fe400078e002c */
[----:B------:R-:W-:-:S07]  /*66f0*/  @P1 IMAD.MOV.U32 R23, RZ, RZ, R45 ;  /* 0x000000ffff171224 */ /* 0x000fce00078e002d */
.L_x_491:
[----:B------:R-:W-:Y:S05]  /*6700*/  BSYNC.RECONVERGENT B0 ;  /* 0x0000000000007941 */ /* 0x000fea0003800200 */
.L_x_490:
        /* <DEDUP_REMOVED lines=9> */
.L_x_493:
[----:B------:R-:W-:Y:S05]  /*67a0*/  BSYNC.RECONVERGENT B0 ;  /* 0x0000000000007941 */ /* 0x000fea0003800200 */
.L_x_492:
[----:B------:R-:W-:Y:S01]  /*67b0*/  BSSY.RECONVERGENT B0, `(.L_x_494) ;  /* 0x000000b000007945 */ /* 0x000fe20003800200 */
[----:B------:R-:W-:Y:S02]  /*67c0*/  IMAD.MOV.U32 R28, RZ, RZ, R50 ;  /* 0x000000ffff1c7224 */ /* 0x000fe400078e0032 */
[----:B------:R-:W-:Y:S02]  /*67d0*/  IMAD.MOV.U32 R29, RZ, RZ, R51 ;  /* 0x000000ffff1d7224 */ /* 0x000fe400078e0033 */
        /* <DEDUP_REMOVED lines=8> */
.L_x_495:
[----:B------:R-:W-:Y:S05]  /*6860*/  BSYNC.RECONVERGENT B0 ;  /* 0x0000000000007941 */ /* 0x000fea0003800200 */
.L_x_494:
[----:B------:R-:W-:Y:S04]  /*6870*/  BSSY.RECONVERGENT B0, `(.L_x_496) ;  /* 0x0000007000007945 */ /* 0x000fe80003800200 */
[----:B------:R-:W-:Y:S05]  /*6880*/  @P6 BRA `(.L_x_497) ;  /* 0x0000000000146947 */ /* 0x000fea0003800000 */
[----:B------:R-:W-:Y:S01]  /*6890*/  DSETP.GEU.AND P0, PT, R26, R50, PT ;  /* 0x000000321a00722a */ /* 0x000fe20003f0e000 */
[----:B------:R-:W-:Y:S02]  /*68a0*/  IMAD.MOV.U32 R28, RZ, RZ, R26 ;  /* 0x000000ffff1c7224 */ /* 0x000fe400078e001a */
[----:B------:R-:W-:-:S11]  /*68b0*/  IMAD.MOV.U32 R29, RZ, RZ, R27 ;  /* 0x000000ffff1d7224 */ /* 0x000fd600078e001b */
[----:B------:R-:W-:Y:S02]  /*68c0*/  @P0 IMAD.MOV.U32 R28, RZ, RZ, R50 ;  /* 0x000000ffff1c0224 */ /* 0x000fe400078e0032 */
[----:B------:R-:W-:-:S07]  /*68d0*/  @P0 IMAD.MOV.U32 R29, RZ, RZ, R51 ;  /* 0x000000ffff1d0224 */ /* 0x000fce00078e0033 */
.L_x_497:
[----:B------:R-:W-:Y:S05]  /*68e0*/  BSYNC.RECONVERGENT B0 ;  /* 0x0000000000007941 */ /* 0x000fea0003800200 */
.L_x_496:
[----:B------:R-:W0:Y:S01]  /*68f0*/  S2UR UR5, SR_CgaCtaId ;  /* 0x00000000000579c3 */ /* 0x000e220000008800 */
[----:B------:R-:W-:Y:S01]  /*6900*/  UMOV UR4, 0x400 ;  /* 0x0000040000047882 */ /* 0x000fe20000000000 */
[----:B------:R-:W-:Y:S02]  /*6910*/  ISETP.NE.AND P0, PT, R2, R5, PT ;  /* 0x000000050200720c */ /* 0x000fe40003f05270 */
[----:B------:R-:W-:Y:S02]  /*6920*/  ISETP.NE.AND P1, PT, R5, R4, PT ;  /* 0x000000040500720c */ /* 0x000fe40003f25270 */
[----:B------:R-:W-:Y:S02]  /*6930*/  ISETP.NE.AND P5, PT, R4, R7, PT ;  /* 0x000000070400720c */ /* 0x000fe40003fa5270 */
[----:B------:R-:W-:Y:S02]  /*6940*/  SEL R36, RZ, 0x1, !P0 ;  /* 0x00000001ff247807 */ /* 0x000fe40004000000 */
[----:B------:R-:W-:-:S02]  /*6950*/  SEL R34, RZ, 0x1, !P4 ;  /* 0x00000001ff227807 */ /* 0x000fc40006000000 */
[----:B------:R-:W-:Y:S02]  /*6960*/  SEL R35, RZ, 0x1, !P1 ;  /* 0x00000001ff237807 */ /* 0x000fe40004800000 */
[----:B------:R-:W-:Y:S02]  /*6970*/  SEL R37, RZ, 0x1, !P5 ;  /* 0x00000001ff257807 */ /* 0x000fe40006800000 */
[----:B------:R-:W-:Y:S02]  /*6980*/  IADD3 R51, P0, PT, R63, R36, RZ ;  /* 0x000000243f337210 */ /* 0x000fe40007f1e0ff */
[----:B------:R-:W-:Y:S02]  /*6990*/  SEL R32, RZ, 0x1, !P2 ;  /* 0x00000001ff207807 */ /* 0x000fe40005000000 */
[--C-:B------:R-:W-:Y:S02]  /*69a0*/  IADD3 R35, PT, PT, R37, R35, R36.reuse ;  /* 0x0000002325237210 */ /* 0x100fe40007ffe024 */
[----:B------:R-:W-:Y:S01]  /*69b0*/  IADD3 R47, P1, P2, R63, R34, R36 ;  /* 0x000000223f2f7210 */ /* 0x000fe20007a3e024 */
[----:B------:R-:W-:Y:S01]  /*69c0*/  IMAD.X R36, RZ, RZ, R62, P0 ;  /* 0x000000ffff247224 */ /* 0x000fe200000e063e */
[----:B0-----:R-:W-:Y:S01]  /*69d0*/  ULEA UR4, UR5, UR4, 0x18 ;  /* 0x0000000405047291 */ /* 0x001fe2000f8ec0ff */
[----:B------:R-:W-:-:S02]  /*69e0*/  ISETP.NE.AND P6, PT, R7, R6, PT ;  /* 0x000000060700720c */ /* 0x000fc40003fc5270 */
[----:B------:R-:W-:Y:S02]  /*69f0*/  SEL R33, RZ, 0x1, !P3 ;  /* 0x00000001ff217807 */ /* 0x000fe40005800000 */
[----:B------:R-:W-:Y:S02]  /*6a00*/  SEL R38, RZ, 0x1, !P6 ;  /* 0x00000001ff267807 */ /* 0x000fe40007000000 */
[----:B------:R-:W-:Y:S02]  /*6a10*/  IADD3 R32, P3, P4, R32, R34, R33 ;  /* 0x0000002220207210 */ /* 0x000fe40007c7e021 */
[----:B------:R-:W0:Y:S01]  /*6a20*/  LDS.64 R30, [UR4+0xc8] ;  /* 0x0000c804ff1e7984 */ /* 0x000e220008000a00 */
[----:B------:R-:W-:Y:S01]  /*6a30*/  IMAD.IADD R34, R38, 0x1, R35 ;  /* 0x0000000126227824 */ /* 0x000fe200078e0223 */
[----:B------:R-:W-:Y:S02]  /*6a40*/  IADD3.X R33, PT, PT, RZ, RZ, RZ, P3, P4 ;  /* 0x000000ffff217210 */ /* 0x000fe40001fe84ff */
[----:B------:R-:W-:-:S02]  /*6a50*/  IADD3.X R38, PT, PT, R62, RZ, RZ, P1, P2 ;  /* 0x000000ff3e267210 */ /* 0x000fc40000fe44ff */
[C---:B------:R-:W-:Y:S02]  /*6a60*/  IADD3 R45, P1, PT, R63.reuse, R32, RZ ;  /* 0x000000203f2d7210 */ /* 0x040fe40007f3e0ff */
[C---:B------:R-:W-:Y:S02]  /*6a70*/  IADD3 R43, P2, PT, R63.reuse, R34, RZ ;  /* 0x000000223f2b7210 */ /* 0x040fe40007f5e0ff */
[C---:B------:R-:W-:Y:S01]  /*6a80*/  IADD3 R41, P3, PT, R63.reuse, R52, RZ ;  /* 0x000000343f297210 */ /* 0x040fe20007f7e0ff */
[C---:B------:R-:W-:Y:S01]  /*6a90*/  IMAD.X R40, R62.reuse, 0x1, R33, P1 ;  /* 0x000000013e287824 */ /* 0x040fe200008e0621 */
[C---:B------:R-:W-:Y:S01]  /*6aa0*/  IADD3 R35, P4, PT, R63.reuse, R54, RZ ;  /* 0x000000363f237210 */ /* 0x040fe20007f9e0ff */
[C---:B------:R-:W-:Y:S01]  /*6ab0*/  IMAD.X R42, R62.reuse, 0x1, R53, P2 ;  /* 0x000000013e2a7824 */ /* 0x040fe200010e0635 */
[C---:B------:R-:W-:Y:S01]  /*6ac0*/  IADD3 R37, P5, PT, R63.reuse, R56, RZ ;  /* 0x000000383f257210 */ /* 0x040fe20007fbe0ff */
[C---:B------:R-:W-:Y:S01]  /*6ad0*/  IMAD.X R44, R62.reuse, 0x1, R55, P3 ;  /* 0x000000013e2c7824 */ /* 0x040fe200018e0637 */
[----:B------:R-:W-:Y:S01]  /*6ae0*/  IADD3 R39, P6, PT, R63, R58, RZ ;  /* 0x0000003a3f277210 */ /* 0x000fe20007fde0ff */
[----:B------:R-:W-:-:S02]  /*6af0*/  IMAD.X R34, R62, 0x1, R57, P4 ;  /* 0x000000013e227824 */ /* 0x000fc400020e0639 */
[C---:B------:R-:W-:Y:S02]  /*6b00*/  IMAD.X R32, R62.reuse, 0x1, R59, P5 ;  /* 0x000000013e207824 */ /* 0x040fe400028e063b */
[----:B------:R-:W-:Y:S01]  /*6b10*/  IMAD.X R60, R62, 0x1, R60, P6 ;  /* 0x000000013e3c7824 */ /* 0x000fe200030e063c */
[----:B0-----:R-:W-:-:S04]  /*6b20*/  ISETP.GE.U32.AND P0, PT, R30, 0x101, PT ;  /* 0x000001011e00780c */ /* 0x001fc80003f06070 */
[----:B------:R-:W-:-:S13]  /*6b30*/  ISETP.GE.AND.EX P0, PT, R31, RZ, PT, P0 ;  /* 0x000000ff1f00720c */ /* 0x000fda0003f06300 */
[----:B------:R-:W-:Y:S05]  /*6b40*/  @!P0 BRA `(.L_x_498) ;  /* 0x0000000800188947 */ /* 0x000fea0003800000 */
[----:B------:R-:W0:Y:S01]  /*6b50*/  LDS.64 R32, [UR4+0xa8] ;  /* 0x0000a804ff207984 */ /* 0x000e220008000a00 */
[----:B------:R-:W-:Y:S01]  /*6b60*/  BAR.SYNC.DEFER_BLOCKING 0x0 ;  /* 0x0000000000007b1d */ /* 0x000fe20000010000 */
[----:B------:R-:W-:Y:S02]  /*6b70*/  ISETP.NE.AND P2, PT, R2, R5, PT ;  /* 0x000000050200720c */ /* 0x000fe40003f45270 */
[----:B------:R-:W-:Y:S02]  /*6b80*/  ISETP.NE.AND P3, PT, R5, R4, PT ;  /* 0x000000040500720c */ /* 0x000fe40003f65270 */
[----:B------:R-:W-:Y:S02]  /*6b90*/  ISETP.NE.AND P1, PT, R10, R3, PT ;  /* 0x000000030a00720c */ /* 0x000fe40003f25270 */
[----:B------:R-:W-:Y:S02]  /*6ba0*/  ISETP.NE.AND P0, PT, R4, R7, PT ;  /* 0x000000070400720c */ /* 0x000fe40003f05270 */
[----:B------:R-:W-:-:S02]  /*6bb0*/  ISETP.NE.AND P4, PT, R7, R6, PT ;  /* 0x000000060700720c */ /* 0x000fc40003f85270 */
[----:B------:R-:W-:Y:S02]  /*6bc0*/  ISETP.NE.AND P5, PT, R6, R9, PT ;  /* 0x000000090600720c */ /* 0x000fe40003fa5270 */
[----:B------:R-:W-:Y:S01]  /*6bd0*/  ISETP.NE.AND P6, PT, R9, R8, PT ;  /* 0x000000080900720c */ /* 0x000fe20003fc5270 */
[--C-:B0-----:R-:W-:Y:S02]  /*6be0*/  @P2 IMAD.IADD R63, R63, 0x1, -R32.reuse ;  /* 0x000000013f3f2824 */ /* 0x101fe400078e0a20 */
[----:B------:R-:W-:-:S04]  /*6bf0*/  @P3 IMAD.IADD R3, R51, 0x1, -R32 ;  /* 0x0000000133033824 */ /* 0x000fc800078e0a20 */
[--C-:B------:R-:W-:Y:S01]  /*6c00*/  @P0 IMAD.IADD R47, R47, 0x1, -R32.reuse ;  /* 0x000000012f2f0824 */ /* 0x100fe200078e0a20 */
[----:B------:R-:W-:Y:S01]  /*6c10*/  @P2 LEA R63, R63, UR4, 0x4 ;  /* 0x000000043f3f2c11 */ /* 0x000fe2000f8e20ff */
[--C-:B------:R-:W-:Y:S01]  /*6c20*/  @P4 IMAD.IADD R45, R45, 0x1, -R32.reuse ;  /* 0x000000012d2d4824 */ /* 0x100fe200078e0a20 */
[----:B------:R-:W-:Y:S01]  /*6c30*/  @P3 LEA R3, R3, UR4, 0x4 ;  /* 0x0000000403033c11 */ /* 0x000fe2000f8e20ff */
[--C-:B------:R-:W-:Y:S01]  /*6c40*/  @P5 IMAD.IADD R43, R43, 0x1, -R32.reuse ;  /* 0x000000012b2b5824 */ /* 0x100fe200078e0a20 */
[----:B------:R-:W-:Y:S01]  /*6c50*/  @P0 LEA R47, R47, UR4, 0x4 ;  /* 0x000000042f2f0c11 */ /* 0x000fe2000f8e20ff */
[----:B------:R0:W-:Y:S01]  /*6c60*/  @P2 STS [R63], R2 ;  /* 0x000000023f002388 */ /* 0x0001e20000000800 */
[--C-:B------:R-:W-:Y:S01]  /*6c70*/  @P6 IMAD.IADD R41, R41, 0x1, -R32.reuse ;  /* 0x0000000129296824 */ /* 0x100fe200078e0a20 */
[----:B------:R-:W-:Y:S01]  /*6c80*/  @P4 LEA R45, R45, UR4, 0x4 ;  /* 0x000000042d2d4c11 */ /* 0x000fe2000f8e20ff */
[----:B------:R-:W-:Y:S01]  /*6c90*/  @P1 IMAD.IADD R39, R39, 0x1, -R32 ;  /* 0x0000000127271824 */ /* 0x000fe200078e0a20 */
[----:B------:R0:W-:Y:S01]  /*6ca0*/  @P2 STS.64 [R63+0x8], R20 ;  /* 0x000008143f002388 */ /* 0x0001e20000000a00 */
[----:B------:R-:W-:-:S02]  /*6cb0*/  ISETP.NE.AND P2, PT, R8, R11, PT ;  /* 0x0000000b0800720c */ /* 0x000fc40003f45270 */
[----:B------:R-:W-:Y:S01]  /*6cc0*/  @P5 LEA R43, R43, UR4, 0x4 ;  /* 0x000000042b2b5c11 */ /* 0x000fe2000f8e20ff */
[----:B------:R0:W-:Y:S01]  /*6cd0*/  @P3 STS [R3], R5 ;  /* 0x0000000503003388 */ /* 0x0001e20000000800 */
[----:B------:R-:W-:Y:S02]  /*6ce0*/  @P6 LEA R41, R41, UR4, 0x4 ;  /* 0x0000000429296c11 */ /* 0x000fe4000f8e20ff */
[----:B------:R-:W-:Y:S01]  /*6cf0*/  @P1 LEA R39, R39, UR4, 0x4 ;  /* 0x0000000427271c11 */ /* 0x000fe2000f8e20ff */
[----:B------:R0:W-:Y:S01]  /*6d00*/  @P3 STS.64 [R3+0x8], R16 ;  /* 0x0000081003003388 */ /* 0x0001e20000000a00 */
[----:B------:R-:W-:-:S03]  /*6d10*/  ISETP.NE.AND P3, PT, R11, R10, PT ;  /* 0x0000000a0b00720c */ /* 0x000fc60003f65270 */
[----:B------:R0:W-:Y:S02]  /*6d20*/  @P0 STS [R47], R4 ;  /* 0x000000042f000388 */ /* 0x0001e40000000800 */
[--C-:B------:R-:W-:Y:S02]  /*6d30*/  @P2 IMAD.IADD R35, R35, 0x1, -R32.reuse ;  /* 0x0000000123232824 */ /* 0x100fe400078e0a20 */
[----:B------:R0:W-:Y:S01]  /*6d40*/  @P0 STS.64 [R47+0x8], R12 ;  /* 0x0000080c2f000388 */ /* 0x0001e20000000a00 */
[----:B------:R-:W-:Y:S02]  /*6d50*/  ISETP.GT.U32.AND P0, PT, R30, R0, PT ;  /* 0x000000001e00720c */ /* 0x000fe40003f04070 */
[----:B------:R-:W-:Y:S01]  /*6d60*/  @P2 LEA R35, R35, UR4, 0x4 ;  /* 0x0000000423232c11 */ /* 0x000fe2000f8e20ff */
[----:B------:R0:W-:Y:S01]  /*6d70*/  @P4 STS.64 [R45+0x8], R14 ;  /* 0x0000080e2d004388 */ /* 0x0001e20000000a00 */
[----:B------:R-:W-:Y:S01]  /*6d80*/  ISETP.GT.U32.AND.EX P0, PT, R31, RZ, PT, P0 ;  /* 0x000000ff1f00720c */ /* 0x000fe20003f04100 */
[----:B------:R-:W-:-:S02]  /*6d90*/  @P3 IMAD.IADD R37, R37, 0x1, -R32 ;  /* 0x0000000125253824 */ /* 0x000fc400078e0a20 */
[----:B------:R0:W-:Y:S03]  /*6da0*/  @P4 STS [R45], R7 ;  /* 0x000000072d004388 */ /* 0x0001e60000000800 */
[----:B------:R-:W-:Y:S01]  /*6db0*/  @P3 LEA R37, R37, UR4, 0x4 ;  /* 0x0000000425253c11 */ /* 0x000fe2000f8e20ff */
        /* <DEDUP_REMOVED lines=12> */
[----:B0-----:R-:W-:Y:S01]  /*6e80*/  IMAD.MOV.U32 R27, RZ, RZ, R0 ;  /* 0x000000ffff1b7224 */ /* 0x001fe200078e0000 */
[----:B------:R-:W0:Y:S01]  /*6e90*/  LDCU.128 UR16, c[0x0][0x390] ;  /* 0x00007200ff1077ac */ /* 0x000e220008000c00 */
[----:B------:R-:W-:Y:S01]  /*6ea0*/  IMAD.MOV.U32 R17, RZ, RZ, RZ ;  /* 0x000000ffff117224 */ /* 0x000fe200078e00ff */
[----:B------:R-:W-:Y:S02]  /*6eb0*/  BSSY.RECONVERGENT B0, `(.L_x_499) ;  /* 0x000002c000007945 */ /* 0x000fe40003800200 */
[----:B------:R-:W-:-:S04]  /*6ec0*/  LOP3.LUT R3, RZ, R27, RZ, 0x33, !PT ;  /* 0x0000001bff037212 */ /* 0x000fc800078e33ff */
[----:B------:R-:W-:Y:S02]  /*6ed0*/  IADD3 R12, P0, PT, R30, R3, RZ ;  /* 0x000000031e0c7210 */ /* 0x000fe40007f1e0ff */
[----:B------:R-:W-:Y:S02]  /*6ee0*/  LOP3.LUT R3, RZ, R17, RZ, 0x33, !PT ;  /* 0x00000011ff037212 */ /* 0x000fe400078e33ff */
[----:B------:R-:W-:-:S03]  /*6ef0*/  LOP3.LUT R2, R12, 0x300, RZ, 0xc0, !PT ;  /* 0x000003000c027812 */ /* 0x000fc600078ec0ff */
[----:B------:R-:W-:Y:S01]  /*6f00*/  IMAD.X R3, R31, 0x1, R3, P0 ;  /* 0x000000011f037824 */ /* 0x000fe200000e0603 */
[----:B------:R-:W-:Y:S02]  /*6f10*/  ISETP.NE.U32.AND P1, PT, R2, 0x300, PT ;  /* 0x000003000200780c */ /* 0x000fe40003f25070 */
[----:B------:R-:W-:Y:S02]  /*6f20*/  ISETP.GE.U32.AND P0, PT, R12, 0x300, PT ;  /* 0x000003000c00780c */ /* 0x000fe40003f06070 */
[----:B------:R-:W-:Y:S02]  /*6f30*/  ISETP.NE.AND.EX P1, PT, RZ, RZ, PT, P1 ;  /* 0x000000ffff00720c */ /* 0x000fe40003f25310 */
[----:B------:R-:W-:-:S11]  /*6f40*/  ISETP.GE.U32.AND.EX P0, PT, R3, RZ, PT, P0 ;  /* 0x000000ff0300720c */ /* 0x000fd60003f06100 */
[----:B0-----:R-:W-:Y:S05]  /*6f50*/  @!P1 BRA `(.L_x_500) ;  /* 0x0000000000849947 */ /* 0x001fea0003800000 */
[----:B------:R-:W0:Y:S01]  /*6f60*/  LDCU.128 UR8, c[0x0][0x390] ;  /* 0x00007200ff0877ac */ /* 0x000e220008000c00 */
[----:B------:R-:W-:Y:S01]  /*6f70*/  SHF.R.U64 R12, R12, 0x8, R3 ;  /* 0x000000080c0c7819 */ /* 0x000fe20000001203 */
[----:B------:R-:W-:Y:S01]  /*6f80*/  IMAD.MOV.U32 R15, RZ, RZ, RZ ;  /* 0x000000ffff0f7224 */ /* 0x000fe200078e00ff */
[----:B------:R-:W-:Y:S02]  /*6f90*/  IADD3 R11, P1, PT, R32, R27, RZ ;  /* 0x0000001b200b7210 */ /* 0x000fe40007f3e0ff */
[----:B------:R-:W-:Y:S01]  /*6fa0*/  LEA R0, R0, UR4, 0x4 ;  /* 0x0000000400007c11 */ /* 0x000fe2000f8e20ff */
[----:B------:R-:W-:Y:S02]  /*6fb0*/  VIADD R12, R12, 0x1 ;  /* 0x000000010c0c7836 */ /* 0x000fe40000000000 */
[----:B------:R-:W-:Y:S02]  /*6fc0*/  IMAD.X R2, R33, 0x1, R17, P1 ;  /* 0x0000000121027824 */ /* 0x000fe400008e0611 */
[----:B------:R-:W-:Y:S01]  /*6fd0*/  VIADD R0, R0, 0x8 ;  /* 0x0000000800007836 */ /* 0x000fe20000000000 */
[----:B------:R-:W-:-:S04]  /*6fe0*/  LOP3.LUT R12, R12, 0x3, RZ, 0xc0, !PT ;  /* 0x000000030c0c7812 */ /* 0x000fc800078ec0ff */
[C---:B------:R-:W-:Y:S02]  /*6ff0*/  LEA R27, P1, R12.reuse, R27, 0x8 ;  /* 0x0000001b0c1b7211 */ /* 0x040fe400078240ff */
[C---:B0-----:R-:W-:Y:S02]  /*7000*/  LEA R10, P2, R11.reuse, UR10, 0x3 ;  /* 0x0000000a0b0a7c11 */ /* 0x041fe4000f8418ff */
[C---:B------:R-:W-:Y:S02]  /*7010*/  LEA R8, P3, R11.reuse, UR8, 0x2 ;  /* 0x000000080b087c11 */ /* 0x040fe4000f8610ff */
[C-C-:B------:R-:W-:Y:S02]  /*7020*/  LEA.HI.X R13, R11.reuse, UR11, R2.reuse, 0x3, P2 ;  /* 0x0000000b0b0d7c11 */ /* 0x140fe400090f1c02 */
[----:B------:R-:W-:Y:S02]  /*7030*/  LEA.HI.X R11, R11, UR9, R2, 0x2, P3 ;  /* 0x000000090b0b7c11 */ /* 0x000fe400098f1402 */
[----:B------:R-:W-:-:S07]  /*7040*/  LEA.HI.X R17, R12, R17, R15, 0x8, P1 ;  /* 0x000000110c117211 */ /* 0x000fce00008f440f */
.L_x_501:
        /* <DEDUP_REMOVED lines=18> */
.L_x_500:
[----:B------:R-:W-:Y:S05]  /*7170*/  BSYNC.RECONVERGENT B0 ;  /* 0x0000000000007941 */ /* 0x000fea0003800200 */
.L_x_499:
[----:B------:R-:W-:Y:S05]  /*7180*/  @!P0 EXIT ;  /* 0x000000000000894d */ /* 0x000fea0003800000 */
.L_x_502:
[C---:B------:R-:W-:Y:S02]  /*7190*/  LEA R0, R27.reuse, UR4, 0x4 ;  /* 0x000000041b007c11 */ /* 0x040fe4000f8e20ff */
[----:B01----:R-:W-:Y:S01]  /*71a0*/  IADD3 R9, P0, PT, R32, R27, RZ ;  /* 0x0000001b20097210 */ /* 0x003fe20007f1e0ff */
[----:B------:R-:W-:Y:S02]  /*71b0*/  VIADD R27, R27, 0x400 ;  /* 0x000004001b1b7836 */ /* 0x000fe40000000000 */
[----:B------:R-:W0:Y:S01]  /*71c0*/  LDS R19, [R0] ;  /* 0x0000000000137984 */ /* 0x000e220000000800 */
[----:B------:R-:W-:Y:S01]  /*71d0*/  LEA R14, P1, R9, UR16, 0x2 ;  /* 0x00000010090e7c11 */ /* 0x000fe2000f8210ff */
[----:B------:R-:W-:Y:S01]  /*71e0*/  IMAD.X R6, R33, 0x1, R17, P0 ;  /* 0x0000000121067824 */ /* 0x000fe200000e0611 */
[----:B------:R-:W-:Y:S01]  /*71f0*/  LEA R16, P2, R9, UR18, 0x3 ;  /* 0x0000001209107c11 */ /* 0x000fe2000f8418ff */
[----:B------:R-:W1:Y:S01]  /*7200*/  LDS.64 R2, [R0+0x8] ;  /* 0x0000080000027984 */ /* 0x000e620000000a00 */
[----:B------:R-:W-:Y:S01]  /*7210*/  IMAD.X R8, RZ, RZ, R33, P0 ;  /* 0x000000ffff087224 */ /* 0x000fe200000e0621 */
[----:B------:R-:W-:-:S02]  /*7220*/  ISETP.GT.U32.AND P0, PT, R30, R27, PT ;  /* 0x0000001b1e00720c */ /* 0x000fc40003f04070 */
[----:B------:R-:W2:Y:S01]  /*7230*/  LDS R21, [R0+0x1000] ;  /* 0x0010000000157984 */ /* 0x000ea20000000800 */
[C-C-:B------:R-:W-:Y:S02]  /*7240*/  LEA.HI.X R15, R9.reuse, UR17, R6.reuse, 0x2, P1 ;  /* 0x00000011090f7c11 */ /* 0x140fe400088f1406 */
[C---:B------:R-:W-:Y:S01]  /*7250*/  LEA.HI.X R17, R9.reuse, UR19, R6, 0x3, P2 ;  /* 0x0000001309117c11 */ /* 0x040fe200090f1c06 */
[----:B------:R-:W3:Y:S01]  /*7260*/  LDS.64 R4, [R0+0x1008] ;  /* 0x0010080000047984 */ /* 0x000ee20000000a00 */
[C---:B------:R-:W-:Y:S01]  /*7270*/  LEA.HI.X R7, R9.reuse, UR17, R8, 0x2, P1 ;  /* 0x0000001109077c11 */ /* 0x040fe200088f1408 */
[----:B------:R-:W-:Y:S01]  /*7280*/  IMAD.MOV.U32 R6, RZ, RZ, R14 ;  /* 0x000000ffff067224 */ /* 0x000fe200078e000e */
[----:B------:R-:W-:Y:S01]  /*7290*/  LEA.HI.X R9, R9, UR19, R8, 0x3, P2 ;  /* 0x0000001309097c11 */ /* 0x000fe200090f1c08 */
[----:B------:R-:W5:Y:S01]  /*72a0*/  LDS R23, [R0+0x2000] ;  /* 0x0020000000177984 */ /* 0x000f620000000800 */
[----:B------:R-:W-:Y:S01]  /*72b0*/  IMAD.MOV.U32 R8, RZ, RZ, R16 ;  /* 0x000000ffff087224 */ /* 0x000fe200078e0010 */
[----:B------:R-:W-:-:S02]  /*72c0*/  ISETP.GT.U32.AND.EX P0, PT, R31, RZ, PT, P0 ;  /* 0x000000ff1f00720c */ /* 0x000fc40003f04100 */
[----:B------:R-:W4:Y:S04]  /*72d0*/  LDS.64 R10, [R0+0x2008] ;  /* 0x00200800000a7984 */ /* 0x000f280000000a00 */
[----:B------:R-:W4:Y:S04]  /*72e0*/  LDS R25, [R0+0x3000] ;  /* 0x0030000000197984 */ /* 0x000f280000000800 */
[----:B------:R-:W4:Y:S04]  /*72f0*/  LDS.64 R12, [R0+0x3008] ;  /* 0x00300800000c7984 */ /* 0x000f280000000a00 */
[----:B0-----:R-:W-:Y:S04]  /*7300*/  STG.E desc[UR12][R14.64], R19 ;  /* 0x000000130e007986 */ /* 0x001fe8000c10190c */
[----:B-1----:R0:W-:Y:S04]  /*7310*/  STG.E.64 desc[UR12][R16.64], R2 ;  /* 0x0000000210007986 */ /* 0x0021e8000c101b0c */
[----:B--2---:R1:W-:Y:S04]  /*7320*/  STG.E desc[UR12][R6.64+0x400], R21 ;  /* 0x0004001506007986 */ /* 0x0043e8000c10190c */
[----:B---3--:R1:W-:Y:S04]  /*7330*/  STG.E.64 desc[UR12][R8.64+0x800], R4 ;  /* 0x0008000408007986 */ /* 0x0083e8000c101b0c */
[----:B-----5:R1:W-:Y:S01]  /*7340*/  STG.E desc[UR12][R6.64+0x800], R23 ;  /* 0x0008001706007986 */ /* 0x0203e2000c10190c */
[----:B0-----:R-:W-:-:S03]  /*7350*/  IMAD.MOV.U32 R17, RZ, RZ, RZ ;  /* 0x000000ffff117224 */ /* 0x001fc600078e00ff */
[----:B----4-:R1:W-:Y:S04]  /*7360*/  STG.E.64 desc[UR12][R8.64+0x1000], R10 ;  /* 0x0010000a08007986 */ /* 0x0103e8000c101b0c */
[----:B------:R1:W-:Y:S04]  /*7370*/  STG.E desc[UR12][R6.64+0xc00], R25 ;  /* 0x000c001906007986 */ /* 0x0003e8000c10190c */
[----:B------:R1:W-:Y:S01]  /*7380*/  STG.E.64 desc[UR12][R8.64+0x1800], R12 ;  /* 0x0018000c08007986 */ /* 0x0003e2000c101b0c */
[----:B------:R-:W-:Y:S05]  /*7390*/  @P0 BRA `(.L_x_502) ;  /* 0xfffffffc007c0947 */ /* 0x000fea000383ffff */
[----:B------:R-:W-:Y:S05]  /*73a0*/  EXIT ;  /* 0x000000000000794d */ /* 0x000fea0003800000 */
.L_x_498:
[----:B------:R-:W-:Y:S01]  /*73b0*/  ISETP.NE.AND P2, PT, R2, R5, PT ;  /* 0x000000050200720c */ /* 0x000fe20003f45270 */
[----:B------:R-:W-:Y:S01]  /*73c0*/  BSSY.RECONVERGENT B0, `(.L_x_503) ;  /* 0x000000c000007945 */ /* 0x000fe20003800200 */
[----:B------:R-:W-:Y:S02]  /*73d0*/  ISETP.NE.AND P0, PT, R10, R3, PT ;  /* 0x000000030a00720c */ /* 0x000fe40003f05270 */
[----:B------:R-:W-:Y:S02]  /*73e0*/  ISETP.NE.AND P4, PT, R5, R4, PT ;  /* 0x000000040500720c */ /* 0x000fe40003f85270 */
[----:B------:R-:W-:-:S07]  /*73f0*/  ISETP.NE.AND P1, PT, R4, R7, PT ;  /* 0x000000070400720c */ /* 0x000fce0003f25270 */
[----:B------:R-:W-:Y:S06]  /*7400*/  @!P2 BRA `(.L_x_504) ;  /* 0x00000000001ca947 */ /* 0x000fec0003800000 */
[----:B------:R-:W0:Y:S02]  /*7410*/  LDCU.128 UR4, c[0x0][0x390] ;  /* 0x00007200ff0477ac */ /* 0x000e240008000c00 */
[C---:B0-----:R-:W-:Y:S02]  /*7420*/  LEA R30, P2, R63.reuse, UR4, 0x2 ;  /* 0x000000043f1e7c11 */ /* 0x041fe4000f8410ff */
[C---:B------:R-:W-:Y:S02]  /*7430*/  LEA R48, P3, R63.reuse, UR6, 0x3 ;  /* 0x000000063f307c11 */ /* 0x040fe4000f8618ff */
[C-C-:B------:R-:W-:Y:S02]  /*7440*/  LEA.HI.X R31, R63.reuse, UR5, R62.reuse, 0x2, P2 ;  /* 0x000000053f1f7c11 */ /* 0x140fe400090f143e */
[----:B------:R-:W-:-:S03]  /*7450*/  LEA.HI.X R49, R63, UR7, R62, 0x3, P3 ;  /* 0x000000073f317c11 */ /* 0x000fc600098f1c3e */
[----:B------:R0:W-:Y:S04]  /*7460*/  STG.E desc[UR12][R30.64], R2 ;  /* 0x000000021e007986 */ /* 0x0001e8000c10190c */
[----:B------:R0:W-:Y:S02]  /*7470*/  STG.E.64 desc[UR12][R48.64], R20 ;  /* 0x0000001430007986 */ /* 0x0001e4000c101b0c */
.L_x_504:
[----:B------:R-:W-:Y:S05]  /*7480*/  BSYNC.RECONVERGENT B0 ;  /* 0x0000000000007941 */ /* 0x000fea0003800200 */
.L_x_503:
        /* <DEDUP_REMOVED lines=9> */
.L_x_506:
[----:B------:R-:W-:Y:S05]  /*7520*/  BSYNC.RECONVERGENT B0 ;  /* 0x0000000000007941 */ /* 0x000fea0003800200 */
.L_x_505:
[----:B------:R-:W-:Y:S01]  /*7530*/  BSSY.RECONVERGENT B0, `(.L_x_507) ;  /* 0x000000e000007945 */ /* 0x000fe20003800200 */
[----:B------:R-:W-:Y:S02]  /*7540*/  ISETP.NE.AND P2, PT, R7, R6, PT ;  /* 0x000000060700720c */ /* 0x000fe40003f45270 */
[----:B------:R-:W-:Y:S02]  /*7550*/  ISETP.NE.AND P3, PT, R6, R9, PT ;  /* 0x000000090600720c */ /* 0x000fe40003f65270 */
[----:B------:R-:W-:Y:S02]  /*7560*/  ISETP.NE.AND P4, PT, R9, R8, PT ;  /* 0x000000080900720c */ /* 0x000fe40003f85270 */
[----:B------:R-:W-:Y:S02]  /*7570*/  ISETP.NE.AND P5, PT, R8, R11, PT ;  /* 0x0000000b0800720c */ /* 0x000fe40003fa5270 */
[----:B------:R-:W-:Y:S01]  /*7580*/  ISETP.NE.AND P6, PT, R11, R10, PT ;  /* 0x0000000a0b00720c */ /* 0x000fe20003fc5270 */
[----:B------:R-:W-:-:S12]  /*7590*/  @!P1 BRA `(.L_x_508) ;  /* 0x00000000001c9947 */ /* 0x000fd80003800000 */
[----:B------:R-:W0:Y:S02]  /*75a0*/  LDCU.128 UR4, c[0x0][0x390] ;  /* 0x00007200ff0477ac */ /* 0x000e240008000c00 */
[----:B01----:R-:W-:-:S04]  /*75b0*/  LEA R2, P1, R47, UR4, 0x2 ;  /* 0x000000042f027c11 */ /* 0x003fc8000f8210ff */
[C---:B------:R-:W-:Y:S02]  /*75c0*/  LEA.HI.X R3, R47.reuse, UR5, R38, 0x2, P1 ;  /* 0x000000052f037c11 */ /* 0x040fe400088f1426 */
[----:B------:R-:W-:-:S03]  /*75d0*/  LEA R16, P1, R47, UR6, 0x3 ;  /* 0x000000062f107c11 */ /* 0x000fc6000f8218ff */
[----:B------:R2:W-:Y:S01]  /*75e0*/  STG.E desc[UR12][R2.64], R4 ;  /* 0x0000000402007986 */ /* 0x0005e2000c10190c */
[----:B------:R-:W-:-:S05]  /*75f0*/  LEA.HI.X R17, R47, UR7, R38, 0x3, P1 ;  /* 0x000000072f117c11 */ /* 0x000fca00088f1c26 */
[----:B------:R2:W-:Y:S04]  /*7600*/  STG.E.64 desc[UR12][R16.64], R12 ;  /* 0x0000000c10007986 */ /* 0x0005e8000c101b0c */
.L_x_508:
[----:B------:R-:W-:Y:S05]  /*7610*/  BSYNC.RECONVERGENT B0 ;  /* 0x0000000000007941 */ /* 0x000fea0003800200 */
.L_x_507:
[----:B------:R-:W-:Y:S04]  /*7620*/  BSSY.RECONVERGENT B0, `(.L_x_509) ;  /* 0x0000009000007945 */ /* 0x000fe80003800200 */
[----:B------:R-:W-:Y:S05]  /*7630*/  @!P2 BRA `(.L_x_510) ;  /* 0x00000000001ca947 */ /* 0x000fea0003800000 */
[----:B------:R-:W0:Y:S02]  /*7640*/  LDCU.128 UR4, c[0x0][0x390] ;  /* 0x00007200ff0477ac */ /* 0x000e240008000c00 */
[C---:B012---:R-:W-:Y:S02]  /*7650*/  LEA R2, P1, R45.reuse, UR4, 0x2 ;  /* 0x000000042d027c11 */ /* 0x047fe4000f8210ff */
[C---:B------:R-:W-:Y:S02]  /*7660*/  LEA R4, P2, R45.reuse, UR6, 0x3 ;  /* 0x000000062d047c11 */ /* 0x040fe4000f8418ff */
[C-C-:B------:R-:W-:Y:S02]  /*7670*/  LEA.HI.X R3, R45.reuse, UR5, R40.reuse, 0x2, P1 ;  /* 0x000000052d037c11 */ /* 0x140fe400088f1428 */
[----:B------:R-:W-:-:S03]  /*7680*/  LEA.HI.X R5, R45, UR7, R40, 0x3, P2 ;  /* 0x000000072d057c11 */ /* 0x000fc600090f1c28 */
[----:B------:R3:W-:Y:S04]  /*7690*/  STG.E desc[UR12][R2.64], R7 ;  /* 0x0000000702007986 */ /* 0x0007e8000c10190c */
[----:B------:R3:W-:Y:S02]  /*76a0*/  STG.E.64 desc[UR12][R4.64], R14 ;  /* 0x0000000e04007986 */ /* 0x0007e4000c101b0c */
.L_x_510:
[----:B------:R-:W-:Y:S05]  /*76b0*/  BSYNC.RECONVERGENT B0 ;  /* 0x0000000000007941 */ /* 0x000fea0003800200 */
.L_x_509:
[----:B------:R-:W-:Y:S04]  /*76c0*/  BSSY.RECONVERGENT B0, `(.L_x_511) ;  /* 0x0000009000007945 */ /* 0x000fe80003800200 */
[----:B------:R-:W-:Y:S05]  /*76d0*/  @!P3 BRA `(.L_x_512) ;  /* 0x00000000001cb947 */ /* 0x000fea0003800000 */
[----:B------:R-:W0:Y:S02]  /*76e0*/  LDCU.128 UR4, c[0x0][0x390] ;  /* 0x00007200ff0477ac */ /* 0x000e240008000c00 */
[C---:B0123--:R-:W-:Y:S02]  /*76f0*/  LEA R2, P1, R43.reuse, UR4, 0x2 ;  /* 0x000000042b027c11 */ /* 0x04ffe4000f8210ff */
[C---:B------:R-:W-:Y:S02]  /*7700*/  LEA R4, P2, R43.reuse, UR6, 0x3 ;  /* 0x000000062b047c11 */ /* 0x040fe4000f8418ff */
[C-C-:B------:R-:W-:Y:S02]  /*7710*/  LEA.HI.X R3, R43.reuse, UR5, R42.reuse, 0x2, P1 ;  /* 0x000000052b037c11 */ /* 0x140fe400088f142a */
[----:B------:R-:W-:-:S03]  /*7720*/  LEA.HI.X R5, R43, UR7, R42, 0x3, P2 ;  /* 0x000000072b057c11 */ /* 0x000fc600090f1c2a */
[----:B------:R0:W-:Y:S04]  /*7730*/  STG.E desc[UR12][R2.64], R6 ;  /* 0x0000000602007986 */ /* 0x0001e8000c10190c */
[----:B------:R0:W-:Y:S02]  /*7740*/  STG.E.64 desc[UR12][R4.64], R18 ;  /* 0x0000001204007986 */ /* 0x0001e4000c101b0c */
.L_x_512:
[----:B------:R-:W-:Y:S05]  /*7750*/  BSYNC.RECONVERGENT B0 ;  /* 0x0000000000007941 */ /* 0x000fea0003800200 */
.L_x_511:
        /* <DEDUP_REMOVED lines=9> */
.L_x_514:
[----:B------:R-:W-:Y:S05]  /*77f0*/  BSYNC.RECONVERGENT B0 ;  /* 0x0000000000007941 */ /* 0x000fea0003800200 */
.L_x_513:
        /* <DEDUP_REMOVED lines=9> */
.L_x_516:
[----:B------:R-:W-:Y:S05]  /*7890*/  BSYNC.RECONVERGENT B0 ;  /* 0x0000000000007941 */ /* 0x000fea0003800200 */
.L_x_515:
        /* <DEDUP_REMOVED lines=9> */
.L_x_518:
[----:B------:R-:W-:Y:S05]  /*7930*/  BSYNC.RECONVERGENT B0 ;  /* 0x0000000000007941 */ /* 0x000fea0003800200 */
.L_x_517:
[----:B------:R-:W-:Y:S05]  /*7940*/  @!P0 EXIT ;  /* 0x000000000000894d */ /* 0x000fea0003800000 */
[----:B------:R-:W0:Y:S02]  /*7950*/  LDCU.128 UR4, c[0x0][0x390] ;  /* 0x00007200ff0477ac */ /* 0x000e240008000c00 */
[C---:B0123--:R-:W-:Y:S02]  /*7960*/  LEA R2, P0, R39.reuse, UR4, 0x2 ;  /* 0x0000000427027c11 */ /* 0x04ffe4000f8010ff */
[C---:B------:R-:W-:Y:S02]  /*7970*/  LEA R4, P1, R39.reuse, UR6, 0x3 ;  /* 0x0000000627047c11 */ /* 0x040fe4000f8218ff */
[C-C-:B------:R-:W-:Y:S02]  /*7980*/  LEA.HI.X R3, R39.reuse, UR5, R60.reuse, 0x2, P0 ;  /* 0x0000000527037c11 */ /* 0x140fe400080f143c */
[----:B------:R-:W-:-:S03]  /*7990*/  LEA.HI.X R5, R39, UR7, R60, 0x3, P1 ;  /* 0x0000000727057c11 */ /* 0x000fc600088f1c3c */
[----:B------:R-:W-:Y:S04]  /*79a0*/  STG.E desc[UR12][R2.64], R10 ;  /* 0x0000000a02007986 */ /* 0x000fe8000c10190c */
[----:B------:R-:W-:Y:S01]  /*79b0*/  STG.E.64 desc[UR12][R4.64], R28 ;  /* 0x0000001c04007986 */ /* 0x000fe2000c101b0c */
[----:B------:R-:W-:Y:S05]  /*79c0*/  EXIT ;  /* 0x000000000000794d */ /* 0x000fea0003800000 */
.L_x_357:
[----:B------:R-:W-:-:S04]  /*79d0*/  UISETP.GE.U32.AND UP0, UPT, UR14, 0x1, UPT ;  /* 0x000000010e00788c */ /* 0x000fc8000bf06070 */
[----:B------:R-:W-:-:S06]  /*79e0*/  UISETP.GE.AND.EX UP0, UPT, UR4, URZ, UPT, UP0 ;  /* 0x000000ff0400728c */ /* 0x000fcc000bf06300 */
[----:B------:R-:W-:-:S13]  /*79f0*/  PLOP3.LUT P0, PT, PT, PT, UP0, 0x80, 0x8 ;  /* 0x000000000008781c */ /* 0x000fda0003f0f008 */
[----:B------:R-:W-:Y:S05]  /*7a00*/  @!P0 EXIT ;  /* 0x000000000000894d */ /* 0x000fea0003800000 */
[----:B------:R-:W-:-:S09]  /*7a10*/  UISETP.NE.AND UP0, UPT, UR15, URZ, UPT ;  /* 0x000000ff0f00728c */ /* 0x000fd2000bf05270 */
[----:B------:R-:W-:Y:S05]  /*7a20*/  BRA.U UP0, `(.L_x_519) ;  /* 0x0000003900447547 */ /* 0x000fea000b800000 */
[----:B------:R-:W0:Y:S08]  /*7a30*/  LDC.64 R2, c[0x0][0x380] ;  /* 0x0000e000ff027b82 */ /* 0x000e300000000a00 */
[----:B------:R-:W1:Y:S01]  /*7a40*/  LDC.64 R4, c[0x0][0x388] ;  /* 0x0000e200ff047b82 */ /* 0x000e620000000a00 */
[----:B0-----:R-:W-:-:S05]  /*7a50*/  IMAD.WIDE.U32 R2, RZ, 0x2400, R2 ;  /* 0x00002400ff027825 */ /* 0x001fca00078e0002 */
[----:B------:R0:W2:Y:S01]  /*7a60*/  LDG.E.CONSTANT R6, desc[UR12][R2.64] ;  /* 0x0000000c02067981 */ /* 0x0000a2000c1e9900 */
[----:B-1----:R-:W-:-:S05]  /*7a70*/  IMAD.WIDE.U32 R4, RZ, 0x4800, R4 ;  /* 0x00004800ff047825 */ /* 0x002fca00078e0004 */
[----:B------:R1:W3:Y:S01]  /*7a80*/  LDG.E.64.CONSTANT R14, desc[UR12][R4.64] ;  /* 0x0000000c040e7981 */ /* 0x0002e2000c1e9b00 */
[----:B------:R-:W4:Y:S02]  /*7a90*/  S2R R10, SR_TID.X ;  /* 0x00000000000a7919 */ /* 0x000f240000002100 */
[C---:B----4-:R-:W-:Y:S02]  /*7aa0*/  LOP3.LUT R0, R10.reuse, 0x1f, RZ, 0xc0, !PT ;  /* 0x0000001f0a007812 */ /* 0x050fe400078ec0ff */
[----:B------:R-:W-:-:S05]  /*7ab0*/  LOP3.LUT R7, R10, 0x3e0, RZ, 0xc0, !PT ;  /* 0x000003e00a077812 */ /* 0x000fca00078ec0ff */
[----:B------:R-:W-:-:S04]  /*7ac0*/  IMAD R11, R7, 0x9, R0 ;  /* 0x00000009070b7824 */ /* 0x000fc800078e0200 */
[C---:B------:R-:W-:Y:S01]  /*7ad0*/  VIADD R0, R11.reuse, 0x20 ;  /* 0x000000200b007836 */ /* 0x040fe20000000000 */
[C---:B0-----:R-:W-:Y:S01]  /*7ae0*/  LEA R2, P2, R11.reuse, R2, 0x2 ;  /* 0x000000020b027211 */ /* 0x041fe200078410ff */
[----:B------:R-:W-:-:S03]  /*7af0*/  VIADD R7, R11, 0x40 ;  /* 0x000000400b077836 */ /* 0x000fc60000000000 */
[----:B------:R-:W-:Y:S01]  /*7b00*/  ISETP.GE.AND P5, PT, R0, UR8, PT ;  /* 0x0000000800007c0c */ /* 0x000fe2000bfa6270 */
[----:B------:R-:W-:Y:S01]  /*7b10*/  VIADD R0, R11, 0xa0 ;  /* 0x000000a00b007836 */ /* 0x000fe20000000000 */
[----:B------:R-:W-:Y:S01]  /*7b20*/  ISETP.GE.AND P0, PT, R7, UR8, PT ;  /* 0x0000000807007c0c */ /* 0x000fe2000bf06270 */
[C---:B------:R-:W-:Y:S01]  /*7b30*/  VIADD R7, R11.reuse, 0xc0 ;  /* 0x000000c00b077836 */ /* 0x040fe20000000000 */
[C---:B------:R-:W-:Y:S01]  /*7b40*/  ISETP.GE.AND P6, PT, R11.reuse, UR8, PT ;  /* 0x000000080b007c0c */ /* 0x040fe2000bfc6270 */
[----:B------:R-:W-:Y:S01]  /*7b50*/  IMAD.X R3, RZ, RZ, R3, P2 ;  /* 0x000000ffff037224 */ /* 0x000fe200010e0603 */
[C---:B-1----:R-:W-:Y:S01]  /*7b60*/  LEA R4, P1, R11.reuse, R4, 0x3 ;  /* 0x000000040b047211 */ /* 0x042fe200078218ff */
[C---:B------:R-:W-:Y:S01]  /*7b70*/  VIADD R8, R11.reuse, 0x60 ;  /* 0x000000600b087836 */ /* 0x040fe20000000000 */
[----:B------:R-:W-:Y:S01]  /*7b80*/  ISETP.GE.AND P2, PT, R0, UR8, PT ;  /* 0x0000000800007c0c */ /* 0x000fe2000bf46270 */
[----:B------:R-:W-:Y:S02]  /*7b90*/  VIADD R9, R11, 0x80 ;  /* 0x000000800b097836 */ /* 0x000fe40000000000 */
[----:B------:R-:W-:Y:S01]  /*7ba0*/  IMAD.X R5, RZ, RZ, R5, P1 ;  /* 0x000000ffff057224 */ /* 0x000fe200008e0605 */
[----:B------:R-:W-:-:S02]  /*7bb0*/  ISETP.GE.AND P1, PT, R7, UR8, PT ;  /* 0x0000000807007c0c */ /* 0x000fc4000bf26270 */
[----:B------:R-:W-:Y:S01]  /*7bc0*/  ISETP.GE.AND P4, PT, R8, UR8, PT ;  /* 0x0000000808007c0c */ /* 0x000fe2000bf86270 */
[----:B------:R-:W-:Y:S01]  /*7bd0*/  VIADD R8, R11, 0x100 ;  /* 0x000001000b087836 */ /* 0x000fe20000000000 */
[----:B------:R-:W-:Y:S01]  /*7be0*/  ISETP.GE.AND P3, PT, R9, UR8, PT ;  /* 0x0000000809007c0c */ /* 0x000fe2000bf66270 */
[----:B------:R-:W-:Y:S02]  /*7bf0*/  VIADD R9, R11, 0xe0 ;  /* 0x000000e00b097836 */ /* 0x000fe40000000000 */
[----:B--2---:R-:W-:Y:S02]  /*7c00*/  IMAD.MOV.U32 R0, RZ, RZ, R6 ;  /* 0x000000ffff007224 */ /* 0x004fe400078e0006 */
[----:B------:R-:W2:Y:S02]  /*7c10*/  @!P6 LDG.E.CONSTANT R6, desc[UR12][R2.64] ;  /* 0x0000000c0206e981 */ /* 0x000ea4000c1e9900 */
[----:B------:R-:W-:Y:S02]  /*7c20*/  IMAD.MOV.U32 R7, RZ, RZ, R0 ;  /* 0x000000ffff077224 */ /* 0x000fe400078e0000 */
[----:B---3--:R-:W-:-:S02]  /*7c30*/  IMAD.MOV.U32 R16, RZ, RZ, R14 ;  /* 0x000000ffff107224 */ /* 0x008fc400078e000e */
[----:B------:R-:W-:Y:S02]  /*7c40*/  IMAD.MOV.U32 R17, RZ, RZ, R15 ;  /* 0x000000ffff117224 */ /* 0x000fe400078e000f */
[----:B------:R-:W3:Y:S01]  /*7c50*/  @!P5 LDG.E.CONSTANT R7, desc[UR12][R2.64+0x80] ;  /* 0x0000800c0207d981 */ /* 0x000ee2000c1e9900 */
[----:B------:R-:W-:Y:S02]  /*7c60*/  IMAD.MOV.U32 R18, RZ, RZ, R16 ;  /* 0x000000ffff127224 */ /* 0x000fe400078e0010 */
[----:B------:R-:W-:Y:S01]  /*7c70*/  IMAD.MOV.U32 R19, RZ, RZ, R17 ;  /* 0x000000ffff137224 */ /* 0x000fe200078e0011 */
[----:B------:R-:W4:Y:S01]  /*7c80*/  @!P6 LDG.E.64.CONSTANT R14, desc[UR12][R4.64] ;  /* 0x0000000c040ee981 */ /* 0x000f22000c1e9b00 */
[----:B------:R-:W-:-:S04]  /*7c90*/  ISETP.GE.AND P6, PT, R9, UR8, PT ;  /* 0x0000000809007c0c */ /* 0x000fc8000bfc6270 */
[----:B------:R-:W5:Y:S01]  /*7ca0*/  @!P5 LDG.E.64.CONSTANT R18, desc[UR12][R4.64+0x100] ;  /* 0x0001000c0412d981 */ /* 0x000f62000c1e9b00 */
[----:B------:R-:W-:Y:S01]  /*7cb0*/  ISETP.GE.AND P5, PT, R8, UR8, PT ;  /* 0x0000000808007c0c */ /* 0x000fe2000bfa6270 */
[--C-:B------:R-:W-:Y:S02]  /*7cc0*/  IMAD.MOV.U32 R9, RZ, RZ, R0.reuse ;  /* 0x000000ffff097224 */ /* 0x100fe400078e0000 */
[--C-:B------:R-:W-:Y:S02]  /*7cd0*/  IMAD.MOV.U32 R12, RZ, RZ, R0.reuse ;  /* 0x000000ffff0c7224 */ /* 0x100fe400078e0000 */
[--C-:B------:R-:W-:Y:S02]  /*7ce0*/  IMAD.MOV.U32 R32, RZ, RZ, R0.reuse ;  /* 0x000000ffff207224 */ /* 0x100fe400078e0000 */
[--C-:B------:R-:W-:Y:S01]  /*7cf0*/  IMAD.MOV.U32 R33, RZ, RZ, R0.reuse ;  /* 0x000000ffff217224 */ /* 0x100fe200078e0000 */
[----:B------:R-:W4:Y:S01]  /*7d00*/  @!P0 LDG.E.CONSTANT R9, desc[UR12][R2.64+0x100] ;  /* 0x0001000c02098981 */ /* 0x000f22000c1e9900 */
[----:B------:R-:W-:-:S02]  /*7d10*/  IMAD.MOV.U32 R34, RZ, RZ, R0 ;  /* 0x000000ffff227224 */ /* 0x000fc400078e0000 */
[----:B------:R-:W-:Y:S01]  /*7d20*/  IMAD.MOV.U32 R35, RZ, RZ, R0 ;  /* 0x000000ffff237224 */ /* 0x000fe200078e0000 */
[----:B------:R-:W5:Y:S04]  /*7d30*/  @!P4 LDG.E.CONSTANT R12, desc[UR12][R2.64+0x180] ;  /* 0x0001800c020cc981 */ /* 0x000f68000c1e9900 */
[----:B------:R-:W5:Y:S04]  /*7d40*/  @!P3 LDG.E.CONSTANT R32, desc[UR12][R2.64+0x200] ;  /* 0x0002000c0220b981 */ /* 0x000f68000c1e9900 */
[----:B------:R-:W5:Y:S04]  /*7d50*/  @!P2 LDG.E.CONSTANT R33, desc[UR12][R2.64+0x280] ;  /* 0x0002800c0221a981 */ /* 0x000f68000c1e9900 */
[----:B------:R-:W5:Y:S04]  /*7d60*/  @!P1 LDG.E.CONSTANT R34, desc[UR12][R2.64+0x300] ;  /* 0x0003000c02229981 */ /* 0x000f68000c1e9900 */
[----:B------:R-:W5:Y:S04]  /*7d70*/  @!P6 LDG.E.CONSTANT R35, desc[UR12][R2.64+0x380] ;  /* 0x0003800c0223e981 */ /* 0x000f68000c1e9900 */
[----:B------:R0:W5:Y:S01]  /*7d80*/  @!P5 LDG.E.CONSTANT R0, desc[UR12][R2.64+0x400] ;  /* 0x0004000c0200d981 */ /* 0x000162000c1e9900 */
[----:B------:R-:W-:-:S02]  /*7d90*/  IMAD.MOV.U32 R20, RZ, RZ, R16 ;  /* 0x000000ffff147224 */ /* 0x000fc400078e0010 */
[--C-:B------:R-:W-:Y:S02]  /*7da0*/  IMAD.MOV.U32 R21, RZ, RZ, R17.reuse ;  /* 0x000000ffff157224 */ /* 0x100fe400078e0011 */
[--C-:B------:R-:W-:Y:S02]  /*7db0*/  IMAD.MOV.U32 R22, RZ, RZ, R16.reuse ;  /* 0x000000ffff167224 */ /* 0x100fe400078e0010 */
[--C-:B------:R-:W-:Y:S02]  /*7dc0*/  IMAD.MOV.U32 R23, RZ, RZ, R17.reuse ;  /* 0x000000ffff177224 */ /* 0x100fe400078e0011 */
[--C-:B------:R-:W-:Y:S01]  /*7dd0*/  IMAD.MOV.U32 R24, RZ, RZ, R16.reuse ;  /* 0x000000ffff187224 */ /* 0x100fe200078e0010 */
[----:B------:R-:W5:Y:S01]  /*7de0*/  @!P0 LDG.E.64.CONSTANT R20, desc[UR12][R4.64+0x200] ;  /* 0x0002000c04148981 */ /* 0x000f62000c1e9b00 */
[--C-:B------:R-:W-:Y:S02]  /*7df0*/  IMAD.MOV.U32 R25, RZ, RZ, R17.reuse ;  /* 0x000000ffff197224 */ /* 0x100fe400078e0011 */
[----:B------:R-:W-:Y:S01]  /*7e00*/  IMAD.MOV.U32 R26, RZ, RZ, R16 ;  /* 0x000000ffff1a7224 */ /* 0x000fe200078e0010 */
[----:B------:R-:W5:Y:S01]  /*7e10*/  @!P4 LDG.E.64.CONSTANT R22, desc[UR12][R4.64+0x300] ;  /* 0x0003000c0416c981 */ /* 0x000f62000c1e9b00 */
[----:B------:R-:W-:-:S02]  /*7e20*/  IMAD.MOV.U32 R27, RZ, RZ, R17 ;  /* 0x000000ffff1b7224 */ /* 0x000fc400078e0011 */
[--C-:B------:R-:W-:Y:S01]  /*7e30*/  IMAD.MOV.U32 R28, RZ, RZ, R16.reuse ;  /* 0x000000ffff1c7224 */ /* 0x100fe200078e0010 */
[----:B------:R-:W5:Y:S01]  /*7e40*/  @!P3 LDG.E.64.CONSTANT R24, desc[UR12][R4.64+0x400] ;  /* 0x0004000c0418b981 */ /* 0x000f62000c1e9b00 */
[--C-:B------:R-:W-:Y:S02]  /*7e50*/  IMAD.MOV.U32 R29, RZ, RZ, R17.reuse ;  /* 0x000000ffff1d7224 */ /* 0x100fe400078e0011 */
[----:B------:R-:W-:Y:S01]  /*7e60*/  IMAD.MOV.U32 R30, RZ, RZ, R16 ;  /* 0x000000ffff1e7224 */ /* 0x000fe200078e0010 */
[----:B------:R-:W5:Y:S01]  /*7e70*/  @!P2 LDG.E.64.CONSTANT R26, desc[UR12][R4.64+0x500] ;  /* 0x0005000c041aa981 */ /* 0x000f62000c1e9b00 */
[----:B------:R-:W-:-:S03]  /*7e80*/  IMAD.MOV.U32 R31, RZ, RZ, R17 ;  /* 0x000000ffff1f7224 */ /* 0x000fc600078e0011 */
[----:B------:R-:W5:Y:S04]  /*7e90*/  @!P1 LDG.E.64.CONSTANT R28, desc[UR12][R4.64+0x600] ;  /* 0x0006000c041c9981 */ /* 0x000f68000c1e9b00 */
[----:B------:R-:W5:Y:S04]  /*7ea0*/  @!P6 LDG.E.64.CONSTANT R30, desc[UR12][R4.64+0x700] ;  /* 0x0007000c041ee981 */ /* 0x000f68000c1e9b00 */
[----:B------:R1:W5:Y:S01]  /*7eb0*/  @!P5 LDG.E.64.CONSTANT R16, desc[UR12][R4.64+0x800] ;  /* 0x0008000c0410d981 */ /* 0x000362000c1e9b00 */
[----:B------:R-:W0:Y:S01]  /*7ec0*/  S2R R13, SR_LANEID ;  /* 0x00000000000d7919 */ /* 0x000e220000000000 */
[----:B------:R-:W1:Y:S01]  /*7ed0*/  S2UR UR6, SR_CgaCtaId ;  /* 0x00000000000679c3 */ /* 0x000e620000008800 */
[----:B------:R-:W-:Y:S01]  /*7ee0*/  SHF.R.U32.HI R8, RZ, 0x5, R10 ;  /* 0x00000005ff087819 */ /* 0x000fe2000001160a */
[----:B------:R-:W-:-:S02]  /*7ef0*/  UMOV UR5, 0x400 ;  /* 0x0000040000057882 */ /* 0x000fc40000000000 */
[----:B-1----:R-:W-:Y:S02]  /*7f00*/  ULEA UR5, UR6, UR5, 0x18 ;  /* 0x0000000506057291 */ /* 0x002fe4000f8ec0ff */
[----:B0-----:R-:W-:-:S05]  /*7f10*/  IMAD R2, R8, 0x120, R13 ;  /* 0x0000012008027824 */ /* 0x001fca00078e020d */
[----:B------:R-:W-:Y:S01]  /*7f20*/  LEA R3, R2, UR5, 0x2 ;  /* 0x0000000502037c11 */ /* 0x000fe2000f8e10ff */
[----:B------:R-:W-:-:S04]  /*7f30*/  IMAD R5, R13, 0x8, R2 ;  /* 0x000000080d057824 */ /* 0x000fc800078e0202 */
[--C-:B------:R-:W-:Y:S02]  /*7f40*/  IMAD R36, R13, 0x20, R3.reuse ;  /* 0x000000200d247824 */ /* 0x100fe400078e0203 */
[----:B------:R-:W-:Y:S02]  /*7f50*/  IMAD R37, R2, 0x4, R3 ;  /* 0x0000000402257824 */ /* 0x000fe400078e0203 */
[----:B------:R-:W-:Y:S01]  /*7f60*/  IMAD R38, R5, 0x4, R36 ;  /* 0x0000000405267824 */ /* 0x000fe200078e0224 */
[----:B------:R-:W-:Y:S01]  /*7f70*/  ISETP.NE.AND P6, PT, R10, RZ, PT ;  /* 0x000000ff0a00720c */ /* 0x000fe20003fc5270 */
[----:B------:R-:W-:Y:S01]  /*7f80*/  IMAD.MOV.U32 R61, RZ, RZ, RZ ;  /* 0x000000ffff3d7224 */ /* 0x000fe200078e00ff */
        /* <DEDUP_REMOVED lines=29> */
[----:B------:R0:W-:Y:S01]  /*8160*/  STS.64 [R37+0x800], R16 ;  /* 0x0008001025007388 */ /* 0x0001e20000000a00 */
[----:B------:R-:W-:-:S03]  /*8170*/  NOP ;  /* 0x0000000000007918 */ /* 0x000fc60000000000 */
[----:B------:R-:W-:Y:S04]  /*8180*/  LDS.64 R58, [R38] ;  /* 0x00000000263a7984 */ /* 0x000fe80000000a00 */
[----:B------:R-:W-:Y:S04]  /*8190*/  LDS.64 R74, [R38+0x8] ;  /* 0x00000800264a7984 */ /* 0x000fe80000000a00 */
[----:B------:R-:W-:Y:S04]  /*81a0*/  LDS.64 R56, [R38+0x10] ;  /* 0x0000100026387984 */ /* 0x000fe80000000a00 */
[----:B------:R-:W-:Y:S04]  /*81b0*/  LDS.64 R54, [R38+0x18] ;  /* 0x0000180026367984 */ /* 0x000fe80000000a00 */
[----:B------:R-:W-:Y:S04]  /*81c0*/  LDS.64 R52, [R38+0x20] ;  /* 0x0000200026347984 */ /* 0x000fe80000000a00 */
[----:B------:R-:W-:Y:S04]  /*81d0*/  LDS.64 R50, [R38+0x28] ;  /* 0x0000280026327984 */ /* 0x000fe80000000a00 */
[----:B------:R-:W-:Y:S04]  /*81e0*/  LDS.64 R48, [R38+0x30] ;  /* 0x0000300026307984 */ /* 0x000fe80000000a00 */
[----:B------:R-:W-:Y:S04]  /*81f0*/  LDS.64 R46, [R38+0x38] ;  /* 0x00003800262e7984 */ /* 0x000fe80000000a00 */
[----:B------:R-:W-:Y:S01]  /*8200*/  LDS.64 R14, [R38+0x40] ;  /* 0x00004000260e7984 */ /* 0x000fe20000000a00 */
[----:B------:R-:W-:Y:S06]  /*8210*/  BAR.SYNC.DEFER_BLOCKING 0x0 ;  /* 0x0000000000007b1d */ /* 0x000fec0000010000 */
[----:B-1----:R-:W-:Y:S02]  /*8220*/  STS [R32+0x4d8], R11 ;  /* 0x0004d80b20007388 */ /* 0x002fe40000000800 */
[----:B------:R-:W-:Y:S06]  /*8230*/  BAR.SYNC.DEFER_BLOCKING 0x0 ;  /* 0x0000000000007b1d */ /* 0x000fec0000010000 */
[----:B------:R-:W1:Y:S01]  /*8240*/  @P6 LDS R44, [R32+0x4d4] ;  /* 0x0004d400202c6984 */ /* 0x000e620000000800 */
[----:B------:R-:W-:Y:S01]  /*8250*/  P2R R12, PR, RZ, 0x40 ;  /* 0x00000040ff0c7803 */ /* 0x000fe20000000000 */
[----:B------:R-:W-:-:S04]  /*8260*/  IMAD R12, R10, 0x9, RZ ;  /* 0x000000090a0c7824 */ /* 0x000fc800078e02ff */
[C---:B0-----:R-:W-:Y:S01]  /*8270*/  VIADD R16, R12.reuse, 0x1 ;  /* 0x000000010c107836 */ /* 0x041fe20000000000 */
[C---:B------:R-:W-:Y:S01]  /*8280*/  ISETP.NE.U32.AND P1, PT, R12.reuse, UR14, PT ;  /* 0x0000000e0c007c0c */ /* 0x040fe2000bf25070 */
[----:B------:R-:W-:-:S03]  /*8290*/  VIADD R17, R12, 0x2 ;  /* 0x000000020c117836 */ /* 0x000fc60000000000 */
[----:B------:R-:W-:Y:S02]  /*82a0*/  ISETP.NE.AND.EX P1, PT, RZ, UR4, PT, P1 ;  /* 0x00000004ff007c0c */ /* 0x000fe4000bf25310 */
[----:B------:R-:W-:Y:S01]  /*82b0*/  ISETP.EQ.U32.AND P3, PT, R16, UR14, PT ;  /* 0x0000000e10007c0c */ /* 0x000fe2000bf62070 */
[----:B------:R-:W-:Y:S01]  /*82c0*/  IMAD.MOV.U32 R16, RZ, RZ, 0x1 ;  /* 0x00000001ff107424 */ /* 0x000fe200078e00ff */
[----:B------:R-:W-:Y:S02]  /*82d0*/  SEL R45, RZ, 0x1, P1 ;  /* 0x00000001ff2d7807 */ /* 0x000fe40000800000 */
[----:B------:R-:W-:Y:S02]  /*82e0*/  ISETP.EQ.U32.AND P0, PT, R17, UR14, PT ;  /* 0x0000000e11007c0c */ /* 0x000fe4000bf02070 */
[----:B--2---:R-:W-:-:S04]  /*82f0*/  ISETP.NE.AND P2, PT, R6, R7, PT ;  /* 0x000000070600720c */ /* 0x004fc80003f45270 */
[----:B------:R-:W-:Y:S02]  /*8300*/  ISETP.EQ.OR.EX P0, PT, RZ, UR4, P2, P0 ;  /* 0x00000004ff007c0c */ /* 0x000fe40009702700 */
[----:B------:R-:W-:Y:S02]  /*8310*/  ISETP.NE.AND P5, PT, R9, R6, PT ;  /* 0x000000060900720c */ /* 0x000fe40003fa5270 */
[----:B-1----:R-:W-:-:S04]  /*8320*/  @P6 ISETP.NE.AND P4, PT, R44, R9, PT ;  /* 0x000000092c00620c */ /* 0x002fc80003f85270 */
[----:B------:R-:W-:-:S04]  /*8330*/  @P6 SEL R16, RZ, 0x1, !P4 ;  /* 0x00000001ff106807 */ /* 0x000fc80006000000 */
[----:B------:R-:W-:Y:S01]  /*8340*/  @P6 SEL R45, R45, R16, !P1 ;  /* 0x000000102d2d6207 */ /* 0x000fe20004800000 */
[----:B------:R-:W-:Y:S01]  /*8350*/  VIADD R16, R12, 0x3 ;  /* 0x000000030c107836 */ /* 0x000fe20000000000 */
[----:B------:R-:W-:Y:S02]  /*8360*/  SEL R60, RZ, 0x1, !P0 ;  /* 0x00000001ff3c7807 */ /* 0x000fe40004000000 */
[----:B------:R-:W-:Y:S02]  /*8370*/  P2R R18, PR, RZ, 0x1 ;  /* 0x00000001ff127803 */ /* 0x000fe40000000000 */
[----:B------:R-:W-:Y:S01]  /*8380*/  ISETP.EQ.U32.AND P4, PT, R16, UR14, PT ;  /* 0x0000000e10007c0c */ /* 0x000fe2000bf82070 */
[----:B------:R-:W-:Y:S01]  /*8390*/  VIADD R16, R12, 0x4 ;  /* 0x000000040c107836 */ /* 0x000fe20000000000 */
[----:B------:R-:W-:Y:S02]  /*83a0*/  ISETP.NE.AND P0, PT, R7, R4, PT ;  /* 0x000000040700720c */ /* 0x000fe40003f05270 */
[----:B------:R-:W-:-:S02]  /*83b0*/  P2R R23, PR, RZ, 0x20 ;  /* 0x00000020ff177803 */ /* 0x000fc40000000000 */
[----:B------:R-:W-:Y:S02]  /*83c0*/  ISETP.EQ.OR.EX P3, PT, RZ, UR4, P5, P3 ;  /* 0x00000004ff007c0c */ /* 0x000fe4000af62730 */
[----:B------:R-:W-:Y:S02]  /*83d0*/  P2R R66, PR, RZ, 0x1 ;  /* 0x00000001ff427803 */ /* 0x000fe40000000000 */
[----:B------:R-:W-:Y:S02]  /*83e0*/  ISETP.EQ.OR.EX P4, PT, RZ, UR4, P0, P4 ;  /* 0x00000004ff007c0c */ /* 0x000fe40008782740 */
[----:B------:R-:W-:Y:S02]  /*83f0*/  ISETP.EQ.U32.AND P5, PT, R16, UR14, PT ;  /* 0x0000000e10007c0c */ /* 0x000fe4000bfa2070 */
[----:B------:R-:W-:Y:S02]  /*8400*/  ISETP.NE.AND P0, PT, R4, R5, PT ;  /* 0x000000050400720c */ /* 0x000fe40003f05270 */
[----:B------:R-:W-:-:S02]  /*8410*/  SEL R61, R61, RZ, P1 ;  /* 0x000000ff3d3d7207 */ /* 0x000fc40000800000 */
[----:B------:R-:W-:Y:S02]  /*8420*/  SEL R22, RZ, 0x1, !P3 ;  /* 0x00000001ff167807 */ /* 0x000fe40005800000 */
[----:B------:R-:W-:Y:S02]  /*8430*/  ISETP.EQ.OR.EX P5, PT, RZ, UR4, P0, P5 ;  /* 0x00000004ff007c0c */ /* 0x000fe400087a2750 */
[----:B------:R-:W-:Y:S02]  /*8440*/  SEL R61, R61, RZ, P6 ;  /* 0x000000ff3d3d7207 */ /* 0x000fe40003000000 */
[----:B------:R-:W-:Y:S02]  /*8450*/  IADD3 R22, P1, P2, R60, R45, R22 ;  /* 0x0000002d3c167210 */ /* 0x000fe40007a3e016 */
[----:B------:R-:W-:Y:S02]  /*8460*/  SEL R16, RZ, 0x1, !P4 ;  /* 0x00000001ff107807 */ /* 0x000fe40006000000 */
[----:B------:R-:W-:-:S02]  /*8470*/  SEL R17, RZ, 0x1, !P5 ;  /* 0x00000001ff117807 */ /* 0x000fc40006800000 */
[----:B------:R-:W-:Y:S02]  /*8480*/  IADD3.X R27, PT, PT, RZ, R61, RZ, P1, P2 ;  /* 0x0000003dff1b7210 */ /* 0x000fe40000fe44ff */
[----:B------:R-:W-:Y:S01]  /*8490*/  IADD3 R22, P1, P2, R17, R22, R16 ;  /* 0x0000001611167210 */ /* 0x000fe20007a3e010 */
[----:B------:R-:W-:-:S03]  /*84a0*/  VIADD R16, R12, 0x5 ;  /* 0x000000050c107836 */ /* 0x000fc60000000000 */
[----:B------:R-:W-:Y:S02]  /*84b0*/  IADD3.X R27, PT, PT, RZ, R27, RZ, P1, P2 ;  /* 0x0000001bff1b7210 */ /* 0x000fe40000fe44ff */
[----:B------:R-:W-:Y:S01]  /*84c0*/  ISETP.EQ.U32.AND P1, PT, R16, UR14, PT ;  /* 0x0000000e10007c0c */ /* 0x000fe2000bf22070 */
[----:B------:R-:W-:Y:S01]  /*84d0*/  VIADD R16, R12, 0x6 ;  /* 0x000000060c107836 */ /* 0x000fe20000000000 */
[----:B------:R-:W-:Y:S02]  /*84e0*/  ISETP.NE.AND P2, PT, R5, R2, PT ;  /* 0x000000020500720c */ /* 0x000fe40003f45270 */
[----:B------:R-:W-:Y:S02]  /*84f0*/  P2R R19, PR, RZ, 0x8 ;  /* 0x00000008ff137803 */ /* 0x000fe40000000000 */
[----:B------:R-:W-:Y:S02]  /*8500*/  ISETP.EQ.OR.EX P1, PT, RZ, UR4, P2, P1 ;  /* 0x00000004ff007c0c */ /* 0x000fe40009722710 */
[----:B------:R-:W-:-:S02]  /*8510*/  ISETP.EQ.U32.AND P2, PT, R16, UR14, PT ;  /* 0x0000000e10007c0c */ /* 0x000fc4000bf42070 */
[----:B------:R-:W-:-:S04]  /*8520*/  ISETP.NE.AND P3, PT, R2, R3, PT ;  /* 0x000000030200720c */ /* 0x000fc80003f65270 */
[----:B------:R-:W-:Y:S01]  /*8530*/  ISETP.EQ.OR.EX P2, PT, RZ, UR4, P3, P2 ;  /* 0x00000004ff007c0c */ /* 0x000fe20009f42720 */
[----:B------:R-:W-:Y:S01]  /*8540*/  IMAD.MOV.U32 R65, RZ, RZ, 0x9 ;  /* 0x00000009ff417424 */ /* 0x000fe200078e00ff */
[----:B------:R-:W-:Y:S02]  /*8550*/  SEL R62, RZ, 0x1, !P1 ;  /* 0x00000001ff3e7807 */ /* 0x000fe40004800000 */
[----:B------:R-:W-:Y:S01]  /*8560*/  SEL R63, RZ, 0x1, !P2 ;  /* 0x00000001ff3f7807 */ /* 0x000fe20005000000 */
[----:B------:R-:W-:Y:S02]  /*8570*/  IMAD R16, R10, R65, 0x7 ;  /* 0x000000070a107424 */ /* 0x000fe400078e0241 */
[----:B------:R-:W-:Y:S01]  /*8580*/  VIADD R12, R12, 0x7 ;  /* 0x000000070c0c7836 */ /* 0x000fe20000000000 */
[----:B------:R-:W-:Y:S02]  /*8590*/  IADD3 R22, P3, P6, R63, R22, R62 ;  /* 0x000000163f167210 */ /* 0x000fe40007e7e03e */
[----:B------:R-:W-:-:S02]  /*85a0*/  P2R R24, PR, RZ, 0x1 ;  /* 0x00000001ff187803 */ /* 0x000fc40000000000 */
[----:B------:R-:W-:Y:S02]  /*85b0*/  IADD3.X R27, PT, PT, RZ, R27, RZ, P3, P6 ;  /* 0x0000001bff1b7210 */ /* 0x000fe40001fec4ff */
[----:B------:R-:W-:Y:S02]  /*85c0*/  ISETP.EQ.U32.AND P3, PT, R16, UR14, PT ;  /* 0x0000000e10007c0c */ /* 0x000fe4000bf62070 */
[----:B------:R-:W-:Y:S02]  /*85d0*/  ISETP.NE.AND P6, PT, R3, R0, PT ;  /* 0x000000000300720c */ /* 0x000fe40003fc5270 */
[----:B------:R-:W-:Y:S02]  /*85e0*/  ISETP.EQ.U32.AND P0, PT, R12, UR14, PT ;  /* 0x0000000e0c007c0c */ /* 0x000fe4000bf02070 */
[----:B------:R-:W-:Y:S02]  /*85f0*/  ISETP.EQ.OR.EX P3, PT, RZ, UR4, P6, P3 ;  /* 0x00000004ff007c0c */ /* 0x000fe4000b762730 */
[----:B------:R-:W-:-:S04]  /*8600*/  ISETP.EQ.OR.EX P6, PT, RZ, UR4, P6, P0 ;  /* 0x00000004ff007c0c */ /* 0x000fc8000b7c2700 */
[----:B------:R-:W-:Y:S02]  /*8610*/  SEL R12, RZ, 0x1, !P6 ;  /* 0x00000001ff0c7807 */ /* 0x000fe40007000000 */
[----:B------:R-:W-:Y:S01]  /*8620*/  ISETP.NE.AND P6, PT, R19, RZ, PT ;  /* 0x000000ff1300720c */ /* 0x000fe20003fc5270 */
[----:B------:R-:W-:Y:S01]  /*8630*/  BSSY.RECONVERGENT B0, `(.L_x_520) ;  /* 0x000000c000007945 */ /* 0x000fe20003800200 */
[----:B------:R-:W-:Y:S01]  /*8640*/  ISETP.NE.AND P0, PT, R18, RZ, PT ;  /* 0x000000ff1200720c */ /* 0x000fe20003f05270 */
[----:B------:R-:W-:Y:S02]  /*8650*/  IMAD.MOV.U32 R18, RZ, RZ, R56 ;  /* 0x000000ffff127224 */ /* 0x000fe400078e0038 */
[----:B------:R-:W-:Y:S02]  /*8660*/  IMAD.MOV.U32 R19, RZ, RZ, R57 ;  /* 0x000000ffff137224 */ /* 0x000fe400078e0039 */
[----:B------:R-:W-:Y:S02]  /*8670*/  IMAD.MOV.U32 R16, RZ, RZ, R74 ;  /* 0x000000ffff107224 */ /* 0x000fe400078e004a */
[----:B------:R-:W-:-:S04]  /*8680*/  IMAD.MOV.U32 R17, RZ, RZ, R75 ;  /* 0x000000ffff117224 */ /* 0x000fc800078e004b */
[----:B------:R-:W-:Y:S05]  /*8690*/  @P6 BRA `(.L_x_521) ;  /* 0x0000000000146947 */ /* 0x000fea0003800000 */
[----:B------:R-:W-:Y:S01]  /*86a0*/  DSETP.GEU.AND P6, PT, R58, R74, PT ;  /* 0x0000004a3a00722a */ /* 0x000fe20003fce000 */
[----:B------:R-:W-:Y:S02]  /*86b0*/  IMAD.MOV.U32 R16, RZ, RZ, R58 ;  /* 0x000000ffff107224 */ /* 0x000fe400078e003a */
[----:B------:R-:W-:-:S11]  /*86c0*/  IMAD.MOV.U32 R17, RZ, RZ, R59 ;  /* 0x000000ffff117224 */ /* 0x000fd600078e003b */
[----:B------:R-:W-:Y:S02]  /*86d0*/  @P6 IMAD.MOV.U32 R16, RZ, RZ, R74 ;  /* 0x000000ffff106224 */ /* 0x000fe400078e004a */
[----:B------:R-:W-:-:S07]  /*86e0*/  @P6 IMAD.MOV.U32 R17, RZ, RZ, R75 ;  /* 0x000000ffff116224 */ /* 0x000fce00078e004b */
.L_x_521:
[----:B------:R-:W-:Y:S05]  /*86f0*/  BSYNC.RECONVERGENT B0 ;  /* 0x0000000000007941 */ /* 0x000fea0003800200 */
.L_x_520:
[----:B------:R-:W-:Y:S04]  /*8700*/  BSSY.RECONVERGENT B0, `(.L_x_522) ;  /* 0x0000007000007945 */ /* 0x000fe80003800200 */
[----:B------:R-:W-:Y:S05]  /*8710*/  @P0 BRA `(.L_x_523) ;  /* 0x0000000000140947 */ /* 0x000fea0003800000 */
[----:B------:R-:W-:Y:S01]  /*8720*/  DSETP.GEU.AND P6, PT, R16, R56, PT ;  /* 0x000000381000722a */ /* 0x000fe20003fce000 */
[----:B------:R-:W-:Y:S02]  /*8730*/  IMAD.MOV.U32 R18, RZ, RZ, R16 ;  /* 0x000000ffff127224 */ /* 0x000fe400078e0010 */
[----:B------:R-:W-:-:S11]  /*8740*/  IMAD.MOV.U32 R19, RZ, RZ, R17 ;  /* 0x000000ffff137224 */ /* 0x000fd600078e0011 */
[----:B------:R-:W-:Y:S02]  /*8750*/  @P6 IMAD.MOV.U32 R18, RZ, RZ, R56 ;  /* 0x000000ffff126224 */ /* 0x000fe400078e0038 */
[----:B------:R-:W-:-:S07]  /*8760*/  @P6 IMAD.MOV.U32 R19, RZ, RZ, R57 ;  /* 0x000000ffff136224 */ /* 0x000fce00078e0039 */
.L_x_523:
[----:B------:R-:W-:Y:S05]  /*8770*/  BSYNC.RECONVERGENT B0 ;  /* 0x0000000000007941 */ /* 0x000fea0003800200 */
.L_x_522:
        /* <DEDUP_REMOVED lines=9> */
.L_x_525:
[----:B------:R-:W-:Y:S05]  /*8810*/  BSYNC.RECONVERGENT B0 ;  /* 0x0000000000007941 */ /* 0x000fea0003800200 */
.L_x_524:
        /* <DEDUP_REMOVED lines=9> */
.L_x_527:
[----:B------:R-:W-:Y:S05]  /*88b0*/  BSYNC.RECONVERGENT B0 ;  /* 0x0000000000007941 */ /* 0x000fea0003800200 */
.L_x_526:
        /* <DEDUP_REMOVED lines=9> */
.L_x_529:
[----:B------:R-:W-:Y:S05]  /*8950*/  BSYNC.RECONVERGENT B0 ;  /* 0x0000000000007941 */ /* 0x000fea0003800200 */
.L_x_528:
        /* <DEDUP_REMOVED lines=9> */
.L_x_531:
[----:B------:R-:W-:Y:S05]  /*89f0*/  BSYNC.RECONVERGENT B0 ;  /* 0x0000000000007941 */ /* 0x000fea0003800200 */
.L_x_530:
[----:B------:R-:W-:Y:S01]  /*8a00*/  BSSY.RECONVERGENT B0, `(.L_x_532) ;  /* 0x000000a000007945 */ /* 0x000fe20003800200 */
[----:B------:R-:W-:Y:S02]  /*8a10*/  IMAD R16, R10, R65, 0x8 ;  /* 0x000000080a107424 */ /* 0x000fe400078e0241 */
        /* <DEDUP_REMOVED lines=8> */
.L_x_533:
[----:B------:R-:W-:Y:S05]  /*8aa0*/  BSYNC.RECONVERGENT B0 ;  /* 0x0000000000007941 */ /* 0x000fea0003800200 */
.L_x_532:
[----:B------:R-:W-:Y:S01]  /*8ab0*/  ISETP.EQ.U32.AND P4, PT, R16, UR14, PT ;  /* 0x0000000e10007c0c */ /* 0x000fe2000bf82070 */
[----:B------:R-:W-:Y:S01]  /*8ac0*/  BSSY.RECONVERGENT B0, `(.L_x_534) ;  /* 0x000000e000007945 */ /* 0x000fe20003800200 */
[----:B------:R-:W-:Y:S01]  /*8ad0*/  ISETP.NE.AND P5, PT, R0, R11, PT ;  /* 0x0000000b0000720c */ /* 0x000fe20003fa5270 */
[----:B------:R-:W-:Y:S02]  /*8ae0*/  IMAD.MOV.U32 R16, RZ, RZ, R14 ;  /* 0x000000ffff107224 */ /* 0x000fe400078e000e */
[----:B------:R-:W-:Y:S01]  /*8af0*/  IMAD.MOV.U32 R17, RZ, RZ, R15 ;  /* 0x000000ffff117224 */ /* 0x000fe200078e000f */
[----:B------:R-:W-:-:S04]  /*8b00*/  ISETP.EQ.OR.EX P4, PT, RZ, UR4, P5, P4 ;  /* 0x00000004ff007c0c */ /* 0x000fc8000af82740 */
[----:B------:R-:W-:-:S04]  /*8b10*/  SEL R21, RZ, 0x1, !P4 ;  /* 0x00000001ff157807 */ /* 0x000fc80006000000 */
        /* <DEDUP_REMOVED lines=8> */
.L_x_535:
[----:B------:R-:W-:Y:S05]  /*8ba0*/  BSYNC.RECONVERGENT B0 ;  /* 0x0000000000007941 */ /* 0x000fea0003800200 */
.L_x_534:
[----:B------:R-:W-:Y:S01]  /*8bb0*/  SHFL.UP PT, R14, R16, 0x1, RZ ;  /* 0x04200000100e7989 */ /* 0x000fe200000e00ff */
[----:B------:R-:W-:Y:S01]  /*8bc0*/  P2R R68, PR, RZ, 0x1 ;  /* 0x00000001ff447803 */ /* 0x000fe20000000000 */
[----:B------:R-:W0:Y:S01]  /*8bd0*/  S2UR UR6, SR_CgaCtaId ;  /* 0x00000000000679c3 */ /* 0x000e220000008800 */
[----:B------:R-:W-:Y:S01]  /*8be0*/  ISETP.NE.AND P0, PT, R23, RZ, PT ;  /* 0x000000ff1700720c */ /* 0x000fe20003f05270 */
[----:B------:R-:W1:Y:S01]  /*8bf0*/  SHFL.UP PT, R15, R17, 0x1, RZ ;  /* 0x04200000110f7989 */ /* 0x000e6200000e00ff */
[----:B------:R-:W-:Y:S01]  /*8c00*/  ISETP.GE.AND P5, PT, R13, 0x2, PT ;  /* 0x000000020d00780c */ /* 0x000fe20003fa6270 */
[----:B------:R-:W-:Y:S01]  /*8c10*/  BSSY.RECONVERGENT B0, `(.L_x_536) ;  /* 0x00000f2000007945 */ /* 0x000fe20003800200 */
[----:B------:R-:W-:Y:S01]  /*8c20*/  ISETP.NE.AND P6, PT, R24, RZ, PT ;  /* 0x000000ff1800720c */ /* 0x000fe20003fc5270 */
[----:B------:R-:W2:Y:S01]  /*8c30*/  SHFL.UP PT, R12, R21, 0x1, RZ ;  /* 0x04200000150c7989 */ /* 0x000ea200000e00ff */
[----:B-1----:R-:W-:-:S06]  /*8c40*/  DSETP.GT.AND P4, PT, R16, R14, PT ;  /* 0x0000000e1000722a */ /* 0x002fcc0003f84000 */
[----:B------:R-:W-:Y:S02]  /*8c50*/  FSEL R19, R14, R16, P4 ;  /* 0x000000100e137208 */ /* 0x000fe40002000000 */
[----:B------:R-:W1:Y:S01]  /*8c60*/  SHFL.UP PT, R14, R27, 0x1, RZ ;  /* 0x042000001b0e7989 */ /* 0x000e6200000e00ff */
[----:B------:R-:W-:Y:S02]  /*8c70*/  FSEL R67, R15, R17, P4 ;  /* 0x000000110f437208 */ /* 0x000fe40002000000 */
[----:B------:R-:W-:-:S04]  /*8c80*/  ISETP.NE.U32.AND P4, PT, R21, RZ, PT ;  /* 0x000000ff1500720c */ /* 0x000fc80003f85070 */
[----:B------:R-:W-:-:S04]  /*8c90*/  ISETP.NE.AND.EX P4, PT, R27, RZ, PT, P4 ;  /* 0x000000ff1b00720c */ /* 0x000fc80003f85340 */
[----:B------:R-:W-:Y:S02]  /*8ca0*/  FSEL R15, R19, R16, !P4 ;  /* 0x00000010130f7208 */ /* 0x000fe40006000000 */
[----:B------:R-:W-:Y:S02]  /*8cb0*/  FSEL R67, R67, R17, !P4 ;  /* 0x0000001143437208 */ /* 0x000fe40006000000 */
[----:B------:R-:W-:-:S04]  /*8cc0*/  ISETP.GE.AND P4, PT, R13, 0x1, PT ;  /* 0x000000010d00780c */ /* 0x000fc80003f86270 */
[----:B--2---:R-:W-:Y:S02]  /*8cd0*/  SEL R12, R12, RZ, P4 ;  /* 0x000000ff0c0c7207 */ /* 0x004fe40002000000 */
[----:B------:R-:W-:Y:S02]  /*8ce0*/  FSEL R64, R16, R15, !P4 ;  /* 0x0000000f10407208 */ /* 0x000fe40006000000 */
[----:B------:R-:W-:Y:S02]  /*8cf0*/  FSEL R67, R17, R67, !P4 ;  /* 0x0000004311437208 */ /* 0x000fe40006000000 */
[----:B-1----:R-:W-:Y:S01]  /*8d00*/  SEL R14, R14, RZ, P4 ;  /* 0x000000ff0e0e7207 */ /* 0x002fe20002000000 */
[----:B------:R-:W-:Y:S01]  /*8d10*/  IMAD.MOV.U32 R16, RZ, RZ, R64 ;  /* 0x000000ffff107224 */ /* 0x000fe200078e0040 */
[----:B------:R-:W-:Y:S01]  /*8d20*/  IADD3 R23, P4, PT, R12, R21, RZ ;  /* 0x000000150c177210 */ /* 0x000fe20007f9e0ff */
[----:B------:R-:W-:Y:S01]  /*8d30*/  SHFL.UP PT, R15, R67, 0x2, RZ ;  /* 0x04400000430f7989 */ /* 0x000fe200000e00ff */
[----:B------:R-:W-:-:S03]  /*8d40*/  IMAD.MOV.U32 R17, RZ, RZ, R67 ;  /* 0x000000ffff117224 */ /* 0x000fc600078e0043 */
[----:B------:R-:W-:Y:S01]  /*8d50*/  IMAD.X R25, R14, 0x1, R27, P4 ;  /* 0x000000010e197824 */ /* 0x000fe200020e061b */
[----:B------:R-:W1:Y:S04]  /*8d60*/  SHFL.UP PT, R12, R23, 0x2, RZ ;  /* 0x04400000170c7989 */ /* 0x000e6800000e00ff */
[----:B------:R-:W2:Y:S01]  /*8d70*/  SHFL.UP PT, R14, R64, 0x2, RZ ;  /* 0x04400000400e7989 */ /* 0x000ea200000e00ff */
[----:B-1----:R-:W-:Y:S01]  /*8d80*/  SEL R12, R12, RZ, P5 ;  /* 0x000000ff0c0c7207 */ /* 0x002fe20002800000 */
[----:B--2---:R-:W-:-:S06]  /*8d90*/  DSETP.GT.AND P4, PT, R16, R14, PT ;  /* 0x0000000e1000722a */ /* 0x004fcc0003f84000 */
[----:B------:R-:W-:Y:S02]  /*8da0*/  FSEL R17, R14, R64, P4 ;  /* 0x000000400e117208 */ /* 0x000fe40002000000 */
[----:B------:R-:W-:Y:S02]  /*8db0*/  FSEL R14, R15, R67, P4 ;  /* 0x000000430f0e7208 */ /* 0x000fe40002000000 */
[----:B------:R-:W-:-:S04]  /*8dc0*/  ISETP.NE.U32.AND P4, PT, R23, RZ, PT ;  /* 0x000000ff1700720c */ /* 0x000fc80003f85070 */
[----:B------:R-:W-:-:S04]  /*8dd0*/  ISETP.NE.AND.EX P4, PT, R25, RZ, PT, P4 ;  /* 0x000000ff1900720c */ /* 0x000fc80003f85340 */
[----:B------:R-:W-:Y:S02]  /*8de0*/  @P5 FSEL R67, R14, R67, !P4 ;  /* 0x000000430e435208 */ /* 0x000fe40006000000 */
[----:B------:R-:W1:Y:S01]  /*8df0*/  SHFL.UP PT, R14, R25, 0x2, RZ ;  /* 0x04400000190e7989 */ /* 0x000e6200000e00ff */
[----:B------:R-:W-:Y:S02]  /*8e00*/  @P5 FSEL R64, R17, R64, !P4 ;  /* 0x0000004011405208 */ /* 0x000fe40006000000 */
[----:B------:R-:W-:Y:S01]  /*8e10*/  IADD3 R19, P4, PT, R12, R23, RZ ;  /* 0x000000170c137210 */ /* 0x000fe20007f9e0ff */
[----:B------:R-:W-:Y:S01]  /*8e20*/  SHFL.UP PT, R15, R67, 0x4, RZ ;  /* 0x04800000430f7989 */ /* 0x000fe200000e00ff */
[----:B------:R-:W-:Y:S02]  /*8e30*/  IMAD.MOV.U32 R17, RZ, RZ, R67 ;  /* 0x000000ffff117224 */ /* 0x000fe400078e0043 */
[----:B------:R-:W-:Y:S01]  /*8e40*/  IMAD.MOV.U32 R16, RZ, RZ, R64 ;  /* 0x000000ffff107224 */ /* 0x000fe200078e0040 */
[----:B------:R-:W2:Y:S01]  /*8e50*/  SHFL.UP PT, R12, R19, 0x4, RZ ;  /* 0x04800000130c7989 */ /* 0x000ea200000e00ff */
[----:B-1----:R-:W-:-:S02]  /*8e60*/  SEL R14, R14, RZ, P5 ;  /* 0x000000ff0e0e7207 */ /* 0x002fc40002800000 */
[----:B------:R-:W-:-:S03]  /*8e70*/  ISETP.GE.AND P5, PT, R13, 0x4, PT ;  /* 0x000000040d00780c */ /* 0x000fc60003fa6270 */
[----:B------:R-:W-:Y:S02]  /*8e80*/  IMAD.X R21, R14, 0x1, R25, P4 ;  /* 0x000000010e157824 */ /* 0x000fe400020e0619 */
[----:B------:R-:W1:Y:S01]  /*8e90*/  SHFL.UP PT, R14, R64, 0x4, RZ ;  /* 0x04800000400e7989 */ /* 0x000e6200000e00ff */
[----:B--2---:R-:W-:Y:S01]  /*8ea0*/  SEL R12, R12, RZ, P5 ;  /* 0x000000ff0c0c7207 */ /* 0x004fe20002800000 */
[----:B-1----:R-:W-:-:S06]  /*8eb0*/  DSETP.GT.AND P4, PT, R16, R14, PT ;  /* 0x0000000e1000722a */ /* 0x002fcc0003f84000 */
        /* <DEDUP_REMOVED lines=30> */
[----:B-1----:R-:W-:-:S05]  /*90a0*/  SEL R14, R14, RZ, P5 ;  /* 0x000000ff0e0e7207 */ /* 0x002fca0002800000 */
[----:B------:R-:W-:Y:S01]  /*90b0*/  IMAD.X R21, R14, 0x1, R25, P4 ;  /* 0x000000010e157824 */ /* 0x000fe200020e0619 */
[----:B------:R-:W-:-:S04]  /*90c0*/  ISETP.GE.AND P4, PT, R13, 0x10, PT ;  /* 0x000000100d00780c */ /* 0x000fc80003f86270 */
[----:B------:R-:W1:Y:S01]  /*90d0*/  SHFL.UP PT, R14, R21, 0x10, RZ ;  /* 0x06000000150e7989 */ /* 0x000e6200000e00ff */
[----:B--2---:R-:W-:-:S04]  /*90e0*/  SEL R12, R12, RZ, P4 ;  /* 0x000000ff0c0c7207 */ /* 0x004fc80002000000 */
[----:B------:R-:W-:Y:S02]  /*90f0*/  IADD3 R69, P5, PT, R12, R19, RZ ;  /* 0x000000130c457210 */ /* 0x000fe40007fbe0ff */
[----:B-1----:R-:W-:-:S05]  /*9100*/  SEL R14, R14, RZ, P4 ;  /* 0x000000ff0e0e7207 */ /* 0x002fca0002000000 */
[----:B------:R-:W-:Y:S02]  /*9110*/  IMAD.X R70, R14, 0x1, R21, P5 ;  /* 0x000000010e467824 */ /* 0x000fe400028e0615 */
[----:B------:R-:W1:Y:S02]  /*9120*/  SHFL.UP PT, R14, R64, 0x10, RZ ;  /* 0x06000000400e7989 */ /* 0x000e6400000e00ff */
[----:B-1----:R-:W-:-:S06]  /*9130*/  DSETP.GT.AND P5, PT, R16, R14, PT ;  /* 0x0000000e1000722a */ /* 0x002fcc0003fa4000 */
[----:B------:R-:W-:Y:S02]  /*9140*/  FSEL R71, R14, R64, P5 ;  /* 0x000000400e477208 */ /* 0x000fe40002800000 */
[----:B------:R-:W-:Y:S02]  /*9150*/  FSEL R72, R15, R67, P5 ;  /* 0x000000430f487208 */ /* 0x000fe40002800000 */
[----:B------:R-:W-:-:S04]  /*9160*/  ISETP.NE.U32.AND P5, PT, R19, RZ, PT ;  /* 0x000000ff1300720c */ /* 0x000fc80003fa5070 */
[----:B------:R-:W-:-:S04]  /*9170*/  ISETP.NE.AND.EX P5, PT, R21, RZ, PT, P5 ;  /* 0x000000ff1500720c */ /* 0x000fc80003fa5350 */
[----:B------:R-:W-:Y:S02]  /*9180*/  FSEL R71, R71, R64, !P5 ;  /* 0x0000004047477208 */ /* 0x000fe40006800000 */
[----:B------:R-:W-:Y:S02]  /*9190*/  FSEL R72, R72, R67, !P5 ;  /* 0x0000004348487208 */ /* 0x000fe40006800000 */
[----:B------:R-:W-:Y:S02]  /*91a0*/  ISETP.NE.AND P5, PT, R13, 0x1f, PT ;  /* 0x0000001f0d00780c */ /* 0x000fe40003fa5270 */
[----:B------:R-:W-:-:S11]  /*91b0*/  FSEL R67, R67, R72, !P4 ;  /* 0x0000004843437208 */ /* 0x000fd60006000000 */
[----:B------:R-:W-:Y:S01]  /*91c0*/  @!P5 LEA R29, R8, UR5, 0x4 ;  /* 0x00000005081ddc11 */ /* 0x000fe2000f8e20ff */
[----:B------:R-:W-:Y:S02]  /*91d0*/  @!P5 IMAD.MOV.U32 R20, RZ, RZ, R69 ;  /* 0x000000ffff14d224 */ /* 0x000fe400078e0045 */
[----:B------:R-:W-:Y:S02]  /*91e0*/  @!P5 IMAD.MOV.U32 R21, RZ, RZ, R70 ;  /* 0x000000ffff15d224 */ /* 0x000fe400078e0046 */
[----:B------:R-:W-:Y:S01]  /*91f0*/  @!P5 IMAD.MOV.U32 R22, RZ, RZ, R71 ;  /* 0x000000ffff16d224 */ /* 0x000fe200078e0047 */
[----:B------:R-:W-:Y:S01]  /*9200*/  FSEL R71, R64, R71, !P4 ;  /* 0x0000004740477208 */ /* 0x000fe20006000000 */
[----:B------:R-:W-:Y:S01]  /*9210*/  @!P5 IMAD.MOV.U32 R23, RZ, RZ, R72 ;  /* 0x000000ffff17d224 */ /* 0x000fe200078e0048 */
[----:B------:R-:W-:Y:S01]  /*9220*/  SHFL.UP PT, R70, R70, 0x1, RZ ;  /* 0x0420000046467989 */ /* 0x000fe200000e00ff */
[----:B------:R-:W-:-:S03]  /*9230*/  IMAD R64, R10, R65, 0x1 ;  /* 0x000000010a407424 */ /* 0x000fc600078e0241 */
[----:B------:R-:W-:Y:S01]  /*9240*/  @!P5 STS.128 [R29], R20 ;  /* 0x000000141d00d388 */ /* 0x000fe20000000c00 */
[----:B------:R-:W-:Y:S01]  /*9250*/  BAR.SYNC.DEFER_BLOCKING 0x0 ;  /* 0x0000000000007b1d */ /* 0x000fe20000010000 */
[----:B------:R-:W-:-:S04]  /*9260*/  ISETP.EQ.U32.AND P4, PT, R64, UR14, PT ;  /* 0x0000000e40007c0c */ /* 0x000fc8000bf82070 */
[----:B------:R-:W-:Y:S02]  /*9270*/  ISETP.EQ.OR.EX P4, PT, RZ, UR4, P0, P4 ;  /* 0x00000004ff007c0c */ /* 0x000fe40008782740 */
[----:B------:R-:W-:Y:S01]  /*9280*/  ISETP.NE.AND P0, PT, R68, RZ, PT ;  /* 0x000000ff4400720c */ /* 0x000fe20003f05270 */
[CC--:B------:R-:W-:Y:S02]  /*9290*/  IMAD R68, R10.reuse, R65.reuse, 0x3 ;  /* 0x000000030a447424 */ /* 0x0c0fe400078e0241 */
[----:B------:R-:W-:Y:S01]  /*92a0*/  IMAD R65, R10, R65, 0x4 ;  /* 0x000000040a417424 */ /* 0x000fe200078e0241 */
[----:B------:R-:W-:Y:S04]  /*92b0*/  LDS.128 R12, [UR5+0x10] ;  /* 0x00001005ff0c7984 */ /* 0x000fe80008000c00 */
[----:B------:R-:W1:Y:S04]  /*92c0*/  LDS.128 R16, [UR5] ;  /* 0x00000005ff107984 */ /* 0x000e680008000c00 */
[----:B------:R-:W2:Y:S01]  /*92d0*/  LDS.128 R20, [UR5+0x20] ;  /* 0x00002005ff147984 */ /* 0x000ea20008000c00 */
[----:B------:R-:W-:-:S02]  /*92e0*/  UMOV UR5, 0x400 ;  /* 0x0000040000057882 */ /* 0x000fc40000000000 */
[----:B0-----:R-:W-:Y:S01]  /*92f0*/  ULEA UR5, UR6, UR5, 0x18 ;  /* 0x0000000506057291 */ /* 0x001fe2000f8ec0ff */
[----:B-1----:R-:W-:-:S06]  /*9300*/  DSETP.GEU.AND P5, PT, R18, R14, PT ;  /* 0x0000000e1200722a */ /* 0x002fcc0003fae000 */
[----:B------:R-:W-:Y:S02]  /*9310*/  FSEL R25, R18, R14, !P5 ;  /* 0x0000000e12197208 */ /* 0x000fe40006800000 */
[----:B------:R-:W-:Y:S02]  /*9320*/  FSEL R27, R19, R15, !P5 ;  /* 0x0000000f131b7208 */ /* 0x000fe40006800000 */
[----:B------:R-:W-:-:S04]  /*9330*/  ISETP.NE.U32.AND P5, PT, R12, RZ, PT ;  /* 0x000000ff0c00720c */ /* 0x000fc80003fa5070 */
[----:B------:R-:W-:-:S04]  /*9340*/  ISETP.NE.AND.EX P5, PT, R13, RZ, PT, P5 ;  /* 0x000000ff0d00720c */ /* 0x000fc80003fa5350 */
[----:B------:R-:W-:Y:S02]  /*9350*/  FSEL R14, R25, R14, !P5 ;  /* 0x0000000e190e7208 */ /* 0x000fe40006800000 */
[----:B------:R-:W-:-:S06]  /*9360*/  FSEL R15, R27, R15, !P5 ;  /* 0x0000000f1b0f7208 */ /* 0x000fcc0006800000 */
[----:B--2---:R-:W-:-:S06]  /*9370*/  DSETP.GEU.AND P5, PT, R14, R22, PT ;  /* 0x000000160e00722a */ /* 0x004fcc0003fae000 */
        /* <DEDUP_REMOVED lines=46> */
[----:B------:R-:W-:Y:S02]  /*9660*/  ISETP.NE.AND P5, PT, R66, RZ, PT ;  /* 0x000000ff4200720c */ /* 0x000fe40003fa5270 */
[----:B------:R-:W-:Y:S02]  /*9670*/  P2R R66, PR, RZ, 0x10 ;  /* 0x00000010ff427803 */ /* 0x000fe40000000000 */
[----:B------:R-:W-:-:S04]  /*9680*/  ISETP.EQ.U32.AND P4, PT, R68, UR14, PT ;  /* 0x0000000e44007c0c */ /* 0x000fc8000bf82070 */
[----:B------:R-:W-:Y:S02]  /*9690*/  ISETP.EQ.OR.EX P4, PT, RZ, UR4, P5, P4 ;  /* 0x00000004ff007c0c */ /* 0x000fe4000af82740 */
[----:B------:R-:W-:-:S04]  /*96a0*/  ISETP.EQ.U32.AND P5, PT, R65, UR14, PT ;  /* 0x0000000e41007c0c */ /* 0x000fc8000bfa2070 */
[----:B------:R-:W-:Y:S02]  /*96b0*/  ISETP.EQ.OR.EX P5, PT, RZ, UR4, P6, P5 ;  /* 0x00000004ff007c0c */ /* 0x000fe4000b7a2750 */
        /* <DEDUP_REMOVED lines=10> */
[----:B------:R-:W-:Y:S01]  /*9760*/  FSEL R23, R23, R19, !P6 ;  /* 0x0000001317177208 */ /* 0x000fe20007000000 */
[----:B------:R-:W-:Y:S01]  /*9770*/  IMAD.IADD R19, R16, 0x1, R12 ;  /* 0x0000000110137824 */ /* 0x000fe200078e020c */
[----:B------:R-:W-:Y:S02]  /*9780*/  FSEL R65, R22, R65, !P6 ;  /* 0x0000004116417208 */ /* 0x000fe40007000000 */
[----:B------:R-:W-:Y:S01]  /*9790*/  SEL R18, R15, R18, !P6 ;  /* 0x000000120f127207 */ /* 0x000fe20007000000 */
[----:B------:R-:W-:Y:S01]  /*97a0*/  IMAD.IADD R19, R20, 0x1, R19 ;  /* 0x0000000114137824 */ /* 0x000fe200078e0213 */
[----:B------:R-:W-:Y:S02]  /*97b0*/  SEL R14, R73, R14, !P6 ;  /* 0x0000000e490e7207 */ /* 0x000fe40007000000 */
[C---:B------:R-:W-:Y:S01]  /*97c0*/  IADD3 RZ, P6, PT, R24.reuse, R15, RZ ;  /* 0x0000000f18ff7210 */ /* 0x040fe20007fde0ff */
[----:B------:R-:W-:-:S04]  /*97d0*/  IMAD.IADD R19, R24, 0x1, R19 ;  /* 0x0000000118137824 */ /* 0x000fc800078e0213 */
[----:B------:R-:W-:Y:S01]  /*97e0*/  IMAD.X R15, R25, 0x1, R73, P6 ;  /* 0x00000001190f7824 */ /* 0x000fe200030e0649 */
[----:B------:R-:W-:-:S04]  /*97f0*/  ISETP.NE.AND P6, PT, R8, 0x4, PT ;  /* 0x000000040800780c */ /* 0x000fc80003fc5270 */
[----:B------:R-:W-:Y:S02]  /*9800*/  FSEL R65, R26, R65, !P6 ;  /* 0x000000411a417208 */ /* 0x000fe40007000000 */
[----:B------:R-:W-:Y:S02]  /*9810*/  FSEL R27, R27, R23, !P6 ;  /* 0x000000171b1b7208 */ /* 0x000fe40007000000 */
[----:B------:R-:W-:Y:S02]  /*9820*/  SEL R8, R19, R18, !P6 ;  /* 0x0000001213087207 */ /* 0x000fe40007000000 */
[----:B------:R-:W-:Y:S02]  /*9830*/  SEL R14, R15, R14, !P6 ;  /* 0x0000000e0f0e7207 */ /* 0x000fe40007000000 */
[----:B------:R-:W-:Y:S02]  /*9840*/  IADD3 R19, P6, PT, R28, R19, RZ ;  /* 0x000000131c137210 */ /* 0x000fe40007fde0ff */
[----:B------:R-:W-:-:S03]  /*9850*/  SHF.R.U32.HI R18, RZ, 0x5, R10 ;  /* 0x00000005ff127819 */ /* 0x000fc6000001160a */
        /* <DEDUP_REMOVED lines=15> */
[----:B------:R-:W-:Y:S02]  /*9950*/  ISETP.NE.AND P6, PT, R18, 0x7, PT ;  /* 0x000000071200780c */ /* 0x000fe40003fc5270 */
[----:B------:R0:W1:Y:S02]  /*9960*/  SHFL.UP PT, R18, R69, 0x1, RZ ;  /* 0x0420000045127989 */ /* 0x00006400000e00ff */
[----:B------:R-:W-:Y:S02]  /*9970*/  FSEL R22, R38, R23, !P6 ;  /* 0x0000001726167208 */ /* 0x000fe40007000000 */
[----:B------:R-:W-:Y:S02]  /*9980*/  FSEL R23, R39, R35, !P6 ;  /* 0x0000002327177208 */ /* 0x000fe40007000000 */
[----:B------:R-:W-:Y:S02]  /*9990*/  SEL R35, R19, R8, !P6 ;  /* 0x0000000813237207 */ /* 0x000fe40007000000 */
[----:B------:R-:W-:-:S02]  /*99a0*/  SEL R39, R15, R14, !P6 ;  /* 0x0000000e0f277207 */ /* 0x000fc40007000000 */
[----:B------:R-:W-:Y:S01]  /*99b0*/  IADD3 R19, P6, PT, R40, R19, RZ ;  /* 0x0000001328137210 */ /* 0x000fe20007fde0ff */
[----:B------:R0:W2:Y:S04]  /*99c0*/  SHFL.UP PT, R14, R71, 0x1, RZ ;  /* 0x04200000470e7989 */ /* 0x0000a800000e00ff */
[----:B------:R-:W-:Y:S01]  /*99d0*/  IMAD.X R8, R41, 0x1, R15, P6 ;  /* 0x0000000129087824 */ /* 0x000fe200030e060f */
[----:B------:R-:W-:Y:S01]  /*99e0*/  ISETP.GE.U32.AND P6, PT, R10, 0x20, PT ;  /* 0x000000200a00780c */ /* 0x000fe20003fc6070 */
[----:B------:R0:W3:-:S12]  /*99f0*/  SHFL.UP PT, R15, R67, 0x1, RZ ;  /* 0x04200000430f7989 */ /* 0x0000d800000e00ff */
[----:B01----:R-:W-:Y:S05]  /*9a00*/  @!P6 BRA `(.L_x_537) ;  /* 0x000000000048e947 */ /* 0x003fea0003800000 */
[----:B------:R-:W0:Y:S01]  /*9a10*/  S2R R30, SR_LANEID ;  /* 0x00000000001e7919 */ /* 0x000e220000000000 */
[----:B--23--:R-:W-:Y:S01]  /*9a20*/  DSETP.GEU.AND P6, PT, R22, R14, PT ;  /* 0x0000000e1600722a */ /* 0x00cfe20003fce000 */
[----:B------:R-:W-:-:S05]  /*9a30*/  P2R R26, PR, RZ, 0x1 ;  /* 0x00000001ff1a7803 */ /* 0x000fca0000000000 */
[----:B------:R-:W-:Y:S02]  /*9a40*/  FSEL R27, R22, R14, !P6 ;  /* 0x0000000e161b7208 */ /* 0x000fe40007000000 */
[----:B------:R-:W-:Y:S02]  /*9a50*/  FSEL R31, R23, R15, !P6 ;  /* 0x0000000f171f7208 */ /* 0x000fe40007000000 */
[----:B------:R-:W-:-:S04]  /*9a60*/  ISETP.NE.U32.AND P6, PT, R18, RZ, PT ;  /* 0x000000ff1200720c */ /* 0x000fc80003fc5070 */
[----:B------:R-:W-:Y:S02]  /*9a70*/  ISETP.NE.AND.EX P6, PT, R70, RZ, PT, P6 ;  /* 0x000000ff4600720c */ /* 0x000fe40003fc5360 */
[----:B0-----:R-:W-:-:S13]  /*9a80*/  ISETP.NE.AND P0, PT, R30, RZ, PT ;  /* 0x000000ff1e00720c */ /* 0x001fda0003f05270 */
[----:B------:R-:W-:Y:S02]  /*9a90*/  @P0 FSEL R22, R27, R14, !P6 ;  /* 0x0000000e1b160208 */ /* 0x000fe40007000000 */
[----:B------:R-:W-:Y:S02]  /*9aa0*/  @P0 FSEL R23, R31, R15, !P6 ;  /* 0x0000000f1f170208 */ /* 0x000fe40007000000 */
[----:B------:R-:W-:Y:S01]  /*9ab0*/  ISETP.NE.AND P6, PT, R30, RZ, PT ;  /* 0x000000ff1e00720c */ /* 0x000fe20003fc5270 */
[----:B------:R-:W-:Y:S01]  /*9ac0*/  IMAD.MOV.U32 R14, RZ, RZ, R22 ;  /* 0x000000ffff0e7224 */ /* 0x000fe200078e0016 */
[----:B------:R-:W-:Y:S01]  /*9ad0*/  ISETP.NE.AND P0, PT, R26, RZ, PT ;  /* 0x000000ff1a00720c */ /* 0x000fe20003f05270 */
[----:B------:R-:W-:Y:S01]  /*9ae0*/  IMAD.MOV.U32 R15, RZ, RZ, R23 ;  /* 0x000000ffff0f7224 */ /* 0x000fe200078e0017 */
[----:B------:R-:W-:Y:S02]  /*9af0*/  SEL R18, R18, RZ, P6 ;  /* 0x000000ff12127207 */ /* 0x000fe40003000000 */
[----:B------:R-:W-:-:S02]  /*9b00*/  SEL R70, R70, RZ, P6 ;  /* 0x000000ff46467207 */ /* 0x000fc40003000000 */
[----:B------:R-:W-:-:S05]  /*9b10*/  IADD3 R18, P6, PT, R18, R35, RZ ;  /* 0x0000002312127210 */ /* 0x000fca0007fde0ff */
[----:B------:R-:W-:-:S08]  /*9b20*/  IMAD.X R70, R70, 0x1, R39, P6 ;  /* 0x0000000146467824 */ /* 0x000fd000030e0627 */
.L_x_537:
[----:B------:R-:W-:Y:S05]  /*9b30*/  BSYNC.RECONVERGENT B0 ;  /* 0x0000000000007941 */ /* 0x000fea0003800200 */
.L_x_536:
[----:B------:R-:W-:Y:S01]  /*9b40*/  ISETP.NE.AND P6, PT, R10, RZ, PT ;  /* 0x000000ff0a00720c */ /* 0x000fe20003fc5270 */
[----:B------:R-:W-:Y:S01]  /*9b50*/  BSSY.RECONVERGENT B0, `(.L_x_538) ;  /* 0x0000011000007945 */ /* 0x000fe20003800200 */
[----:B------:R-:W-:Y:S01]  /*9b60*/  P2R R22, PR, RZ, 0x1 ;  /* 0x00000001ff167803 */ /* 0x000fe20000000000 */
[----:B------:R-:W-:Y:S01]  /*9b70*/  IMAD.MOV.U32 R39, RZ, RZ, R61 ;  /* 0x000000ffff277224 */ /* 0x000fe200078e003d */
[----:B------:R-:W-:Y:S01]  /*9b80*/  ISETP.NE.AND P0, PT, R66, RZ, PT ;  /* 0x000000ff4200720c */ /* 0x000fe20003f05270 */
[----:B------:R-:W-:-:S03]  /*9b90*/  IMAD.MOV.U32 R38, RZ, RZ, R45 ;  /* 0x000000ffff267224 */ /* 0x000fc600078e002d */
[----:B------:R-:W-:Y:S02]  /*9ba0*/  SEL R23, RZ, 0x1, !P0 ;  /* 0x00000001ff177807 */ /* 0x000fe40004000000 */
[----:B------:R-:W-:-:S03]  /*9bb0*/  ISETP.NE.AND P0, PT, R22, RZ, PT ;  /* 0x000000ff1600720c */ /* 0x000fc60003f05270 */
[----:B------:R-:W-:Y:S10]  /*9bc0*/  @!P6 BRA `(.L_x_539) ;  /* 0x000000000024e947 */ /* 0x000ff40003800000 */
[----:B--23--:R-:W-:-:S06]  /*9bd0*/  DSETP.GEU.AND P6, PT, R14, R58, PT ;  /* 0x0000003a0e00722a */ /* 0x00cfcc0003fce000 */
[----:B------:R-:W-:Y:S02]  /*9be0*/  FSEL R27, R14, R58, !P6 ;  /* 0x0000003a0e1b7208 */ /* 0x000fe40007000000 */
[----:B------:R-:W-:Y:S02]  /*9bf0*/  FSEL R31, R15, R59, !P6 ;  /* 0x0000003b0f1f7208 */ /* 0x000fe40007000000 */
[----:B------:R-:W-:-:S05]  /*9c00*/  IADD3 R38, P6, PT, R18, R45, RZ ;  /* 0x0000002d12267210 */ /* 0x000fca0007fde0ff */
[----:B------:R-:W-:Y:S01]  /*9c10*/  IMAD.X R39, R70, 0x1, R61, P6 ;  /* 0x0000000146277824 */ /* 0x000fe200030e063d */
[----:B------:R-:W-:-:S04]  /*9c20*/  ISETP.NE.U32.AND P6, PT, R45, RZ, PT ;  /* 0x000000ff2d00720c */ /* 0x000fc80003fc5070 */
[----:B------:R-:W-:-:S04]  /*9c30*/  ISETP.NE.AND.EX P6, PT, R61, RZ, PT, P6 ;  /* 0x000000ff3d00720c */ /* 0x000fc80003fc5360 */
[----:B------:R-:W-:Y:S02]  /*9c40*/  FSEL R58, R27, R58, !P6 ;  /* 0x0000003a1b3a7208 */ /* 0x000fe40007000000 */
[----:B------:R-:W-:-:S07]  /*9c50*/  FSEL R59, R31, R59, !P6 ;  /* 0x0000003b1f3b7208 */ /* 0x000fce0007000000 */
.L_x_539:
[----:B------:R-:W-:Y:S05]  /*9c60*/  BSYNC.RECONVERGENT B0 ;  /* 0x0000000000007941 */ /* 0x000fea0003800200 */
.L_x_538:
[----:B------:R-:W-:Y:S01]  /*9c70*/  IADD3 R23, P6, PT, R38, R23, RZ ;  /* 0x0000001726177210 */ /* 0x000fe20007fde0ff */
[----:B------:R-:W-:Y:S01]  /*9c80*/  BSSY.RECONVERGENT B0, `(.L_x_540) ;  /* 0x000001a000007945 */ /* 0x000fe20003800200 */
[----:B------:R-:W-:Y:S01]  /*9c90*/  SEL R27, RZ, 0x1, !P4 ;  /* 0x00000001ff1b7807 */ /* 0x000fe20006000000 */
[----:B------:R-:W-:Y:S01]  /*9ca0*/  IMAD.MOV.U32 R26, RZ, RZ, R74 ;  /* 0x000000ffff1a7224 */ /* 0x000fe200078e004a */
[----:B------:R-:W-:Y:S01]  /*9cb0*/  SEL R65, RZ, 0x1, !P5 ;  /* 0x00000001ff417807 */ /* 0x000fe20006800000 */
[----:B------:R-:W-:Y:S01]  /*9cc0*/  IMAD.X R22, RZ, RZ, R39, P6 ;  /* 0x000000ffff167224 */ /* 0x000fe200030e0627 */
[----:B------:R-:W-:Y:S02]  /*9cd0*/  IADD3 R72, P6, PT, R23, R60, RZ ;  /* 0x0000003c17487210 */ /* 0x000fe40007fde0ff */
[----:B------:R-:W-:-:S03]  /*9ce0*/  SEL R76, RZ, 0x1, !P3 ;  /* 0x00000001ff4c7807 */ /* 0x000fc60005800000 */
[----:B------:R-:W-:Y:S01]  /*9cf0*/  IMAD.X R69, RZ, RZ, R22, P6 ;  /* 0x000000ffff457224 */ /* 0x000fe200030e0616 */
[----:B------:R-:W-:Y:S01]  /*9d00*/  IADD3 R68, P6, PT, R27, R72, RZ ;  /* 0x000000481b447210 */ /* 0x000fe20007fde0ff */
[----:B------:R-:W-:-:S04]  /*9d10*/  IMAD.MOV.U32 R27, RZ, RZ, R75 ;  /* 0x000000ffff1b7224 */ /* 0x000fc800078e004b */
[----:B------:R-:W-:Y:S01]  /*9d20*/  IMAD.X R67, RZ, RZ, R69, P6 ;  /* 0x000000ffff437224 */ /* 0x000fe200030e0645 */
[----:B------:R-:W-:-:S05]  /*9d30*/  IADD3 R65, P6, PT, R65, R68, RZ ;  /* 0x0000004441417210 */ /* 0x000fca0007fde0ff */
[----:B------:R-:W-:Y:S01]  /*9d40*/  IMAD.X R60, RZ, RZ, R67, P6 ;  /* 0x000000ffff3c7224 */ /* 0x000fe200030e0643 */
[----:B------:R-:W-:-:S05]  /*9d50*/  IADD3 R71, P6, PT, R65, R62, RZ ;  /* 0x0000003e41477210 */ /* 0x000fca0007fde0ff */
[----:B------:R-:W-:Y:S01]  /*9d60*/  IMAD.X R62, RZ, RZ, R60, P6 ;  /* 0x000000ffff3e7224 */ /* 0x000fe200030e063c */
[----:B------:R-:W-:-:S05]  /*9d70*/  IADD3 R77, P6, PT, R71, R63, RZ ;  /* 0x0000003f474d7210 */ /* 0x000fca0007fde0ff */
[----:B------:R-:W-:Y:S01]  /*9d80*/  IMAD.X R73, RZ, RZ, R62, P6 ;  /* 0x000000ffff497224 */ /* 0x000fe200030e063e */
[----:B------:R-:W-:-:S05]  /*9d90*/  IADD3 R76, P6, PT, R76, R77, RZ ;  /* 0x0000004d4c4c7210 */ /* 0x000fca0007fde0ff */
[----:B------:R-:W-:Y:S01]  /*9da0*/  IMAD.X R63, RZ, RZ, R73, P6 ;  /* 0x000000ffff3f7224 */ /* 0x000fe200030e0649 */
[----:B------:R-:W-:-:S13]  /*9db0*/  ISETP.NE.AND P6, PT, R66, RZ, PT ;  /* 0x000000ff4200720c */ /* 0x000fda0003fc5270 */
[----:B------:R-:W-:Y:S05]  /*9dc0*/  @P6 BRA `(.L_x_541) ;  /* 0x0000000000146947 */ /* 0x000fea0003800000 */
[----:B------:R-:W-:Y:S01]  /*9dd0*/  DSETP.GEU.AND P6, PT, R58, R74, PT ;  /* 0x0000004a3a00722a */ /* 0x000fe20003fce000 */
[----:B------:R-:W-:Y:S02]  /*9de0*/  IMAD.MOV.U32 R26, RZ, RZ, R58 ;  /* 0x000000ffff1a7224 */ /* 0x000fe400078e003a */
[----:B------:R-:W-:-:S11]  /*9df0*/  IMAD.MOV.U32 R27, RZ, RZ, R59 ;  /* 0x000000ffff1b7224 */ /* 0x000fd600078e003b */
[----:B------:R-:W-:Y:S02]  /*9e00*/  @P6 IMAD.MOV.U32 R26, RZ, RZ, R74 ;  /* 0x000000ffff1a6224 */ /* 0x000fe400078e004a */
[----:B------:R-:W-:-:S07]  /*9e10*/  @P6 IMAD.MOV.U32 R27, RZ, RZ, R75 ;  /* 0x000000ffff1b6224 */ /* 0x000fce00078e004b */
.L_x_541:
[----:B------:R-:W-:Y:S05]  /*9e20*/  BSYNC.RECONVERGENT B0 ;  /* 0x0000000000007941 */ /* 0x000fea0003800200 */
.L_x_540:
        /* <DEDUP_REMOVED lines=9> */
.L_x_543:
[----:B------:R-:W-:Y:S05]  /*9ec0*/  BSYNC.RECONVERGENT B0 ;  /* 0x0000000000007941 */ /* 0x000fea0003800200 */
.L_x_542:
        /* <DEDUP_REMOVED lines=9> */
.L_x_545:
[----:B------:R-:W-:Y:S05]  /*9f60*/  BSYNC.RECONVERGENT B0 ;  /* 0x0000000000007941 */ /* 0x000fea0003800200 */
.L_x_544:
        /* <DEDUP_REMOVED lines=9> */
.L_x_547:
[----:B------:R-:W-:Y:S05]  /*a000*/  BSYNC.RECONVERGENT B0 ;  /* 0x0000000000007941 */ /* 0x000fea0003800200 */
.L_x_546:
        /* <DEDUP_REMOVED lines=9> */
.L_x_549:
[----:B------:R-:W-:Y:S05]  /*a0a0*/  BSYNC.RECONVERGENT B0 ;  /* 0x0000000000007941 */ /* 0x000fea0003800200 */
.L_x_548:
        /* <DEDUP_REMOVED lines=9> */
.L_x_551:
[----:B------:R-:W-:Y:S05]  /*a140*/  BSYNC.RECONVERGENT B0 ;  /* 0x0000000000007941 */ /* 0x000fea0003800200 */
.L_x_550:
        /* <DEDUP_REMOVED lines=9> */
.L_x_553:
[----:B------:R-:W-:Y:S05]  /*a1e0*/  BSYNC.RECONVERGENT B0 ;  /* 0x0000000000007941 */ /* 0x000fea0003800200 */
.L_x_552:
[----:B------:R-:W-:Y:S01]  /*a1f0*/  ISETP.GE.U32.AND P3, PT, R19, 0x101, PT ;  /* 0x000001011300780c */ /* 0x000fe20003f66070 */
[----:B------:R-:W-:Y:S01]  /*a200*/  BSSY.RECONVERGENT B0, `(.L_x_554) ;  /* 0x00000ff000007945 */ /* 0x000fe20003800200 */
[----:B------:R-:W-:Y:S02]  /*a210*/  ISETP.NE.AND P6, PT, R10, RZ, PT ;  /* 0x000000ff0a00720c */ /* 0x000fe40003fc5270 */
[----:B------:R-:W-:Y:S02]  /*a220*/  ISETP.GE.AND.EX P3, PT, R8, RZ, PT, P3 ;  /* 0x000000ff0800720c */ /* 0x000fe40003f66330 */
[----:B------:R-:W-:Y:S02]  /*a230*/  SEL R18, R18, RZ, P6 ;  /* 0x000000ff12127207 */ /* 0x000fe40003000000 */
[----:B------:R-:W-:-:S09]  /*a240*/  SEL R47, R70, RZ, P6 ;  /* 0x000000ff462f7207 */ /* 0x000fd20003000000 */
[----:B------:R-:W-:Y:S05]  /*a250*/  @!P3 BRA `(.L_x_555) ;  /* 0x00000008003cb947 */ /* 0x000fea0003800000 */
[----:B------:R-:W0:Y:S08]  /*a260*/  S2UR UR6, SR_CgaCtaId ;  /* 0x00000000000679c3 */ /* 0x000e300000008800 */
[----:B------:R-:W-:Y:S01]  /*a270*/  BAR.SYNC.DEFER_BLOCKING 0x0 ;  /* 0x0000000000007b1d */ /* 0x000fe20000010000 */
[----:B------:R-:W-:Y:S02]  /*a280*/  ISETP.NE.U32.AND P6, PT, R64, UR14, PT ;  /* 0x0000000e40007c0c */ /* 0x000fe4000bfc5070 */
[----:B------:R-:W-:-:S03]  /*a290*/  ISETP.NE.AND P3, PT, R9, R6, PT ;  /* 0x000000060900720c */ /* 0x000fc60003f65270 */
[----:B------:R-:W-:Y:S01]  /*a2a0*/  UMOV UR5, 0x400 ;  /* 0x0000040000057882 */ /* 0x000fe20000000000 */
[----:B------:R-:W-:Y:S01]  /*a2b0*/  ISETP.NE.AND.EX P3, PT, RZ, UR4, !P3, P6 ;  /* 0x00000004ff007c0c */ /* 0x000fe2000df65360 */
[----:B------:R-:W1:Y:S01]  /*a2c0*/  LDCU.128 UR16, c[0x0][0x390] ;  /* 0x00007200ff1077ac */ /* 0x000e620008000c00 */
[----:B------:R-:W-:Y:S01]  /*a2d0*/  ISETP.NE.U32.AND P6, PT, R45, RZ, PT ;  /* 0x000000ff2d00720c */ /* 0x000fe20003fc5070 */
[----:B------:R-:W-:Y:S01]  /*a2e0*/  IMAD.MOV.U32 R45, RZ, RZ, 0x9 ;  /* 0x00000009ff2d7424 */ /* 0x000fe200078e00ff */
[----:B------:R-:W-:Y:S02]  /*a2f0*/  BSSY.RECONVERGENT B1, `(.L_x_556) ;  /* 0x0000084000017945 */ /* 0x000fe40003800200 */
[----:B------:R-:W-:Y:S01]  /*a300*/  ISETP.NE.AND.EX P6, PT, R61, RZ, PT, P6 ;  /* 0x000000ff3d00720c */ /* 0x000fe20003fc5360 */
[----:B0-----:R-:W-:-:S12]  /*a310*/  ULEA UR5, UR6, UR5, 0x18 ;  /* 0x0000000506057291 */ /* 0x001fd8000f8ec0ff */
[----:B------:R-:W-:Y:S01]  /*a320*/  @P6 LEA R39, R18, UR5, 0x4 ;  /* 0x0000000512276c11 */ /* 0x000fe2000f8e20ff */
[-C--:B------:R-:W-:Y:S01]  /*a330*/  IMAD R18, R10, R45.reuse, 0x7 ;  /* 0x000000070a127424 */ /* 0x080fe200078e022d */
[----:B------:R-:W-:Y:S01]  /*a340*/  @!P3 LEA R38, R38, UR5, 0x4 ;  /* 0x000000052626bc11 */ /* 0x000fe2000f8e20ff */
[----:B------:R-:W-:Y:S01]  /*a350*/  IMAD R45, R10, R45, 0x8 ;  /* 0x000000080a2d7424 */ /* 0x000fe200078e022d */
[----:B------:R-:W-:Y:S01]  /*a360*/  @P0 LEA R23, R23, UR5, 0x4 ;  /* 0x0000000517170c11 */ /* 0x000fe2000f8e20ff */
[----:B------:R-:W-:Y:S01]  /*a370*/  @P6 STS [R39], R44 ;  /* 0x0000002c27006388 */ /* 0x000fe20000000800 */
[----:B------:R-:W-:Y:S02]  /*a380*/  @P4 LEA R72, R72, UR5, 0x4 ;  /* 0x0000000548484c11 */ /* 0x000fe4000f8e20ff */
[----:B------:R-:W-:Y:S01]  /*a390*/  @P1 LEA R65, R65, UR5, 0x4 ;  /* 0x0000000541411c11 */ /* 0x000fe2000f8e20ff */
[----:B--23--:R-:W-:Y:S01]  /*a3a0*/  @P6 STS.64 [R39+0x8], R14 ;  /* 0x0000080e27006388 */ /* 0x00cfe20000000a00 */
[----:B------:R-:W-:-:S02]  /*a3b0*/  ISETP.NE.U32.AND P6, PT, R18, UR14, PT ;  /* 0x0000000e12007c0c */ /* 0x000fc4000bfc5070 */
[----:B------:R-:W-:Y:S01]  /*a3c0*/  @P2 LEA R71, R71, UR5, 0x4 ;  /* 0x0000000547472c11 */ /* 0x000fe2000f8e20ff */
[----:B------:R0:W-:Y:S04]  /*a3d0*/  @!P3 STS [R38], R9 ;  /* 0x000000092600b388 */ /* 0x0001e80000000800 */
[----:B------:R2:W-:Y:S01]  /*a3e0*/  @!P3 STS.64 [R38+0x8], R58 ;  /* 0x0000083a2600b388 */ /* 0x0005e20000000a00 */
[----:B------:R-:W-:-:S03]  /*a3f0*/  ISETP.NE.AND P3, PT, R3, R0, PT ;  /* 0x000000000300720c */ /* 0x000fc60003f65270 */
[----:B------:R2:W-:Y:S01]  /*a400*/  @P0 STS [R23], R6 ;  /* 0x0000000617000388 */ /* 0x0005e20000000800 */
[----:B------:R-:W-:Y:S02]  /*a410*/  ISETP.NE.AND.EX P3, PT, RZ, UR4, !P3, P6 ;  /* 0x00000004ff007c0c */ /* 0x000fe4000df65360 */
[----:B------:R-:W-:Y:S01]  /*a420*/  ISETP.NE.AND P6, PT, R0, R11, PT ;  /* 0x0000000b0000720c */ /* 0x000fe20003fc5270 */
[----:B------:R2:W-:Y:S01]  /*a430*/  @P0 STS.64 [R23+0x8], R26 ;  /* 0x0000081a17000388 */ /* 0x0005e20000000a00 */
[----:B------:R-:W-:Y:S02]  /*a440*/  ISETP.NE.U32.AND P0, PT, R45, UR14, PT ;  /* 0x0000000e2d007c0c */ /* 0x000fe4000bf05070 */
[----:B0-----:R-:W-:Y:S01]  /*a450*/  @P5 LEA R9, R68, UR5, 0x4 ;  /* 0x0000000544095c11 */ /* 0x001fe2000f8e20ff */
[----:B------:R2:W-:Y:S01]  /*a460*/  @P4 STS.64 [R72+0x8], R30 ;  /* 0x0000081e48004388 */ /* 0x0005e20000000a00 */
[----:B------:R-:W-:-:S03]  /*a470*/  ISETP.NE.AND.EX P0, PT, RZ, UR4, !P6, P0 ;  /* 0x00000004ff007c0c */ /* 0x000fc6000f705300 */
[----:B------:R2:W-:Y:S02]  /*a480*/  @P4 STS [R72], R7 ;  /* 0x0000000748004388 */ /* 0x0005e40000000800 */
[----:B------:R-:W-:Y:S02]  /*a490*/  @!P3 LEA R77, R77, UR5, 0x4 ;  /* 0x000000054d4dbc11 */ /* 0x000fe4000f8e20ff */
[----:B------:R2:W-:Y:S04]  /*a4a0*/  @P5 STS.64 [R9+0x8], R34 ;  /* 0x0000082209005388 */ /* 0x0005e80000000a00 */
[----:B------:R2:W-:Y:S02]  /*a4b0*/  @P5 STS [R9], R4 ;  /* 0x0000000409005388 */ /* 0x0005e40000000800 */
[----:B------:R-:W-:-:S02]  /*a4c0*/  @!P0 LEA R15, R76, UR5, 0x4 ;  /* 0x000000054c0f8c11 */ /* 0x000fc4000f8e20ff */
[----:B------:R2:W-:Y:S04]  /*a4d0*/  @P1 STS.64 [R65+0x8], R54 ;  /* 0x0000083641001388 */ /* 0x0005e80000000a00 */
[----:B------:R2:W-:Y:S04]  /*a4e0*/  @P1 STS [R65], R5 ;  /* 0x0000000541001388 */ /* 0x0005e80000000800 */
[----:B------:R2:W-:Y:S04]  /*a4f0*/  @P2 STS.64 [R71+0x8], R52 ;  /* 0x0000083447002388 */ /* 0x0005e80000000a00 */
[----:B------:R2:W-:Y:S04]  /*a500*/  @P2 STS [R71], R2 ;  /* 0x0000000247002388 */ /* 0x0005e80000000800 */
[----:B------:R2:W-:Y:S04]  /*a510*/  @!P3 STS.64 [R77+0x8], R50 ;  /* 0x000008324d00b388 */ /* 0x0005e80000000a00 */
[----:B------:R2:W-:Y:S04]  /*a520*/  @!P3 STS [R77], R3 ;  /* 0x000000034d00b388 */ /* 0x0005e80000000800 */
[----:B------:R2:W-:Y:S04]  /*a530*/  @!P0 STS.64 [R15+0x8], R48 ;  /* 0x000008300f008388 */ /* 0x0005e80000000a00 */
[----:B------:R2:W-:Y:S01]  /*a540*/  @!P0 STS [R15], R0 ;  /* 0x000000000f008388 */ /* 0x0005e20000000800 */
[----:B------:R-:W-:Y:S01]  /*a550*/  BAR.SYNC.DEFER_BLOCKING 0x0 ;  /* 0x0000000000007b1d */ /* 0x000fe20000010000 */
[----:B------:R-:W-:-:S04]  /*a560*/  ISETP.GT.U32.AND P0, PT, R19, R10, PT ;  /* 0x0000000a1300720c */ /* 0x000fc80003f04070 */
[----:B------:R-:W-:-:S13]  /*a570*/  ISETP.GT.U32.AND.EX P0, PT, R8, RZ, PT, P0 ;  /* 0x000000ff0800720c */ /* 0x000fda0003f04100 */
[----:B-12---:R-:W-:Y:S05]  /*a580*/  @!P0 BRA `(.L_x_557) ;  /* 0x0000000400688947 */ /* 0x006fea0003800000 */
[----:B------:R-:W-:Y:S01]  /*a590*/  IADD3 R5, P0, P1, R24, R12, R20 ;  /* 0x0000000c18057210 */ /* 0x000fe2000791e014 */
[----:B------:R-:W-:Y:S01]  /*a5a0*/  IMAD.MOV.U32 R0, RZ, RZ, R10 ;  /* 0x000000ffff007224 */ /* 0x000fe200078e000a */
[----:B------:R-:W-:Y:S01]  /*a5b0*/  BSSY.RECONVERGENT B2, `(.L_x_558) ;  /* 0x0000030000027945 */ /* 0x000fe20003800200 */
[----:B------:R-:W-:Y:S01]  /*a5c0*/  IMAD.MOV.U32 R31, RZ, RZ, RZ ;  /* 0x000000ffff1f7224 */ /* 0x000fe200078e00ff */
[----:B------:R-:W-:Y:S02]  /*a5d0*/  IADD3 R5, P2, P3, R32, R5, R28 ;  /* 0x0000000520057210 */ /* 0x000fe40007b5e01c */
        /* <DEDUP_REMOVED lines=13> */
[----:B------:R-:W-:Y:S06]  /*a6b0*/  @!P1 BRA `(.L_x_559) ;  /* 0x00000000007c9947 */ /* 0x000fec0003800000 */
        /* <DEDUP_REMOVED lines=13> */
.L_x_560:
        /* <DEDUP_REMOVED lines=18> */
.L_x_559:
[----:B------:R-:W-:Y:S05]  /*a8b0*/  BSYNC.RECONVERGENT B2 ;  /* 0x0000000000027941 */ /* 0x000fea0003800200 */
.L_x_558:
[----:B------:R-:W-:Y:S05]  /*a8c0*/  @!P0 BRA `(.L_x_557) ;  /* 0x0000000000988947 */ /* 0x000fea0003800000 */
.L_x_561:
[C---:B0-----:R-:W-:Y:S01]  /*a8d0*/  LEA R6, R0.reuse, UR5, 0x4 ;  /* 0x0000000500067c11 */ /* 0x041fe2000f8e20ff */
[C---:B------:R-:W-:Y:S01]  /*a8e0*/  IMAD.SHL.U32 R7, R0.reuse, 0x4, RZ ;  /* 0x0000000400077824 */ /* 0x040fe200078e00ff */
        /* <DEDUP_REMOVED lines=8> */
[C---:B------:R-:W-:Y:S01]  /*a970*/  IADD3 R22, P1, PT, R12.reuse, UR18, RZ ;  /* 0x000000120c167c10 */ /* 0x040fe2000ff3e0ff */
[----:B------:R-:W-:Y:S01]  /*a980*/  IMAD.MOV.U32 R31, RZ, RZ, RZ ;  /* 0x000000ffff1f7224 */ /* 0x000fe200078e00ff */
[----:B------:R-:W-:Y:S01]  /*a990*/  LOP3.LUT R12, R12, 0xfffffff8, RZ, 0xc0, !PT ;  /* 0xfffffff80c0c7812 */ /* 0x000fe200078ec0ff */
[----:B------:R-:W2:Y:S01]  /*a9a0*/  LDS R25, [R6+0x1000] ;  /* 0x0010000006197984 */ /* 0x000ea20000000800 */
[----:B------:R-:W-:-:S02]  /*a9b0*/  LOP3.LUT R13, R21, 0x3, RZ, 0xc0, !PT ;  /* 0x00000003150d7812 */ /* 0x000fc400078ec0ff */
[----:B------:R-:W-:Y:S01]  /*a9c0*/  IADD3.X R21, PT, PT, R21, UR17, RZ, P0, !PT ;  /* 0x0000001115157c10 */ /* 0x000fe200087fe4ff */
[----:B------:R-:W3:Y:S01]  /*a9d0*/  LDS.64 R4, [R6+0x1008] ;  /* 0x0010080006047984 */ /* 0x000ee20000000a00 */
[C---:B------:R-:W-:Y:S02]  /*a9e0*/  IADD3.X R23, PT, PT, R18.reuse, UR19, RZ, P1, !PT ;  /* 0x0000001312177c10 */ /* 0x040fe40008ffe4ff */
[----:B------:R-:W-:Y:S01]  /*a9f0*/  LOP3.LUT R24, R18, 0x7, RZ, 0xc0, !PT ;  /* 0x0000000712187812 */ /* 0x000fe200078ec0ff */
[----:B------:R-:W4:Y:S01]  /*aa00*/  LDS R27, [R6+0x2000] ;  /* 0x00200000061b7984 */ /* 0x000f220000000800 */
[----:B------:R-:W-:-:S03]  /*aa10*/  IADD3 R12, P1, PT, R12, UR18, RZ ;  /* 0x000000120c0c7c10 */ /* 0x000fc6000ff3e0ff */
[----:B------:R-:W5:Y:S04]  /*aa20*/  LDS.64 R14, [R6+0x2008] ;  /* 0x00200800060e7984 */ /* 0x000f680000000a00 */
[----:B------:R-:W5:Y:S04]  /*aa30*/  LDS R29, [R6+0x3000] ;  /* 0x00300000061d7984 */ /* 0x000f680000000800 */
[----:B------:R0:W5:Y:S02]  /*aa40*/  LDS.64 R16, [R6+0x3008] ;  /* 0x0030080006107984 */ /* 0x0001640000000a00 */
[----:B0-----:R-:W-:-:S04]  /*aa50*/  IADD3 R6, P0, PT, R7, UR16, RZ ;  /* 0x0000001007067c10 */ /* 0x001fc8000ff1e0ff */
[----:B------:R-:W-:Y:S01]  /*aa60*/  IADD3.X R7, PT, PT, R13, UR17, RZ, P0, !PT ;  /* 0x000000110d077c10 */ /* 0x000fe200087fe4ff */
[----:B------:R0:W-:Y:S01]  /*aa70*/  STG.E desc[UR12][R20.64], R9 ;  /* 0x0000000914007986 */ /* 0x0001e2000c10190c */
[----:B------:R-:W-:Y:S02]  /*aa80*/  IADD3.X R13, PT, PT, R24, UR19, RZ, P1, !PT ;  /* 0x00000013180d7c10 */ /* 0x000fe40008ffe4ff */
[----:B------:R-:W-:Y:S01]  /*aa90*/  ISETP.GT.U32.AND P0, PT, R19, R0, PT ;  /* 0x000000001300720c */ /* 0x000fe20003f04070 */
[----:B-1----:R0:W-:Y:S03]  /*aaa0*/  STG.E.64 desc[UR12][R22.64], R2 ;  /* 0x0000000216007986 */ /* 0x0021e6000c101b0c */
[----:B------:R-:W-:Y:S01]  /*aab0*/  ISETP.GT.U32.AND.EX P0, PT, R8, RZ, PT, P0 ;  /* 0x000000ff0800720c */ /* 0x000fe20003f04100 */
[----:B--2---:R0:W-:Y:S04]  /*aac0*/  STG.E desc[UR12][R6.64+0x400], R25 ;  /* 0x0004001906007986 */ /* 0x0041e8000c10190c */
[----:B---3--:R0:W-:Y:S04]  /*aad0*/  STG.E.64 desc[UR12][R12.64+0x800], R4 ;  /* 0x000800040c007986 */ /* 0x0081e8000c101b0c */
[----:B----4-:R0:W-:Y:S04]  /*aae0*/  STG.E desc[UR12][R6.64+0x800], R27 ;  /* 0x0008001b06007986 */ /* 0x0101e8000c10190c */
[----:B-----5:R0:W-:Y:S04]  /*aaf0*/  STG.E.64 desc[UR12][R12.64+0x1000], R14 ;  /* 0x0010000e0c007986 */ /* 0x0201e8000c101b0c */
[----:B------:R0:W-:Y:S04]  /*ab00*/  STG.E desc[UR12][R6.64+0xc00], R29 ;  /* 0x000c001d06007986 */ /* 0x0001e8000c10190c */
[----:B------:R0:W-:Y:S01]  /*ab10*/  STG.E.64 desc[UR12][R12.64+0x1800], R16 ;  /* 0x001800100c007986 */ /* 0x0001e2000c101b0c */
[----:B------:R-:W-:Y:S05]  /*ab20*/  @P0 BRA `(.L_x_561) ;  /* 0xfffffffc00680947 */ /* 0x000fea000383ffff */
.L_x_557:
[----:B------:R-:W-:Y:S05]  /*ab30*/  BSYNC.RECONVERGENT B1 ;  /* 0x0000000000017941 */ /* 0x000fea0003800200 */
.L_x_556:
[----:B------:R-:W-:Y:S05]  /*ab40*/  BRA `(.L_x_562) ;  /* 0x0000000400a87947 */ /* 0x000fea0003800000 */
.L_x_555:
[----:B------:R-:W-:Y:S01]  /*ab50*/  ISETP.NE.U32.AND P3, PT, R45, RZ, PT ;  /* 0x000000ff2d00720c */ /* 0x000fe20003f65070 */
[----:B------:R-:W-:Y:S01]  /*ab60*/  IMAD.MOV.U32 R21, RZ, RZ, 0x9 ;  /* 0x00000009ff157424 */ /* 0x000fe200078e00ff */
[----:B------:R-:W-:Y:S01]  /*ab70*/  BSSY.RECONVERGENT B1, `(.L_x_563) ;  /* 0x000000c000017945 */ /* 0x000fe20003800200 */
[----:B------:R-:W-:Y:S02]  /*ab80*/  ISETP.NE.U32.AND P6, PT, R64, UR14, PT ;  /* 0x0000000e40007c0c */ /* 0x000fe4000bfc5070 */
[----:B------:R-:W-:Y:S01]  /*ab90*/  ISETP.NE.AND.EX P3, PT, R61, RZ, PT, P3 ;  /* 0x000000ff3d00720c */ /* 0x000fe20003f65330 */
[----:B------:R-:W-:-:S12]  /*aba0*/  IMAD R20, R10, R21, 0x7 ;  /* 0x000000070a147424 */ /* 0x000fd800078e0215 */
[----:B------:R-:W-:Y:S05]  /*abb0*/  @!P3 BRA `(.L_x_564) ;  /* 0x00000000001cb947 */ /* 0x000fea0003800000 */
[----:B------:R-:W0:Y:S02]  /*abc0*/  LDCU.128 UR8, c[0x0][0x390] ;  /* 0x00007200ff0877ac */ /* 0x000e240008000c00 */
[----:B0-----:R-:W-:-:S04]  /*abd0*/  LEA R16, P3, R18, UR8, 0x2 ;  /* 0x0000000812107c11 */ /* 0x001fc8000f8610ff */
[C---:B------:R-:W-:Y:S02]  /*abe0*/  LEA.HI.X R17, R18.reuse, UR9, R47, 0x2, P3 ;  /* 0x0000000912117c11 */ /* 0x040fe400098f142f */
[----:B------:R-:W-:-:S03]  /*abf0*/  LEA R12, P3, R18, UR10, 0x3 ;  /* 0x0000000a120c7c11 */ /* 0x000fc6000f8618ff */
[----:B------:R0:W-:Y:S01]  /*ac00*/  STG.E desc[UR12][R16.64], R44 ;  /* 0x0000002c10007986 */ /* 0x0001e2000c10190c */
[----:B------:R-:W-:-:S05]  /*ac10*/  LEA.HI.X R13, R18, UR11, R47, 0x3, P3 ;  /* 0x0000000b120d7c11 */ /* 0x000fca00098f1c2f */
[----:B--23--:R0:W-:Y:S04]  /*ac20*/  STG.E.64 desc[UR12][R12.64], R14 ;  /* 0x0000000e0c007986 */ /* 0x00c1e8000c101b0c */
.L_x_564:
[----:B------:R-:W-:Y:S05]  /*ac30*/  BSYNC.RECONVERGENT B1 ;  /* 0x0000000000017941 */ /* 0x000fea0003800200 */
.L_x_563:
[----:B------:R-:W-:Y:S01]  /*ac40*/  ISETP.NE.AND P3, PT, R9, R6, PT ;  /* 0x000000060900720c */ /* 0x000fe20003f65270 */
[----:B------:R-:W-:Y:S01]  /*ac50*/  BSSY.RECONVERGENT B1, `(.L_x_565) ;  /* 0x000000f000017945 */ /* 0x000fe20003800200 */
[----:B------:R-:W-:Y:S01]  /*ac60*/  ISETP.NE.AND.EX P6, PT, RZ, UR4, PT, P6 ;  /* 0x00000004ff007c0c */ /* 0x000fe2000bfc5360 */
[----:B------:R-:W-:Y:S01]  /*ac70*/  IMAD R21, R10, R21, 0x8 ;  /* 0x000000080a157424 */ /* 0x000fe200078e0215 */
[----:B0-----:R-:W-:Y:S02]  /*ac80*/  P2R R12, PR, RZ, 0x1 ;  /* 0x00000001ff0c7803 */ /* 0x001fe40000000000 */
[----:B------:R-:W-:-:S04]  /*ac90*/  ISETP.NE.U32.AND P0, PT, R20, UR14, PT ;  /* 0x0000000e14007c0c */ /* 0x000fc8000bf05070 */
[----:B------:R-:W-:Y:S02]  /*aca0*/  P2R R13, PR, RZ, 0x1 ;  /* 0x00000001ff0d7803 */ /* 0x000fe40000000000 */
[----:B------:R-:W-:-:S03]  /*acb0*/  ISETP.NE.AND P0, PT, R12, RZ, PT ;  /* 0x000000ff0c00720c */ /* 0x000fc60003f05270 */
[----:B------:R-:W-:Y:S10]  /*acc0*/  @!P3 BRA P6, `(.L_x_566) ;  /* 0x00000000001cb947 */ /* 0x000ff40003000000 */
[----:B------:R-:W2:Y:S02]  /*acd0*/  LDCU.128 UR8, c[0x0][0x390] ;  /* 0x00007200ff0877ac */ /* 0x000ea40008000c00 */
[----:B--2---:R-:W-:-:S04]  /*ace0*/  LEA R14, P3, R38, UR8, 0x2 ;  /* 0x00000008260e7c11 */ /* 0x004fc8000f8610ff */
[C---:B---3--:R-:W-:Y:S02]  /*acf0*/  LEA.HI.X R15, R38.reuse, UR9, R39, 0x2, P3 ;  /* 0x00000009260f7c11 */ /* 0x048fe400098f1427 */
[----:B------:R-:W-:-:S03]  /*ad00*/  LEA R12, P3, R38, UR10, 0x3 ;  /* 0x0000000a260c7c11 */ /* 0x000fc6000f8618ff */
[----:B------:R0:W-:Y:S01]  /*ad10*/  STG.E desc[UR12][R14.64], R9 ;  /* 0x000000090e007986 */ /* 0x0001e2000c10190c */
[----:B------:R-:W-:-:S05]  /*ad20*/  LEA.HI.X R13, R38, UR11, R39, 0x3, P3 ;  /* 0x0000000b260d7c11 */ /* 0x000fca00098f1c27 */
[----:B------:R0:W-:Y:S04]  /*ad30*/  STG.E.64 desc[UR12][R12.64], R58 ;  /* 0x0000003a0c007986 */ /* 0x0001e8000c101b0c */
.L_x_566:
[----:B------:R-:W-:Y:S05]  /*ad40*/  BSYNC.RECONVERGENT B1 ;  /* 0x0000000000017941 */ /* 0x000fea0003800200 */
.L_x_565:
[----:B------:R-:W-:Y:S01]  /*ad50*/  BSSY.RECONVERGENT B1, `(.L_x_567) ;  /* 0x000000a000017945 */ /* 0x000fe20003800200 */
[----:B------:R-:W-:-:S03]  /*ad60*/  ISETP.NE.U32.AND P3, PT, R21, UR14, PT ;  /* 0x0000000e15007c0c */ /* 0x000fc6000bf65070 */
[----:B------:R-:W-:Y:S10]  /*ad70*/  @!P0 BRA `(.L_x_568) ;  /* 0x00000000001c8947 */ /* 0x000ff40003800000 */
[----:B------:R-:W0:Y:S02]  /*ad80*/  LDCU.128 UR8, c[0x0][0x390] ;  /* 0x00007200ff0877ac */ /* 0x000e240008000c00 */
[----:B0-----:R-:W-:-:S04]  /*ad90*/  LEA R12, P0, R23, UR8, 0x2 ;  /* 0x00000008170c7c11 */ /* 0x001fc8000f8010ff */
[C---:B------:R-:W-:Y:S02]  /*ada0*/  LEA.HI.X R13, R23.reuse, UR9, R22, 0x2, P0 ;  /* 0x00000009170d7c11 */ /* 0x040fe400080f1416 */
[----:B--2---:R-:W-:-:S03]  /*adb0*/  LEA R14, P0, R23, UR10, 0x3 ;  /* 0x0000000a170e7c11 */ /* 0x004fc6000f8018ff */
[----:B------:R1:W-:Y:S01]  /*adc0*/  STG.E desc[UR12][R12.64], R6 ;  /* 0x000000060c007986 */ /* 0x0003e2000c10190c */
[----:B---3--:R-:W-:-:S05]  /*add0*/  LEA.HI.X R15, R23, UR11, R22, 0x3, P0 ;  /* 0x0000000b170f7c11 */ /* 0x008fca00080f1c16 */
[----:B------:R1:W-:Y:S04]  /*ade0*/  STG.E.64 desc[UR12][R14.64], R26 ;  /* 0x0000001a0e007986 */ /* 0x0003e8000c101b0c */
.L_x_568:
[----:B------:R-:W-:Y:S05]  /*adf0*/  BSYNC.RECONVERGENT B1 ;  /* 0x0000000000017941 */ /* 0x000fea0003800200 */
.L_x_567:
[----:B------:R-:W-:Y:S04]  /*ae00*/  BSSY.RECONVERGENT B1, `(.L_x_569) ;  /* 0x0000009000017945 */ /* 0x000fe80003800200 */
[----:B------:R-:W-:Y:S05]  /*ae10*/  @!P4 BRA `(.L_x_570) ;  /* 0x00000000001cc947 */ /* 0x000fea0003800000 */
[----:B------:R-:W0:Y:S02]  /*ae20*/  LDCU.128 UR8, c[0x0][0x390] ;  /* 0x00007200ff0877ac */ /* 0x000e240008000c00 */
[C---:B01----:R-:W-:Y:S02]  /*ae30*/  LEA R12, P0, R72.reuse, UR8, 0x2 ;  /* 0x00000008480c7c11 */ /* 0x043fe4000f8010ff */
[C---:B--2---:R-:W-:Y:S02]  /*ae40*/  LEA R14, P4, R72.reuse, UR10, 0x3 ;  /* 0x0000000a480e7c11 */ /* 0x044fe4000f8818ff */
[C-C-:B------:R-:W-:Y:S02]  /*ae50*/  LEA.HI.X R13, R72.reuse, UR9, R69.reuse, 0x2, P0 ;  /* 0x00000009480d7c11 */ /* 0x140fe400080f1445 */
[----:B---3--:R-:W-:-:S03]  /*ae60*/  LEA.HI.X R15, R72, UR11, R69, 0x3, P4 ;  /* 0x0000000b480f7c11 */ /* 0x008fc6000a0f1c45 */
[----:B------:R4:W-:Y:S04]  /*ae70*/  STG.E desc[UR12][R12.64], R7 ;  /* 0x000000070c007986 */ /* 0x0009e8000c10190c */
[----:B------:R4:W-:Y:S02]  /*ae80*/  STG.E.64 desc[UR12][R14.64], R30 ;  /* 0x0000001e0e007986 */ /* 0x0009e4000c101b0c */
.L_x_570:
[----:B------:R-:W-:Y:S05]  /*ae90*/  BSYNC.RECONVERGENT B1 ;  /* 0x0000000000017941 */ /* 0x000fea0003800200 */
.L_x_569:
[----:B------:R-:W-:Y:S01]  /*aea0*/  ISETP.NE.U32.AND P6, PT, R20, UR14, PT ;  /* 0x0000000e14007c0c */ /* 0x000fe2000bfc5070 */
[----:B------:R-:W-:Y:S01]  /*aeb0*/  BSSY.RECONVERGENT B1, `(.L_x_571) ;  /* 0x000000d000017945 */ /* 0x000fe20003800200 */
[----:B------:R-:W-:Y:S02]  /*aec0*/  ISETP.NE.AND P4, PT, R3, R0, PT ;  /* 0x000000000300720c */ /* 0x000fe40003f85270 */
[----:B------:R-:W-:Y:S02]  /*aed0*/  ISETP.NE.AND P0, PT, R0, R11, PT ;  /* 0x0000000b0000720c */ /* 0x000fe40003f05270 */
[----:B------:R-:W-:Y:S02]  /*aee0*/  ISETP.NE.AND.EX P6, PT, RZ, UR4, PT, P6 ;  /* 0x00000004ff007c0c */ /* 0x000fe4000bfc5360 */
[----:B------:R-:W-:Y:S01]  /*aef0*/  ISETP.NE.AND.EX P3, PT, RZ, UR4, PT, P3 ;  /* 0x00000004ff007c0c */ /* 0x000fe2000bf65330 */
[----:B------:R-:W-:-:S12]  /*af00*/  @!P5 BRA `(.L_x_572) ;  /* 0x00000000001cd947 */ /* 0x000fd80003800000 */
[----:B------:R-:W1:Y:S02]  /*af10*/  LDCU.128 UR8, c[0x0][0x390] ;  /* 0x00007200ff0877ac */ /* 0x000e640008000c00 */
[----:B-1----:R-:W-:-:S04]  /*af20*/  LEA R6, P5, R68, UR8, 0x2 ;  /* 0x0000000844067c11 */ /* 0x002fc8000f8a10ff */
[C---:B----4-:R-:W-:Y:S02]  /*af30*/  LEA.HI.X R7, R68.reuse, UR9, R67, 0x2, P5 ;  /* 0x0000000944077c11 */ /* 0x050fe4000a8f1443 */
[----:B0-----:R-:W-:-:S03]  /*af40*/  LEA R12, P5, R68, UR10, 0x3 ;  /* 0x0000000a440c7c11 */ /* 0x001fc6000f8a18ff */
[----:B------:R0:W-:Y:S01]  /*af50*/  STG.E desc[UR12][R6.64], R4 ;  /* 0x0000000406007986 */ /* 0x0001e2000c10190c */
[----:B------:R-:W-:-:S05]  /*af60*/  LEA.HI.X R13, R68, UR11, R67, 0x3, P5 ;  /* 0x0000000b440d7c11 */ /* 0x000fca000a8f1c43 */
[----:B------:R0:W-:Y:S04]  /*af70*/  STG.E.64 desc[UR12][R12.64], R34 ;  /* 0x000000220c007986 */ /* 0x0001e8000c101b0c */
.L_x_572:
[----:B------:R-:W-:Y:S05]  /*af80*/  BSYNC.RECONVERGENT B1 ;  /* 0x0000000000017941 */ /* 0x000fea0003800200 */
.L_x_571:
[----:B------:R-:W-:Y:S04]  /*af90*/  BSSY.RECONVERGENT B1, `(.L_x_573) ;  /* 0x0000009000017945 */ /* 0x000fe80003800200 */
[----:B------:R-:W-:Y:S05]  /*afa0*/  @!P1 BRA `(.L_x_574) ;  /* 0x00000000001c9947 */ /* 0x000fea0003800000 */
[----:B------:R-:W0:Y:S02]  /*afb0*/  LDCU.128 UR8, c[0x0][0x390] ;  /* 0x00007200ff0877ac */ /* 0x000e240008000c00 */
[C---:B01----:R-:W-:Y:S02]  /*afc0*/  LEA R6, P1, R65.reuse, UR8, 0x2 ;  /* 0x0000000841067c11 */ /* 0x043fe4000f8210ff */
[C---:B----4-:R-:W-:Y:S02]  /*afd0*/  LEA R12, P5, R65.reuse, UR10, 0x3 ;  /* 0x0000000a410c7c11 */ /* 0x050fe4000f8a18ff */
[C-C-:B------:R-:W-:Y:S02]  /*afe0*/  LEA.HI.X R7, R65.reuse, UR9, R60.reuse, 0x2, P1 ;  /* 0x0000000941077c11 */ /* 0x140fe400088f143c */
[----:B------:R-:W-:-:S03]  /*aff0*/  LEA.HI.X R13, R65, UR11, R60, 0x3, P5 ;  /* 0x0000000b410d7c11 */ /* 0x000fc6000a8f1c3c */
[----:B------:R0:W-:Y:S04]  /*b000*/  STG.E desc[UR12][R6.64], R5 ;  /* 0x0000000506007986 */ /* 0x0001e8000c10190c */
[----:B------:R0:W-:Y:S02]  /*b010*/  STG.E.64 desc[UR12][R12.64], R54 ;  /* 0x000000360c007986 */ /* 0x0001e4000c101b0c */
.L_x_574:
[----:B------:R-:W-:Y:S05]  /*b020*/  BSYNC.RECONVERGENT B1 ;  /* 0x0000000000017941 */ /* 0x000fea0003800200 */
.L_x_573:
[----:B------:R-:W-:Y:S04]  /*b030*/  BSSY.RECONVERGENT B1, `(.L_x_575) ;  /* 0x0000009000017945 */ /* 0x000fe80003800200 */
[----:B------:R-:W-:Y:S05]  /*b040*/  @!P2 BRA `(.L_x_576) ;  /* 0x00000000001ca947 */ /* 0x000fea0003800000 */
[----:B------:R-:W0:Y:S02]  /*b050*/  LDCU.128 UR8, c[0x0][0x390] ;  /* 0x00007200ff0877ac */ /* 0x000e240008000c00 */
[C---:B0-----:R-:W-:Y:S02]  /*b060*/  LEA R4, P1, R71.reuse, UR8, 0x2 ;  /* 0x0000000847047c11 */ /* 0x041fe4000f8210ff */
[C---:B-1----:R-:W-:Y:S02]  /*b070*/  LEA R6, P2, R71.reuse, UR10, 0x3 ;  /* 0x0000000a47067c11 */ /* 0x042fe4000f8418ff */
[C-C-:B------:R-:W-:Y:S02]  /*b080*/  LEA.HI.X R5, R71.reuse, UR9, R62.reuse, 0x2, P1 ;  /* 0x0000000947057c11 */ /* 0x140fe400088f143e */
[----:B----4-:R-:W-:-:S03]  /*b090*/  LEA.HI.X R7, R71, UR11, R62, 0x3, P2 ;  /* 0x0000000b47077c11 */ /* 0x010fc600090f1c3e */
[----:B------:R0:W-:Y:S04]  /*b0a0*/  STG.E desc[UR12][R4.64], R2 ;  /* 0x0000000204007986 */ /* 0x0001e8000c10190c */
[----:B------:R0:W-:Y:S02]  /*b0b0*/  STG.E.64 desc[UR12][R6.64], R52 ;  /* 0x0000003406007986 */ /* 0x0001e4000c101b0c */
.L_x_576:
[----:B------:R-:W-:Y:S05]  /*b0c0*/  BSYNC.RECONVERGENT B1 ;  /* 0x0000000000017941 */ /* 0x000fea0003800200 */
.L_x_575:
[----:B------:R-:W-:Y:S04]  /*b0d0*/  BSSY.RECONVERGENT B1, `(.L_x_577) ;  /* 0x0000009000017945 */ /* 0x000fe80003800200 */
[----:B------:R-:W-:Y:S05]  /*b0e0*/  @!P4 BRA P6, `(.L_x_578) ;  /* 0x00000000001cc947 */ /* 0x000fea0003000000 */
[----:B------:R-:W0:Y:S02]  /*b0f0*/  LDCU.128 UR8, c[0x0][0x390] ;  /* 0x00007200ff0877ac */ /* 0x000e240008000c00 */
[C---:B0-----:R-:W-:Y:S02]  /*b100*/  LEA R4, P1, R77.reuse, UR8, 0x2 ;  /* 0x000000084d047c11 */ /* 0x041fe4000f8210ff */
[C---:B-1----:R-:W-:Y:S02]  /*b110*/  LEA R6, P2, R77.reuse, UR10, 0x3 ;  /* 0x0000000a4d067c11 */ /* 0x042fe4000f8418ff */
[C-C-:B------:R-:W-:Y:S02]  /*b120*/  LEA.HI.X R5, R77.reuse, UR9, R73.reuse, 0x2, P1 ;  /* 0x000000094d057c11 */ /* 0x140fe400088f1449 */
[----:B----4-:R-:W-:-:S03]  /*b130*/  LEA.HI.X R7, R77, UR11, R73, 0x3, P2 ;  /* 0x0000000b4d077c11 */ /* 0x010fc600090f1c49 */
[----:B------:R0:W-:Y:S04]  /*b140*/  STG.E desc[UR12][R4.64], R3 ;  /* 0x0000000304007986 */ /* 0x0001e8000c10190c */
[----:B------:R0:W-:Y:S02]  /*b150*/  STG.E.64 desc[UR12][R6.64], R50 ;  /* 0x0000003206007986 */ /* 0x0001e4000c101b0c */
.L_x_578:
[----:B------:R-:W-:Y:S05]  /*b160*/  BSYNC.RECONVERGENT B1 ;  /* 0x0000000000017941 */ /* 0x000fea0003800200 */
.L_x_577:
[----:B------:R-:W-:Y:S05]  /*b170*/  @!P0 BRA P3, `(.L_x_562) ;  /* 0x00000000001c8947 */ /* 0x000fea0001800000 */
[----:B------:R-:W0:Y:S02]  /*b180*/  LDCU.128 UR8, c[0x0][0x390] ;  /* 0x00007200ff0877ac */ /* 0x000e240008000c00 */
[C---:B0-----:R-:W-:Y:S02]  /*b190*/  LEA R2, P0, R76.reuse, UR8, 0x2 ;  /* 0x000000084c027c11 */ /* 0x041fe4000f8010ff */
[C---:B------:R-:W-:Y:S02]  /*b1a0*/  LEA R4, P1, R76.reuse, UR10, 0x3 ;  /* 0x0000000a4c047c11 */ /* 0x040fe4000f8218ff */
[C-C-:B------:R-:W-:Y:S02]  /*b1b0*/  LEA.HI.X R3, R76.reuse, UR9, R63.reuse, 0x2, P0 ;  /* 0x000000094c037c11 */ /* 0x140fe400080f143f */
[----:B------:R-:W-:-:S03]  /*b1c0*/  LEA.HI.X R5, R76, UR11, R63, 0x3, P1 ;  /* 0x0000000b4c057c11 */ /* 0x000fc600088f1c3f */
[----:B------:R0:W-:Y:S04]  /*b1d0*/  STG.E desc[UR12][R2.64], R0 ;  /* 0x0000000002007986 */ /* 0x0001e8000c10190c */
[----:B------:R0:W-:Y:S02]  /*b1e0*/  STG.E.64 desc[UR12][R4.64], R48 ;  /* 0x0000003004007986 */ /* 0x0001e4000c101b0c */
.L_x_562:
[----:B------:R-:W-:Y:S05]  /*b1f0*/  BSYNC.RECONVERGENT B0 ;  /* 0x0000000000007941 */ /* 0x000fea0003800200 */
.L_x_554:
[----:B------:R-:W-:-:S13]  /*b200*/  ISETP.NE.AND P0, PT, R10, 0xff, PT ;  /* 0x000000ff0a00780c */ /* 0x000fda0003f05270 */
[----:B------:R-:W-:Y:S05]  /*b210*/  @P0 EXIT ;  /* 0x000000000000094d */ /* 0x000fea0003800000 */
[----:B0-----:R-:W0:Y:S01]  /*b220*/  LDC.64 R2, c[0x0][0x3a0] ;  /* 0x0000e800ff027b82 */ /* 0x001e220000000a00 */
[----:B------:R-:W-:-:S04]  /*b230*/  UISETP.NE.U32.AND UP0, UPT, UR14, 0x900, UPT ;  /* 0x000009000e00788c */ /* 0x000fc8000bf05070 */
[----:B------:R-:W-:-:S09]  /*b240*/  UISETP.NE.AND.EX UP0, UPT, UR4, URZ, UPT, UP0 ;  /* 0x000000ff0400728c */ /* 0x000fd2000bf05300 */
[----:B------:R-:W-:Y:S05]  /*b250*/  BRA.U UP0, `(.L_x_579) ;  /* 0x0000000100287547 */ /* 0x000fea000b800000 */
[----:B------:R-:W5:Y:S08]  /*b260*/  LDC.64 R4, c[0x0][0x390] ;  /* 0x0000e400ff047b82 */ /* 0x000f700000000a00 */
[----:B-1--4-:R-:W1:Y:S01]  /*b270*/  LDC.64 R6, c[0x0][0x398] ;  /* 0x0000e600ff067b82 */ /* 0x012e620000000a00 */
[----:B-----5:R-:W-:-:S04]  /*b280*/  LEA R4, P0, R19, R4, 0x2 ;  /* 0x0000000413047211 */ /* 0x020fc800078010ff */
[C---:B------:R-:W-:Y:S02]  /*b290*/  LEA.HI.X R5, R19.reuse, R5, R8, 0x2, P0 ;  /* 0x0000000513057211 */ /* 0x040fe400000f1408 */
[----:B-1----:R-:W-:-:S03]  /*b2a0*/  LEA R6, P1, R19, R6, 0x3 ;  /* 0x0000000613067211 */ /* 0x002fc600078218ff */
[----:B------:R1:W-:Y:S01]  /*b2b0*/  STG.E desc[UR12][R4.64], R11 ;  /* 0x0000000b04007986 */ /* 0x0003e2000c10190c */
[C---:B------:R-:W-:Y:S02]  /*b2c0*/  LEA.HI.X R7, R19.reuse, R7, R8, 0x3, P1 ;  /* 0x0000000713077211 */ /* 0x040fe400008f1c08 */
[----:B------:R-:W-:-:S03]  /*b2d0*/  IADD3 R19, P0, PT, R19, 0x1, RZ ;  /* 0x0000000113137810 */ /* 0x000fc60007f1e0ff */
[----:B------:R1:W-:Y:S02]  /*b2e0*/  STG.E.64 desc[UR12][R6.64], R42 ;  /* 0x0000002a06007986 */ /* 0x0003e4000c101b0c */
[----:B------:R-:W-:-:S08]  /*b2f0*/  IMAD.X R8, RZ, RZ, R8, P0 ;  /* 0x000000ffff087224 */ /* 0x000fd000000e0608 */
.L_x_579:
[----:B------:R-:W-:Y:S02]  /*b300*/  IMAD.MOV.U32 R9, RZ, RZ, R8 ;  /* 0x000000ffff097224 */ /* 0x000fe400078e0008 */
[----:B------:R-:W-:-:S05]  /*b310*/  IMAD.MOV.U32 R8, RZ, RZ, R19 ;  /* 0x000000ffff087224 */ /* 0x000fca00078e0013 */
[----:B0-----:R-:W-:Y:S01]  /*b320*/  STG.E.64 desc[UR12][R2.64], R8 ;  /* 0x0000000802007986 */ /* 0x001fe2000c101b0c */
[----:B------:R-:W-:Y:S05]  /*b330*/  EXIT ;  /* 0x000000000000794d */ /* 0x000fea0003800000 */
.L_x_519:
[----:B------:R-:W0:Y:S01]  /*b340*/  LDCU.64 UR6, c[0x0][0x380] ;  /* 0x00007000ff0677ac */ /* 0x000e220008000a00 */
[----:B------:R-:W1:Y:S01]  /*b350*/  LDCU.64 UR10, c[0x0][0x388] ;  /* 0x00007100ff0a77ac */ /* 0x000e620008000a00 */
[----:B0-----:R-:W-:Y:S02]  /*b360*/  UIMAD.WIDE.U32 UR8, UR15, 0x2400, UR6 ;  /* 0x000024000f0878a5 */ /* 0x001fe4000f8e0006 */
[----:B-1----:R-:W-:-:S04]  /*b370*/  UIMAD.WIDE.U32 UR6, UR15, 0x4800, UR10 ;  /* 0x000048000f0678a5 */ /* 0x002fc8000f8e000a */
[----:B------:R-:W-:Y:S02]  /*b380*/  IMAD.U32 R6, RZ, RZ, UR8 ;  /* 0x00000008ff067e24 */ /* 0x000fe4000f8e00ff */
[----:B------:R-:W-:Y:S02]  /*b390*/  IMAD.U32 R7, RZ, RZ, UR9 ;  /* 0x00000009ff077e24 */ /* 0x000fe4000f8e00ff */
[----:B------:R-:W-:Y:S02]  /*b3a0*/  IMAD.U32 R8, RZ, RZ, UR6 ;  /* 0x00000006ff087e24 */ /* 0x000fe4000f8e00ff */
[----:B------:R-:W-:Y:S01]  /*b3b0*/  IMAD.U32 R9, RZ, RZ, UR7 ;  /* 0x00000007ff097e24 */ /* 0x000fe2000f8e00ff */
[----:B------:R-:W2:Y:S05]  /*b3c0*/  LDG.E.CONSTANT R26, desc[UR12][R6.64] ;  /* 0x0000000c061a7981 */ /* 0x000eaa000c1e9900 */
[----:B------:R-:W3:Y:S01]  /*b3d0*/  LDG.E.64.CONSTANT R8, desc[UR12][R8.64] ;  /* 0x0000000c08087981 */ /* 0x000ee2000c1e9b00 */
[----:B------:R-:W0:Y:S02]  /*b3e0*/  S2R R54, SR_TID.X ;  /* 0x0000000000367919 */ /* 0x000e240000002100 */
[----:B0-----:R-:W-:-:S02]  /*b3f0*/  LOP3.LUT R0, R54, 0x1f, RZ, 0xc0, !PT ;  /* 0x0000001f36007812 */ /* 0x001fc400078ec0ff */
[----:B------:R-:W-:-:S05]  /*b400*/  LOP3.LUT R3, R54, 0x3e0, RZ, 0xc0, !PT ;  /* 0x000003e036037812 */ /* 0x000fca00078ec0ff */
[----:B------:R-:W-:-:S04]  /*b410*/  IMAD R0, R3, 0x9, R0 ;  /* 0x0000000903007824 */ /* 0x000fc800078e0200 */
[C---:B------:R-:W-:Y:S01]  /*b420*/  VIADD R2, R0.reuse, 0x20 ;  /* 0x0000002000027836 */ /* 0x040fe20000000000 */
[C---:B------:R-:W-:Y:S01]  /*b430*/  ISETP.GE.U32.AND P6, PT, R0.reuse, UR14, PT ;  /* 0x0000000e00007c0c */ /* 0x040fe2000bfc6070 */
[C---:B------:R-:W-:Y:S02]  /*b440*/  VIADD R5, R0.reuse, 0x80 ;  /* 0x0000008000057836 */ /* 0x040fe40000000000 */
[----:B------:R-:W-:Y:S01]  /*b450*/  VIADD R4, R0, 0x60 ;  /* 0x0000006000047836 */ /* 0x000fe20000000000 */
[----:B------:R-:W-:Y:S01]  /*b460*/  ISETP.GE.U32.AND P5, PT, R2, UR14, PT ;  /* 0x0000000e02007c0c */ /* 0x000fe2000bfa6070 */
[C---:B------:R-:W-:Y:S01]  /*b470*/  VIADD R3, R0.reuse, 0x40 ;  /* 0x0000004000037836 */ /* 0x040fe20000000000 */
[----:B------:R-:W-:Y:S01]  /*b480*/  ISETP.GE.U32.AND P3, PT, R5, UR14, PT ;  /* 0x0000000e05007c0c */ /* 0x000fe2000bf66070 */
[C---:B------:R-:W-:Y:S01]  /*b490*/  VIADD R5, R0.reuse, 0xa0 ;  /* 0x000000a000057836 */ /* 0x040fe20000000000 */
[C---:B------:R-:W-:Y:S01]  /*b4a0*/  LEA R2, P2, R0.reuse, UR8, 0x2 ;  /* 0x0000000800027c11 */ /* 0x040fe2000f8410ff */
[----:B------:R-:W-:Y:S01]  /*b4b0*/  VIADD R10, R0, 0xc0 ;  /* 0x000000c0000a7836 */ /* 0x000fe20000000000 */
[----:B------:R-:W-:Y:S01]  /*b4c0*/  ISETP.GE.U32.AND P4, PT, R4, UR14, PT ;  /* 0x0000000e04007c0c */ /* 0x000fe2000bf86070 */
[C---:B------:R-:W-:Y:S01]  /*b4d0*/  VIADD R13, R0.reuse, 0xe0 ;  /* 0x000000e0000d7836 */ /* 0x040fe20000000000 */
[C---:B------:R-:W-:Y:S01]  /*b4e0*/  LEA R4, P1, R0.reuse, UR6, 0x3 ;  /* 0x0000000600047c11 */ /* 0x040fe2000f8218ff */
[----:B------:R-:W-:Y:S01]  /*b4f0*/  VIADD R12, R0, 0x100 ;  /* 0x00000100000c7836 */ /* 0x000fe20000000000 */
[----:B------:R-:W-:Y:S01]  /*b500*/  ISETP.GE.U32.AND P0, PT, R3, UR14, PT ;  /* 0x0000000e03007c0c */ /* 0x000fe2000bf06070 */
[----:B------:R-:W-:Y:S01]  /*b510*/  IMAD.X R3, RZ, RZ, UR9, P2 ;  /* 0x00000009ff037e24 */ /* 0x000fe200090e06ff */
[----:B------:R-:W-:Y:S01]  /*b520*/  ISETP.GE.U32.AND P2, PT, R5, UR14, PT ;  /* 0x0000000e05007c0c */ /* 0x000fe2000bf46070 */
[----:B------:R-:W-:Y:S01]  /*b530*/  IMAD.X R5, RZ, RZ, UR7, P1 ;  /* 0x00000007ff057e24 */ /* 0x000fe200088e06ff */
[----:B------:R-:W-:Y:S01]  /*b540*/  ISETP.GE.U32.AND P1, PT, R10, UR14, PT ;  /* 0x0000000e0a007c0c */ /* 0x000fe2000bf26070 */
[----:B------:R-:W-:-:S02]  /*b550*/  IMAD.MOV.U32 R42, RZ, RZ, RZ ;  /* 0x000000ffff2a7224 */ /* 0x000fc400078e00ff */
[----:B--2---:R-:W-:Y:S02]  /*b560*/  IMAD.MOV.U32 R0, RZ, RZ, R26 ;  /* 0x000000ffff007224 */ /* 0x004fe400078e001a */
[----:B------:R-:W2:Y:S02]  /*b570*/  @!P6 LDG.E.CONSTANT R26, desc[UR12][R2.64] ;  /* 0x0000000c021ae981 */ /* 0x000ea4000c1e9900 */
[----:B------:R-:W-:Y:S02]  /*b580*/  IMAD.MOV.U32 R27, RZ, RZ, R0 ;  /* 0x000000ffff1b7224 */ /* 0x000fe400078e0000 */
[----:B---3--:R-:W-:Y:S02]  /*b590*/  IMAD.MOV.U32 R16, RZ, RZ, R8 ;  /* 0x000000ffff107224 */ /* 0x008fe400078e0008 */
[----:B------:R-:W-:Y:S02]  /*b5a0*/  IMAD.MOV.U32 R17, RZ, RZ, R9 ;  /* 0x000000ffff117224 */ /* 0x000fe400078e0009 */
[----:B------:R-:W-:Y:S01]  /*b5b0*/  IMAD.MOV.U32 R10, RZ, RZ, R16 ;  /* 0x000000ffff0a7224 */ /* 0x000fe200078e0010 */
[----:B------:R-:W3:Y:S01]  /*b5c0*/  @!P6 LDG.E.64.CONSTANT R8, desc[UR12][R4.64] ;  /* 0x0000000c0408e981 */ /* 0x000ee2000c1e9b00 */
[----:B------:R-:W-:Y:S01]  /*b5d0*/  IMAD.MOV.U32 R11, RZ, RZ, R17 ;  /* 0x000000ffff0b7224 */ /* 0x000fe200078e0011 */
[----:B------:R-:W-:-:S02]  /*b5e0*/  ISETP.GE.U32.AND P6, PT, R13, UR14, PT ;  /* 0x0000000e0d007c0c */ /* 0x000fc4000bfc6070 */
[----:B------:R-:W4:Y:S04]  /*b5f0*/  @!P5 LDG.E.CONSTANT R27, desc[UR12][R2.64+0x80] ;  /* 0x0000800c021bd981 */ /* 0x000f28000c1e9900 */
[----:B------:R-:W5:Y:S01]  /*b600*/  @!P5 LDG.E.64.CONSTANT R10, desc[UR12][R4.64+0x100] ;  /* 0x0001000c040ad981 */ /* 0x000f62000c1e9b00 */
[----:B------:R-:W-:Y:S01]  /*b610*/  ISETP.GE.U32.AND P5, PT, R12, UR14, PT ;  /* 0x0000000e0c007c0c */ /* 0x000fe2000bfa6070 */
[--C-:B------:R-:W-:Y:S02]  /*b620*/  IMAD.MOV.U32 R28, RZ, RZ, R0.reuse ;  /* 0x000000ffff1c7224 */ /* 0x100fe400078e0000 */
[--C-:B------:R-:W-:Y:S02]  /*b630*/  IMAD.MOV.U32 R29, RZ, RZ, R0.reuse ;  /* 0x000000ffff1d7224 */ /* 0x100fe400078e0000 */
[----:B------:R-:W-:-:S02]  /*b640*/  IMAD.MOV.U32 R30, RZ, RZ, R0 ;  /* 0x000000ffff1e7224 */ /* 0x000fc400078e0000 */
[--C-:B------:R-:W-:Y:S01]  /*b650*/  IMAD.MOV.U32 R31, RZ, RZ, R0.reuse ;  /* 0x000000ffff1f7224 */ /* 0x100fe200078e0000 */
[----:B------:R-:W3:Y:S01]  /*b660*/  @!P0 LDG.E.CONSTANT R28, desc[UR12][R2.64+0x100] ;  /* 0x0001000c021c8981 */ /* 0x000ee2000c1e9900 */
[--C-:B------:R-:W-:Y:S02]  /*b670*/  IMAD.MOV.U32 R32, RZ, RZ, R0.reuse ;  /* 0x000000ffff207224 */ /* 0x100fe400078e0000 */
        /* <DEDUP_REMOVED lines=26> */
[----:B------:R-:W-:-:S13]  /*b820*/  ISETP.NE.AND P0, PT, R54, RZ, PT ;  /* 0x000000ff3600720c */ /* 0x000fda0003f05270 */
[----:B------:R5:W5:Y:S01]  /*b830*/  @!P0 LDG.E.CONSTANT R42, desc[UR12][R6.64+-0x4] ;  /* 0xfffffc0c062a8981 */ /* 0x000b62000c1e9900 */
[----:B------:R-:W1:Y:S01]  /*b840*/  S2R R51, SR_LANEID ;  /* 0x0000000000337919 */ /* 0x000e620000000000 */
[----:B------:R-:W1:Y:S01]  /*b850*/  S2UR UR6, SR_CgaCtaId ;  /* 0x00000000000679c3 */ /* 0x000e620000008800 */
[----:B------:R-:W-:Y:S01]  /*b860*/  SHF.R.U32.HI R58, RZ, 0x5, R54 ;  /* 0x00000005ff3a7819 */ /* 0x000fe20000011636 */
[----:B------:R-:W-:Y:S01]  /*b870*/  UMOV UR5, 0x400 ;  /* 0x0000040000057882 */ /* 0x000fe20000000000 */
[----:B0-----:R-:W-:Y:S01]  /*b880*/  P2R R2, PR, RZ, 0x1 ;  /* 0x00000001ff027803 */ /* 0x001fe20000000000 */
[----:B-1----:R-:W-:Y:S02]  /*b890*/  ULEA UR5, UR6, UR5, 0x18 ;  /* 0x0000000506057291 */ /* 0x002fe4000f8ec0ff */
[----:B------:R-:W-:-:S05]  /*b8a0*/  IMAD R2, R58, 0x120, R51 ;  /* 0x000001203a027824 */ /* 0x000fca00078e0233 */
[----:B------:R-:W-:Y:S01]  /*b8b0*/  LEA R3, R2, UR5, 0x2 ;  /* 0x0000000502037c11 */ /* 0x000fe2000f8e10ff */
[----:B------:R-:W-:-:S04]  /*b8c0*/  IMAD R5, R51, 0x8, R2 ;  /* 0x0000000833057824 */ /* 0x000fc800078e0202 */
[--C-:B------:R-:W-:Y:S01]  /*b8d0*/  IMAD R34, R51, 0x20, R3.reuse ;  /* 0x0000002033227824 */ /* 0x100fe200078e0203 */
[----:B------:R-:W-:Y:S01]  /*b8e0*/  ISETP.NE.AND P0, PT, R54, RZ, PT ;  /* 0x000000ff3600720c */ /* 0x000fe20003f05270 */
[----:B------:R-:W-:Y:S01]  /*b8f0*/  BSSY.RECONVERGENT B0, `(.L_x_580) ;  /* 0x0000056000007945 */ /* 0x000fe20003800200 */
[----:B--2---:R0:W-:Y:S02]  /*b900*/  STS [R3], R26 ;  /* 0x0000001a03007388 */ /* 0x0041e40000000800 */
[----:B0-----:R-:W-:Y:S02]  /*b910*/  IMAD R26, R5, 0x4, R34 ;  /* 0x00000004051a7824 */ /* 0x001fe400078e0222 */
[----:B----4-:R0:W-:Y:S02]  /*b920*/  STS [R3+0x80], R27 ;  /* 0x0000801b03007388 */ /* 0x0101e40000000800 */
[----:B0-----:R-:W-:Y:S02]  /*b930*/  IMAD R27, R2, 0x4, R3 ;  /* 0x00000004021b7824 */ /* 0x001fe400078e0203 */
[----:B---3--:R0:W-:Y:S04]  /*b940*/  STS [R3+0x100], R28 ;  /* 0x0001001c03007388 */ /* 0x0081e80000000800 */
[----:B-----5:R-:W-:Y:S04]  /*b950*/  STS [R3+0x180], R29 ;  /* 0x0001801d03007388 */ /* 0x020fe80000000800 */
[----:B------:R-:W-:Y:S04]  /*b960*/  STS [R3+0x200], R30 ;  /* 0x0002001e03007388 */ /* 0x000fe80000000800 */
[----:B------:R-:W-:Y:S04]  /*b970*/  STS [R3+0x280], R31 ;  /* 0x0002801f03007388 */ /* 0x000fe80000000800 */
[----:B------:R-:W-:Y:S04]  /*b980*/  STS [R3+0x300], R32 ;  /* 0x0003002003007388 */ /* 0x000fe80000000800 */
[----:B------:R-:W-:Y:S04]  /*b990*/  STS [R3+0x380], R33 ;  /* 0x0003802103007388 */ /* 0x000fe80000000800 */
[----:B------:R-:W-:Y:S01]  /*b9a0*/  STS [R3+0x400], R0 ;  /* 0x0004000003007388 */ /* 0x000fe20000000800 */
[----:B------:R-:W-:-:S03]  /*b9b0*/  NOP ;  /* 0x0000000000007918 */ /* 0x000fc60000000000 */
[----:B------:R-:W1:Y:S04]  /*b9c0*/  LDS R45, [R34+0x20] ;  /* 0x00002000222d7984 */ /* 0x000e680000000800 */
[----:B------:R-:W-:Y:S04]  /*b9d0*/  LDS R43, [R34] ;  /* 0x00000000222b7984 */ /* 0x000fe80000000800 */
[----:B------:R-:W2:Y:S04]  /*b9e0*/  LDS R6, [R34+0x4] ;  /* 0x0000040022067984 */ /* 0x000ea80000000800 */
[----:B------:R-:W3:Y:S04]  /*b9f0*/  LDS R7, [R34+0x8] ;  /* 0x0000080022077984 */ /* 0x000ee80000000800 */
        /* <DEDUP_REMOVED lines=30> */
[----:B0-----:R-:W-:-:S04]  /*bbe0*/  IMAD R27, R54, 0x9, RZ ;  /* 0x00000009361b7824 */ /* 0x001fc800078e02ff */
[C---:B------:R-:W-:Y:S02]  /*bbf0*/  VIADD R16, R27.reuse, 0x1 ;  /* 0x000000011b107836 */ /* 0x040fe40000000000 */
[C---:B------:R-:W-:Y:S01]  /*bc00*/  VIADD R17, R27.reuse, 0x2 ;  /* 0x000000021b117836 */ /* 0x040fe20000000000 */
[----:B------:R-:W-:Y:S02]  /*bc10*/  ISETP.EQ.U32.AND P1, PT, R27, UR14, PT ;  /* 0x0000000e1b007c0c */ /* 0x000fe4000bf22070 */
[----:B------:R-:W-:Y:S02]  /*bc20*/  ISETP.EQ.U32.AND P5, PT, R16, UR14, PT ;  /* 0x0000000e10007c0c */ /* 0x000fe4000bfa2070 */
[----:B------:R-:W-:Y:S02]  /*bc30*/  ISETP.EQ.U32.AND P4, PT, R17, UR14, PT ;  /* 0x0000000e11007c0c */ /* 0x000fe4000bf82070 */
[----:B--2---:R-:W-:Y:S02]  /*bc40*/  ISETP.NE.AND P0, PT, R43, R6, PT ;  /* 0x000000062b00720c */ /* 0x004fe40003f05270 */
[----:B---3--:R-:W-:-:S02]  /*bc50*/  ISETP.NE.AND P3, PT, R6, R7, PT ;  /* 0x000000070600720c */ /* 0x008fc40003f65270 */
[----:B------:R-:W-:Y:S02]  /*bc60*/  ISETP.EQ.OR.EX P0, PT, RZ, UR4, P0, P5 ;  /* 0x00000004ff007c0c */ /* 0x000fe40008702750 */
[----:B------:R-:W-:Y:S02]  /*bc70*/  ISETP.EQ.OR.EX P4, PT, RZ, UR4, P3, P4 ;  /* 0x00000004ff007c0c */ /* 0x000fe40009f82740 */
[----:B------:R-:W-:Y:S02]  /*bc80*/  SEL R17, RZ, 0x1, !P0 ;  /* 0x00000001ff117807 */ /* 0x000fe40004000000 */
[----:B------:R-:W-:Y:S01]  /*bc90*/  SEL R16, RZ, 0x1, !P4 ;  /* 0x00000001ff107807 */ /* 0x000fe20006000000 */
[----:B------:R-:W-:Y:S02]  /*bca0*/  VIADD R25, R27, 0x4 ;  /* 0x000000041b197836 */ /* 0x000fe40000000000 */
[----:B------:R-:W-:Y:S01]  /*bcb0*/  IMAD.MOV.U32 R31, RZ, RZ, 0x9 ;  /* 0x00000009ff1f7424 */ /* 0x000fe200078e00ff */
[----:B-1----:R-:W-:-:S04]  /*bcc0*/  ISETP.NE.AND P2, PT, R42, R43, PT ;  /* 0x0000002b2a00720c */ /* 0x002fc80003f45270 */
[----:B------:R-:W-:-:S04]  /*bcd0*/  ISETP.EQ.OR.EX P1, PT, RZ, UR4, P2, P1 ;  /* 0x00000004ff007c0c */ /* 0x000fc80009722710 */
[----:B------:R-:W-:-:S04]  /*bce0*/  SEL R24, RZ, 0x1, !P1 ;  /* 0x00000001ff187807 */ /* 0x000fc80004800000 */
[----:B------:R-:W-:Y:S02]  /*bcf0*/  IADD3 R24, P2, P5, R16, R17, R24 ;  /* 0x0000001110187210 */ /* 0x000fe40007d5e018 */
[----:B------:R-:W-:Y:S01]  /*bd00*/  ISETP.EQ.U32.AND P3, PT, R25, UR14, PT ;  /* 0x0000000e19007c0c */ /* 0x000fe2000bf62070 */
[----:B------:R-:W-:Y:S01]  /*bd10*/  IMAD R16, R54, R31, 0x3 ;  /* 0x0000000336107424 */ /* 0x000fe200078e021f */
[----:B------:R-:W-:Y:S02]  /*bd20*/  IADD3.X R25, PT, PT, RZ, RZ, RZ, P2, P5 ;  /* 0x000000ffff197210 */ /* 0x000fe400017ea4ff */
[----:B------:R-:W-:Y:S02]  /*bd30*/  ISETP.NE.AND P5, PT, R4, R5, PT ;  /* 0x000000050400720c */ /* 0x000fe40003fa5270 */
[----:B------:R-:W-:Y:S02]  /*bd40*/  ISETP.EQ.U32.AND P2, PT, R16, UR14, PT ;  /* 0x0000000e10007c0c */ /* 0x000fe4000bf42070 */
[----:B------:R-:W-:-:S02]  /*bd50*/  ISETP.EQ.OR.EX P3, PT, RZ, UR4, P5, P3 ;  /* 0x00000004ff007c0c */ /* 0x000fc4000af62730 */
[----:B------:R-:W-:-:S04]  /*bd60*/  ISETP.NE.AND P5, PT, R7, R4, PT ;  /* 0x000000040700720c */ /* 0x000fc80003fa5270 */
[----:B------:R-:W-:Y:S02]  /*bd70*/  ISETP.EQ.OR.EX P2, PT, RZ, UR4, P5, P2 ;  /* 0x00000004ff007c0c */ /* 0x000fe4000af42720 */
[----:B------:R-:W-:Y:S02]  /*bd80*/  SEL R16, RZ, 0x1, !P3 ;  /* 0x00000001ff107807 */ /* 0x000fe40005800000 */
[----:B------:R-:W-:-:S04]  /*bd90*/  SEL R17, RZ, 0x1, !P2 ;  /* 0x00000001ff117807 */ /* 0x000fc80005000000 */
[----:B------:R-:W-:Y:S01]  /*bda0*/  IADD3 R29, P5, P6, R16, R24, R17 ;  /* 0x00000018101d7210 */ /* 0x000fe20007ebe011 */
[----:B------:R-:W-:Y:S02]  /*bdb0*/  VIADD R27, R27, 0x6 ;  /* 0x000000061b1b7836 */ /* 0x000fe40000000000 */
[----:B------:R-:W-:Y:S01]  /*bdc0*/  IMAD.MOV.U32 R16, RZ, RZ, R8 ;  /* 0x000000ffff107224 */ /* 0x000fe200078e0008 */
[----:B------:R-:W-:Y:S01]  /*bdd0*/  IADD3.X R46, PT, PT, RZ, R25, RZ, P5, P6 ;  /* 0x00000019ff2e7210 */ /* 0x000fe20002fec4ff */
[----:B------:R-:W-:Y:S01]  /*bde0*/  IMAD.MOV.U32 R17, RZ, RZ, R9 ;  /* 0x000000ffff117224 */ /* 0x000fe200078e0009 */
[----:B------:R-:W-:Y:S07]  /*bdf0*/  @P0 BRA `(.L_x_581) ;  /* 0x0000000000140947 */ /* 0x000fee0003800000 */
[----:B------:R-:W-:Y:S01]  /*be00*/  DSETP.GEU.AND P5, PT, R52, R8, PT ;  /* 0x000000083400722a */ /* 0x000fe20003fae000 */
[----:B------:R-:W-:Y:S02]  /*be10*/  IMAD.MOV.U32 R16, RZ, RZ, R52 ;  /* 0x000000ffff107224 */ /* 0x000fe400078e0034 */
[----:B------:R-:W-:-:S11]  /*be20*/  IMAD.MOV.U32 R17, RZ, RZ, R53 ;  /* 0x000000ffff117224 */ /* 0x000fd600078e0035 */
[----:B------:R-:W-:Y:S02]  /*be30*/  @P5 IMAD.MOV.U32 R16, RZ, RZ, R8 ;  /* 0x000000ffff105224 */ /* 0x000fe400078e0008 */
[----:B------:R-:W-:-:S07]  /*be40*/  @P5 IMAD.MOV.U32 R17, RZ, RZ, R9 ;  /* 0x000000ffff115224 */ /* 0x000fce00078e0009 */
.L_x_581:
[----:B------:R-:W-:Y:S05]  /*be50*/  BSYNC.RECONVERGENT B0 ;  /* 0x0000000000007941 */ /* 0x000fea0003800200 */
.L_x_580:
[----:B------:R-:W-:Y:S01]  /*be60*/  BSSY.RECONVERGENT B0, `(.L_x_582) ;  /* 0x000000a000007945 */ /* 0x000fe20003800200 */
[----:B------:R-:W-:Y:S01]  /*be70*/  ISETP.EQ.U32.AND P5, PT, R27, UR14, PT ;  /* 0x0000000e1b007c0c */ /* 0x000fe2000bfa2070 */
[----:B------:R-:W-:Y:S02]  /*be80*/  IMAD.MOV.U32 R24, RZ, RZ, R10 ;  /* 0x000000ffff187224 */ /* 0x000fe400078e000a */
[----:B------:R-:W-:Y:S01]  /*be90*/  IMAD.MOV.U32 R25, RZ, RZ, R11 ;  /* 0x000000ffff197224 */ /* 0x000fe200078e000b */
[----:B------:R-:W-:Y:S09]  /*bea0*/  @P4 BRA `(.L_x_583) ;  /* 0x0000000000144947 */ /* 0x000ff20003800000 */
[----:B------:R-:W-:Y:S01]  /*beb0*/  DSETP.GEU.AND P4, PT, R16, R10, PT ;  /* 0x0000000a1000722a */ /* 0x000fe20003f8e000 */
[----:B------:R-:W-:Y:S02]  /*bec0*/  IMAD.MOV.U32 R24, RZ, RZ, R16 ;  /* 0x000000ffff187224 */ /* 0x000fe400078e0010 */
[----:B------:R-:W-:-:S11]  /*bed0*/  IMAD.MOV.U32 R25, RZ, RZ, R17 ;  /* 0x000000ffff197224 */ /* 0x000fd600078e0011 */
[----:B------:R-:W-:Y:S02]  /*bee0*/  @P4 IMAD.MOV.U32 R24, RZ, RZ, R10 ;  /* 0x000000ffff184224 */ /* 0x000fe400078e000a */
[----:B------:R-:W-:-:S07]  /*bef0*/  @P4 IMAD.MOV.U32 R25, RZ, RZ, R11 ;  /* 0x000000ffff194224 */ /* 0x000fce00078e000b */
.L_x_583:
[----:B------:R-:W-:Y:S05]  /*bf00*/  BSYNC.RECONVERGENT B0 ;  /* 0x0000000000007941 */ /* 0x000fea0003800200 */
.L_x_582:
[----:B------:R-:W-:Y:S01]  /*bf10*/  BSSY.RECONVERGENT B0, `(.L_x_584) ;  /* 0x000000b000007945 */ /* 0x000fe20003800200 */
[----:B------:R-:W-:Y:S01]  /*bf20*/  ISETP.NE.AND P4, PT, R2, R3, PT ;  /* 0x000000030200720c */ /* 0x000fe20003f85270 */
[----:B------:R-:W-:Y:S02]  /*bf30*/  IMAD R26, R54, R31, 0x5 ;  /* 0x00000005361a7424 */ /* 0x000fe400078e021f */
[----:B------:R-:W-:Y:S02]  /*bf40*/  IMAD.MOV.U32 R16, RZ, RZ, R12 ;  /* 0x000000ffff107224 */ /* 0x000fe400078e000c */
[----:B------:R-:W-:Y:S01]  /*bf50*/  IMAD.MOV.U32 R17, RZ, RZ, R13 ;  /* 0x000000ffff117224 */ /* 0x000fe200078e000d */
[----:B------:R-:W-:Y:S07]  /*bf60*/  @P2 BRA `(.L_x_585) ;  /* 0x0000000000142947 */ /* 0x000fee0003800000 */
[----:B------:R-:W-:Y:S01]  /*bf70*/  DSETP.GEU.AND P2, PT, R24, R12, PT ;  /* 0x0000000c1800722a */ /* 0x000fe20003f4e000 */
[----:B------:R-:W-:Y:S02]  /*bf80*/  IMAD.MOV.U32 R16, RZ, RZ, R24 ;  /* 0x000000ffff107224 */ /* 0x000fe400078e0018 */
[----:B------:R-:W-:-:S11]  /*bf90*/  IMAD.MOV.U32 R17, RZ, RZ, R25 ;  /* 0x000000ffff117224 */ /* 0x000fd600078e0019 */
[----:B------:R-:W-:Y:S02]  /*bfa0*/  @P2 IMAD.MOV.U32 R16, RZ, RZ, R12 ;  /* 0x000000ffff102224 */ /* 0x000fe400078e000c */
[----:B------:R-:W-:-:S07]  /*bfb0*/  @P2 IMAD.MOV.U32 R17, RZ, RZ, R13 ;  /* 0x000000ffff112224 */ /* 0x000fce00078e000d */
.L_x_585:
[----:B------:R-:W-:Y:S05]  /*bfc0*/  BSYNC.RECONVERGENT B0 ;  /* 0x0000000000007941 */ /* 0x000fea0003800200 */
.L_x_584:
[----:B------:R-:W-:Y:S01]  /*bfd0*/  ISETP.EQ.OR.EX P2, PT, RZ, UR4, P4, P5 ;  /* 0x00000004ff007c0c */ /* 0x000fe2000a742750 */
[----:B------:R-:W-:Y:S01]  /*bfe0*/  IMAD R24, R54, R31, 0x7 ;  /* 0x0000000736187424 */ /* 0x000fe200078e021f */
[----:B------:R-:W-:Y:S01]  /*bff0*/  ISETP.EQ.U32.AND P6, PT, R26, UR14, PT ;  /* 0x0000000e1a007c0c */ /* 0x000fe2000bfc2070 */
[----:B------:R-:W-:Y:S01]  /*c000*/  BSSY.RECONVERGENT B0, `(.L_x_586) ;  /* 0x000000e000007945 */ /* 0x000fe20003800200 */
[----:B------:R-:W-:Y:S01]  /*c010*/  ISETP.NE.AND P4, PT, R5, R2, PT ;  /* 0x000000020500720c */ /* 0x000fe20003f85270 */
[----:B------:R-:W-:Y:S01]  /*c020*/  IMAD.MOV.U32 R25, RZ, RZ, R15 ;  /* 0x000000ffff197224 */ /* 0x000fe200078e000f */
[----:B------:R-:W-:Y:S02]  /*c030*/  ISETP.NE.AND P5, PT, R3, R0, PT ;  /* 0x000000000300720c */ /* 0x000fe40003fa5270 */
[----:B------:R-:W-:Y:S02]  /*c040*/  ISETP.EQ.OR.EX P6, PT, RZ, UR4, P4, P6 ;  /* 0x00000004ff007c0c */ /* 0x000fe4000a7c2760 */
[----:B------:R-:W-:Y:S01]  /*c050*/  ISETP.EQ.U32.AND P4, PT, R24, UR14, PT ;  /* 0x0000000e18007c0c */ /* 0x000fe2000bf82070 */
[----:B------:R-:W-:-:S03]  /*c060*/  IMAD.MOV.U32 R24, RZ, RZ, R14 ;  /* 0x000000ffff187224 */ /* 0x000fc600078e000e */
[----:B------:R-:W-:Y:S01]  /*c070*/  ISETP.EQ.OR.EX P4, PT, RZ, UR4, P5, P4 ;  /* 0x00000004ff007c0c */ /* 0x000fe2000af82740 */
[----:B------:R-:W-:-:S12]  /*c080*/  @P3 BRA `(.L_x_587) ;  /* 0x0000000000143947 */ /* 0x000fd80003800000 */
[----:B------:R-:W-:Y:S01]  /*c090*/  DSETP.GEU.AND P3, PT, R16, R14, PT ;  /* 0x0000000e1000722a */ /* 0x000fe20003f6e000 */
[----:B------:R-:W-:Y:S02]  /*c0a0*/  IMAD.MOV.U32 R24, RZ, RZ, R16 ;  /* 0x000000ffff187224 */ /* 0x000fe400078e0010 */
[----:B------:R-:W-:-:S11]  /*c0b0*/  IMAD.MOV.U32 R25, RZ, RZ, R17 ;  /* 0x000000ffff197224 */ /* 0x000fd600078e0011 */
[----:B------:R-:W-:Y:S02]  /*c0c0*/  @P3 IMAD.MOV.U32 R24, RZ, RZ, R14 ;  /* 0x000000ffff183224 */ /* 0x000fe400078e000e */
[----:B------:R-:W-:-:S07]  /*c0d0*/  @P3 IMAD.MOV.U32 R25, RZ, RZ, R15 ;  /* 0x000000ffff193224 */ /* 0x000fce00078e000f */
.L_x_587:
[----:B------:R-:W-:Y:S05]  /*c0e0*/  BSYNC.RECONVERGENT B0 ;  /* 0x0000000000007941 */ /* 0x000fea0003800200 */
.L_x_586:
        /* <DEDUP_REMOVED lines=9> */
.L_x_589:
[----:B------:R-:W-:Y:S05]  /*c180*/  BSYNC.RECONVERGENT B0 ;  /* 0x0000000000007941 */ /* 0x000fea0003800200 */
.L_x_588:
        /* <DEDUP_REMOVED lines=9> */
.L_x_591:
[----:B------:R-:W-:Y:S05]  /*c220*/  BSYNC.RECONVERGENT B0 ;  /* 0x0000000000007941 */ /* 0x000fea0003800200 */
.L_x_590:
        /* <DEDUP_REMOVED lines=10> */
.L_x_593:
[----:B------:R-:W-:Y:S05]  /*c2d0*/  BSYNC.RECONVERGENT B0 ;  /* 0x0000000000007941 */ /* 0x000fea0003800200 */
.L_x_592:
[----:B------:R-:W-:Y:S01]  /*c2e0*/  ISETP.EQ.U32.AND P3, PT, R31, UR14, PT ;  /* 0x0000000e1f007c0c */ /* 0x000fe2000bf62070 */
[----:B------:R-:W-:Y:S01]  /*c2f0*/  BSSY.RECONVERGENT B0, `(.L_x_594) ;  /* 0x000000b000007945 */ /* 0x000fe20003800200 */
[----:B------:R-:W-:Y:S01]  /*c300*/  ISETP.NE.AND P5, PT, R0, R45, PT ;  /* 0x0000002d0000720c */ /* 0x000fe20003fa5270 */
[----:B------:R-:W-:Y:S02]  /*c310*/  IMAD.MOV.U32 R16, RZ, RZ, R18 ;  /* 0x000000ffff107224 */ /* 0x000fe400078e0012 */
[----:B------:R-:W-:Y:S01]  /*c320*/  IMAD.MOV.U32 R17, RZ, RZ, R19 ;  /* 0x000000ffff117224 */ /* 0x000fe200078e0013 */
[----:B------:R-:W-:-:S13]  /*c330*/  ISETP.EQ.OR.EX P3, PT, RZ, UR4, P5, P3 ;  /* 0x00000004ff007c0c */ /* 0x000fda000af62730 */
[----:B------:R-:W-:Y:S05]  /*c340*/  @P3 BRA `(.L_x_595) ;  /* 0x0000000000143947 */ /* 0x000fea0003800000 */
[----:B------:R-:W-:Y:S01]  /*c350*/  DSETP.GEU.AND P5, PT, R26, R18, PT ;  /* 0x000000121a00722a */ /* 0x000fe20003fae000 */
[----:B------:R-:W-:Y:S02]  /*c360*/  IMAD.MOV.U32 R16, RZ, RZ, R26 ;  /* 0x000000ffff107224 */ /* 0x000fe400078e001a */
[----:B------:R-:W-:-:S11]  /*c370*/  IMAD.MOV.U32 R17, RZ, RZ, R27 ;  /* 0x000000ffff117224 */ /* 0x000fd600078e001b */
[----:B------:R-:W-:Y:S02]  /*c380*/  @P5 IMAD.MOV.U32 R16, RZ, RZ, R18 ;  /* 0x000000ffff105224 */ /* 0x000fe400078e0012 */
[----:B------:R-:W-:-:S07]  /*c390*/  @P5 IMAD.MOV.U32 R17, RZ, RZ, R19 ;  /* 0x000000ffff115224 */ /* 0x000fce00078e0013 */
.L_x_595:
[----:B------:R-:W-:Y:S05]  /*c3a0*/  BSYNC.RECONVERGENT B0 ;  /* 0x0000000000007941 */ /* 0x000fea0003800200 */
.L_x_594:
[----:B------:R-:W-:Y:S01]  /*c3b0*/  SHFL.UP PT, R18, R16, 0x1, RZ ;  /* 0x0420000010127989 */ /* 0x000fe200000e00ff */
[----:B------:R-:W-:Y:S01]  /*c3c0*/  SEL R44, RZ, 0x1, !P6 ;  /* 0x00000001ff2c7807 */ /* 0x000fe20007000000 */
[----:B------:R-:W-:Y:S01]  /*c3d0*/  BSSY B0, `(.L_x_596) ;  /* 0x0000259000007945 */ /* 0x000fe20003800000 */
[----:B------:R-:W-:Y:S01]  /*c3e0*/  SEL R47, RZ, 0x1, !P2 ;  /* 0x00000001ff2f7807 */ /* 0x000fe20005000000 */
[----:B------:R-:W0:Y:S01]  /*c3f0*/  SHFL.UP PT, R19, R17, 0x1, RZ ;  /* 0x0420000011137989 */ /* 0x000e2200000e00ff */
[----:B------:R-:W-:Y:S02]  /*c400*/  IADD3 R44, P5, PT, R44, R29, RZ ;  /* 0x0000001d2c2c7210 */ /* 0x000fe40007fbe0ff */
[----:B------:R-:W-:Y:S02]  /*c410*/  SEL R48, RZ, 0x1, !P4 ;  /* 0x00000001ff307807 */ /* 0x000fe40006000000 */
[----:B------:R-:W-:Y:S01]  /*c420*/  IADD3 R47, P4, PT, R47, R44, RZ ;  /* 0x0000002c2f2f7210 */ /* 0x000fe20007f9e0ff */
[----:B------:R-:W-:Y:S01]  /*c430*/  IMAD.X R46, RZ, RZ, R46, P5 ;  /* 0x000000ffff2e7224 */ /* 0x000fe200028e062e */
[----:B------:R-:W-:-:S02]  /*c440*/  SEL R29, RZ, 0x1, !P3 ;  /* 0x00000001ff1d7807 */ /* 0x000fc40005800000 */
[----:B------:R-:W-:Y:S01]  /*c450*/  IADD3 R48, P3, PT, R48, R47, RZ ;  /* 0x0000002f30307210 */ /* 0x000fe20007f7e0ff */
[----:B------:R-:W-:-:S03]  /*c460*/  IMAD.X R49, RZ, RZ, R46, P4 ;  /* 0x000000ffff317224 */ /* 0x000fc600020e062e */
[----:B------:R-:W-:Y:S01]  /*c470*/  IADD3 R29, P4, PT, R29, R48, RZ ;  /* 0x000000301d1d7210 */ /* 0x000fe20007f9e0ff */
[----:B------:R-:W-:-:S03]  /*c480*/  IMAD.X R50, RZ, RZ, R49, P3 ;  /* 0x000000ffff327224 */ /* 0x000fc600018e0631 */
[----:B------:R-:W-:Y:S01]  /*c490*/  ISETP.NE.U32.AND P3, PT, R29, RZ, PT ;  /* 0x000000ff1d00720c */ /* 0x000fe20003f65070 */
[----:B------:R-:W-:Y:S01]  /*c4a0*/  IMAD.X R27, RZ, RZ, R50, P4 ;  /* 0x000000ffff1b7224 */ /* 0x000fe200020e0632 */
[----:B------:R-:W1:Y:S04]  /*c4b0*/  SHFL.UP PT, R24, R29, 0x1, RZ ;  /* 0x042000001d187989 */ /* 0x000e6800000e00ff */
[----:B------:R-:W-:Y:S01]  /*c4c0*/  ISETP.NE.AND.EX P3, PT, R27, RZ, PT, P3 ;  /* 0x000000ff1b00720c */ /* 0x000fe20003f65330 */
[----:B0-----:R-:W-:-:S06]  /*c4d0*/  DSETP.GT.AND P4, PT, R16, R18, PT ;  /* 0x000000121000722a */ /* 0x001fcc0003f84000 */
[-C--:B------:R-:W-:Y:S02]  /*c4e0*/  FSEL R25, R18, R16.reuse, P4 ;  /* 0x0000001012197208 */ /* 0x080fe40002000000 */
[----:B------:R-:W0:Y:S01]  /*c4f0*/  SHFL.UP PT, R18, R27, 0x1, RZ ;  /* 0x042000001b127989 */ /* 0x000e2200000e00ff */
[-C--:B------:R-:W-:Y:S02]  /*c500*/  FSEL R59, R19, R17.reuse, P4 ;  /* 0x00000011133b7208 */ /* 0x080fe40002000000 */
[----:B------:R-:W-:Y:S02]  /*c510*/  ISETP.GE.AND P4, PT, R51, 0x1, PT ;  /* 0x000000013300780c */ /* 0x000fe40003f86270 */
[----:B------:R-:W-:Y:S02]  /*c520*/  FSEL R19, R25, R16, !P3 ;  /* 0x0000001019137208 */ /* 0x000fe40005800000 */
[----:B------:R-:W-:Y:S02]  /*c530*/  FSEL R59, R59, R17, !P3 ;  /* 0x000000113b3b7208 */ /* 0x000fe40005800000 */
[----:B------:R-:W-:-:S02]  /*c540*/  FSEL R62, R16, R19, !P4 ;  /* 0x00000013103e7208 */ /* 0x000fc40006000000 */
[----:B------:R-:W-:Y:S02]  /*c550*/  FSEL R59, R17, R59, !P4 ;  /* 0x0000003b113b7208 */ /* 0x000fe40006000000 */
[----:B-1----:R-:W-:Y:S01]  /*c560*/  SEL R24, R24, RZ, P4 ;  /* 0x000000ff18187207 */ /* 0x002fe20002000000 */
[----:B------:R-:W-:Y:S02]  /*c570*/  SHFL.UP PT, R16, R62, 0x2, RZ ;  /* 0x044000003e107989 */ /* 0x000fe400000e00ff */
[----:B------:R-:W-:Y:S01]  /*c580*/  IMAD.MOV.U32 R63, RZ, RZ, R59 ;  /* 0x000000ffff3f7224 */ /* 0x000fe200078e003b */
[----:B------:R-:W-:Y:S01]  /*c590*/  IADD3 R29, P3, PT, R24, R29, RZ ;  /* 0x0000001d181d7210 */ /* 0x000fe20007f7e0ff */
[----:B------:R-:W1:Y:S01]  /*c5a0*/  SHFL.UP PT, R17, R59, 0x2, RZ ;  /* 0x044000003b117989 */ /* 0x000e6200000e00ff */
[----:B0-----:R-:W-:-:S03]  /*c5b0*/  SEL R24, R18, RZ, P4 ;  /* 0x000000ff12187207 */ /* 0x001fc60002000000 */
[----:B------:R-:W0:Y:S01]  /*c5c0*/  SHFL.UP PT, R18, R29, 0x2, RZ ;  /* 0x044000001d127989 */ /* 0x000e2200000e00ff */
[----:B------:R-:W-:Y:S01]  /*c5d0*/  ISETP.GE.AND P4, PT, R51, 0x2, PT ;  /* 0x000000023300780c */ /* 0x000fe20003f86270 */
[----:B------:R-:W-:Y:S01]  /*c5e0*/  IMAD.X R24, R24, 0x1, R27, P3 ;  /* 0x0000000118187824 */ /* 0x000fe200018e061b */
[----:B------:R-:W-:-:S04]  /*c5f0*/  ISETP.NE.U32.AND P3, PT, R29, RZ, PT ;  /* 0x000000ff1d00720c */ /* 0x000fc80003f65070 */
[----:B------:R-:W2:Y:S01]  /*c600*/  SHFL.UP PT, R19, R24, 0x2, RZ ;  /* 0x0440000018137989 */ /* 0x000ea200000e00ff */
[----:B------:R-:W-:Y:S01]  /*c610*/  ISETP.NE.AND.EX P3, PT, R24, RZ, PT, P3 ;  /* 0x000000ff1800720c */ /* 0x000fe20003f65330 */
[----:B-1----:R-:W-:-:S06]  /*c620*/  DSETP.GT.AND P5, PT, R62, R16, PT ;  /* 0x000000103e00722a */ /* 0x002fcc0003fa4000 */
[-C--:B------:R-:W-:Y:S02]  /*c630*/  FSEL R25, R16, R62.reuse, P5 ;  /* 0x0000003e10197208 */ /* 0x080fe40002800000 */
[-C--:B------:R-:W-:Y:S02]  /*c640*/  FSEL R16, R17, R59.reuse, P5 ;  /* 0x0000003b11107208 */ /* 0x080fe40002800000 */
[----:B------:R-:W-:Y:S02]  /*c650*/  @P4 FSEL R62, R25, R62, !P3 ;  /* 0x0000003e193e4208 */ /* 0x000fe40005800000 */
[----:B------:R-:W-:Y:S02]  /*c660*/  @P4 FSEL R59, R16, R59, !P3 ;  /* 0x0000003b103b4208 */ /* 0x000fe40005800000 */
[----:B0-----:R-:W-:Y:S01]  /*c670*/  SEL R18, R18, RZ, P4 ;  /* 0x000000ff12127207 */ /* 0x001fe20002000000 */
[----:B------:R-:W-:Y:S01]  /*c680*/  SHFL.UP PT, R16, R62, 0x4, RZ ;  /* 0x048000003e107989 */ /* 0x000fe200000e00ff */
[----:B--2---:R-:W-:Y:S01]  /*c690*/  SEL R19, R19, RZ, P4 ;  /* 0x000000ff13137207 */ /* 0x004fe20002000000 */
[----:B------:R-:W-:Y:S01]  /*c6a0*/  IMAD.MOV.U32 R63, RZ, RZ, R59 ;  /* 0x000000ffff3f7224 */ /* 0x000fe200078e003b */
        /* <DEDUP_REMOVED lines=16> */
[----:B--2---:R-:W-:Y:S01]  /*c7b0*/  SEL R19, R19, RZ, P4 ;  /* 0x000000ff13137207 */ /* 0x004fe20002000000 */
[----:B------:R-:W-:Y:S01]  /*c7c0*/  IMAD.MOV.U32 R63, RZ, RZ, R59 ;  /* 0x000000ffff3f7224 */ /* 0x000fe200078e003b */
        /* <DEDUP_REMOVED lines=8> */
[----:B-1----:R-:W-:-:S05]  /*c850*/  SEL R18, R18, RZ, P4 ;  /* 0x000000ff12127207 */ /* 0x002fca0002000000 */
[-C--:B------:R-:W-:Y:S02]  /*c860*/  FSEL R27, R16, R62.reuse, P5 ;  /* 0x0000003e101b7208 */ /* 0x080fe40002800000 */
[----:B------:R-:W-:Y:S02]  /*c870*/  FSEL R16, R17, R59, P5 ;  /* 0x0000003b11107208 */ /* 0x000fe40002800000 */
[----:B------:R-:W-:Y:S02]  /*c880*/  IADD3 R25, P5, PT, R18, R29, RZ ;  /* 0x0000001d12197210 */ /* 0x000fe40007fbe0ff */
[----:B--2---:R-:W-:Y:S02]  /*c890*/  SEL R19, R19, RZ, P4 ;  /* 0x000000ff13137207 */ /* 0x004fe40002000000 */
[----:B------:R-:W-:Y:S01]  /*c8a0*/  @P4 FSEL R62, R27, R62, !P3 ;  /* 0x0000003e1b3e4208 */ /* 0x000fe20005800000 */
[----:B------:R-:W0:Y:S01]  /*c8b0*/  SHFL.UP PT, R18, R25, 0x10, RZ ;  /* 0x0600000019127989 */ /* 0x000e2200000e00ff */
[----:B------:R-:W-:Y:S01]  /*c8c0*/  @P4 FSEL R59, R16, R59, !P3 ;  /* 0x0000003b103b4208 */ /* 0x000fe20005800000 */
[----:B------:R-:W-:Y:S01]  /*c8d0*/  IMAD.X R24, R19, 0x1, R24, P5 ;  /* 0x0000000113187824 */ /* 0x000fe200028e0618 */
[----:B------:R-:W-:Y:S01]  /*c8e0*/  ISETP.GE.AND P4, PT, R51, 0x10, PT ;  /* 0x000000103300780c */ /* 0x000fe20003f86270 */
[----:B------:R-:W-:Y:S02]  /*c8f0*/  SHFL.UP PT, R16, R62, 0x10, RZ ;  /* 0x060000003e107989 */ /* 0x000fe400000e00ff */
[----:B------:R-:W-:-:S02]  /*c900*/  IMAD.MOV.U32 R63, RZ, RZ, R59 ;  /* 0x000000ffff3f7224 */ /* 0x000fc400078e003b */
[----:B------:R-:W1:Y:S04]  /*c910*/  SHFL.UP PT, R19, R24, 0x10, RZ ;  /* 0x0600000018137989 */ /* 0x000e6800000e00ff */
[----:B------:R-:W2:Y:S01]  /*c920*/  SHFL.UP PT, R17, R59, 0x10, RZ ;  /* 0x060000003b117989 */ /* 0x000ea200000e00ff */
[----:B0-----:R-:W-:-:S04]  /*c930*/  SEL R18, R18, RZ, P4 ;  /* 0x000000ff12127207 */ /* 0x001fc80002000000 */
[----:B------:R-:W-:Y:S02]  /*c940*/  IADD3 R60, P5, PT, R18, R25, RZ ;  /* 0x00000019123c7210 */ /* 0x000fe40007fbe0ff */
[----:B-1----:R-:W-:Y:S01]  /*c950*/  SEL R19, R19, RZ, P4 ;  /* 0x000000ff13137207 */ /* 0x002fe20002000000 */
[----:B--2---:R-:W-:-:S04]  /*c960*/  DSETP.GT.AND P3, PT, R62, R16, PT ;  /* 0x000000103e00722a */ /* 0x004fc80003f64000 */
[----:B------:R-:W-:Y:S01]  /*c970*/  IMAD.X R55, R19, 0x1, R24, P5 ;  /* 0x0000000113377824 */ /* 0x000fe200028e0618 */
[----:B------:R-:W-:Y:S02]  /*c980*/  ISETP.NE.AND P5, PT, R51, 0x1f, PT ;  /* 0x0000001f3300780c */ /* 0x000fe40003fa5270 */
[----:B------:R-:W-:Y:S02]  /*c990*/  FSEL R19, R16, R62, P3 ;  /* 0x0000003e10137208 */ /* 0x000fe40001800000 */
[----:B------:R-:W-:Y:S02]  /*c9a0*/  FSEL R16, R17, R59, P3 ;  /* 0x0000003b11107208 */ /* 0x000fe40001800000 */
[----:B------:R-:W-:-:S04]  /*c9b0*/  ISETP.NE.U32.AND P3, PT, R25, RZ, PT ;  /* 0x000000ff1900720c */ /* 0x000fc80003f65070 */
[----:B------:R-:W-:-:S03]  /*c9c0*/  ISETP.NE.AND.EX P3, PT, R24, RZ, PT, P3 ;  /* 0x000000ff1800720c */ /* 0x000fc60003f65330 */
[----:B------:R-:W-:Y:S01]  /*c9d0*/  @!P5 IMAD.MOV.U32 R28, RZ, RZ, R60 ;  /* 0x000000ffff1cd224 */ /* 0x000fe200078e003c */
[----:B------:R-:W-:Y:S01]  /*c9e0*/  @!P5 LEA R65, R58, UR5, 0x4 ;  /* 0x000000053a41dc11 */ /* 0x000fe2000f8e20ff */
[----:B------:R-:W-:Y:S01]  /*c9f0*/  @!P5 IMAD.MOV.U32 R29, RZ, RZ, R55 ;  /* 0x000000ffff1dd224 */ /* 0x000fe200078e0037 */
[----:B------:R-:W-:Y:S02]  /*ca00*/  FSEL R63, R19, R62, !P3 ;  /* 0x0000003e133f7208 */ /* 0x000fe40005800000 */
[----:B------:R-:W-:-:S03]  /*ca10*/  FSEL R64, R16, R59, !P3 ;  /* 0x0000003b10407208 */ /* 0x000fc60005800000 */
[----:B------:R-:W-:Y:S01]  /*ca20*/  @!P5 IMAD.MOV.U32 R30, RZ, RZ, R63 ;  /* 0x000000ffff1ed224 */ /* 0x000fe200078e003f */
[----:B------:R-:W-:Y:S01]  /*ca30*/  FSEL R59, R59, R64, !P4 ;  /* 0x000000403b3b7208 */ /* 0x000fe20006000000 */
[----:B------:R-:W-:-:S05]  /*ca40*/  @!P5 IMAD.MOV.U32 R31, RZ, RZ, R64 ;  /* 0x000000ffff1fd224 */ /* 0x000fca00078e0040 */
[----:B------:R-:W-:Y:S01]  /*ca50*/  @!P5 STS.128 [R65], R28 ;  /* 0x0000001c4100d388 */ /* 0x000fe20000000c00 */
[----:B------:R-:W-:Y:S06]  /*ca60*/  BAR.SYNC.DEFER_BLOCKING 0x0 ;  /* 0x0000000000007b1d */ /* 0x000fec0000010000 */
[----:B------:R-:W0:Y:S04]  /*ca70*/  LDS.128 R36, [UR5+0x10] ;  /* 0x00001005ff247984 */ /* 0x000e280008000c00 */
[----:B------:R-:W1:Y:S04]  /*ca80*/  LDS.128 R16, [UR5] ;  /* 0x00000005ff107984 */ /* 0x000e680008000c00 */
[----:B------:R-:W2:Y:S04]  /*ca90*/  LDS.128 R32, [UR5+0x20] ;  /* 0x00002005ff207984 */ /* 0x000ea80008000c00 */
[----:B------:R-:W3:Y:S04]  /*caa0*/  LDS.128 R24, [UR5+0x30] ;  /* 0x00003005ff187984 */ /* 0x000ee80008000c00 */
[----:B------:R-:W4:Y:S01]  /*cab0*/  LDS.128 R28, [UR5+0x40] ;  /* 0x00004005ff1c7984 */ /* 0x000f220008000c00 */
[----:B0-----:R-:W-:Y:S01]  /*cac0*/  ISETP.NE.U32.AND P3, PT, R36, RZ, PT ;  /* 0x000000ff2400720c */ /* 0x001fe20003f65070 */
[----:B-1----:R-:W-:-:S03]  /*cad0*/  DSETP.GEU.AND P5, PT, R18, R38, PT ;  /* 0x000000261200722a */ /* 0x002fc60003fae000 */
[----:B------:R-:W-:-:S03]  /*cae0*/  ISETP.NE.AND.EX P3, PT, R37, RZ, PT, P3 ;  /* 0x000000ff2500720c */ /* 0x000fc60003f65330 */
[-C--:B------:R-:W-:Y:S02]  /*caf0*/  FSEL R57, R18, R38.reuse, !P5 ;  /* 0x0000002612397208 */ /* 0x080fe40006800000 */
[-C--:B------:R-:W-:Y:S02]  /*cb00*/  FSEL R61, R19, R39.reuse, !P5 ;  /* 0x00000027133d7208 */ /* 0x080fe40006800000 */
[----:B------:R-:W-:Y:S02]  /*cb10*/  FSEL R56, R57, R38, !P3 ;  /* 0x0000002639387208 */ /* 0x000fe40005800000 */
[----:B------:R-:W-:Y:S02]  /*cb20*/  FSEL R57, R61, R39, !P3 ;  /* 0x000000273d397208 */ /* 0x000fe40005800000 */
[----:B------:R-:W-:Y:S02]  /*cb30*/  FSEL R61, R62, R63, !P4 ;  /* 0x0000003f3e3d7208 */ /* 0x000fe40006000000 */
[----:B------:R-:W-:-:S02]  /*cb40*/  IADD3 R65, P4, PT, R16, R36, RZ ;  /* 0x0000002410417210 */ /* 0x000fc40007f9e0ff */
[----:B--2---:R-:W-:Y:S01]  /*cb50*/  DSETP.GEU.AND P5, PT, R56, R34, PT ;  /* 0x000000223800722a */ /* 0x004fe20003fae000 */
[----:B------:R-:W-:Y:S02]  /*cb60*/  ISETP.NE.U32.AND P3, PT, R32, RZ, PT ;  /* 0x000000ff2000720c */ /* 0x000fe40003f65070 */
[----:B------:R-:W-:Y:S01]  /*cb70*/  IMAD.X R71, R17, 0x1, R37, P4 ;  /* 0x0000000111477824 */ /* 0x000fe200020e0625 */
[----:B------:R-:W-:Y:S02]  /*cb80*/  ISETP.NE.AND P4, PT, R58, 0x2, PT ;  /* 0x000000023a00780c */ /* 0x000fe40003f85270 */
[----:B------:R-:W-:Y:S02]  /*cb90*/  FSEL R37, R56, R34, !P5 ;  /* 0x0000002238257208 */ /* 0x000fe40006800000 */
[----:B------:R-:W-:Y:S02]  /*cba0*/  FSEL R39, R57, R35, !P5 ;  /* 0x0000002339277208 */ /* 0x000fe40006800000 */
[----:B------:R-:W-:-:S02]  /*cbb0*/  ISETP.NE.AND.EX P3, PT, R33, RZ, PT, P3 ;  /* 0x000000ff2100720c */ /* 0x000fc40003f65330 */
[----:B------:R-:W-:Y:S02]  /*cbc0*/  SEL R63, R65, R16, !P4 ;  /* 0x00000010413f7207 */ /* 0x000fe40006000000 */
[----:B------:R-:W-:Y:S02]  /*cbd0*/  FSEL R34, R37, R34, !P3 ;  /* 0x0000002225227208 */ /* 0x000fe40005800000 */
[----:B------:R-:W-:Y:S02]  /*cbe0*/  FSEL R35, R39, R35, !P3 ;  /* 0x0000002327237208 */ /* 0x000fe40005800000 */
[----:B------:R-:W0:Y:S01]  /*cbf0*/  LDS.128 R36, [UR5+0x50] ;  /* 0x00005005ff247984 */ /* 0x000e220008000c00 */
[----:B---3--:R-:W-:Y:S02]  /*cc00*/  ISETP.NE.U32.AND P3, PT, R24, RZ, PT ;  /* 0x000000ff1800720c */ /* 0x008fe40003f65070 */
[----:B------:R-:W-:Y:S01]  /*cc10*/  SEL R62, R71, R17, !P4 ;  /* 0x00000011473e7207 */ /* 0x000fe20006000000 */
[----:B------:R-:W-:Y:S01]  /*cc20*/  DSETP.GEU.AND P5, PT, R34, R26, PT ;  /* 0x0000001a2200722a */ /* 0x000fe20003fae000 */
[----:B------:R-:W-:-:S02]  /*cc30*/  FSEL R67, R56, R18, !P4 ;  /* 0x0000001238437208 */ /* 0x000fc40006000000 */
[----:B------:R-:W-:Y:S02]  /*cc40*/  FSEL R69, R57, R19, !P4 ;  /* 0x0000001339457208 */ /* 0x000fe40006000000 */
[----:B------:R-:W-:Y:S02]  /*cc50*/  IADD3 R57, P4, PT, R32, R65, RZ ;  /* 0x0000004120397210 */ /* 0x000fe40007f9e0ff */
[----:B------:R-:W-:Y:S02]  /*cc60*/  FSEL R17, R34, R26, !P5 ;  /* 0x0000001a22117208 */ /* 0x000fe40006800000 */
[----:B------:R-:W-:Y:S01]  /*cc70*/  FSEL R19, R35, R27, !P5 ;  /* 0x0000001b23137208 */ /* 0x000fe20006800000 */
[----:B------:R-:W-:Y:S01]  /*cc80*/  IMAD.X R33, R33, 0x1, R71, P4 ;  /* 0x0000000121217824 */ /* 0x000fe200020e0647 */
[----:B------:R-:W-:Y:S02]  /*cc90*/  ISETP.NE.AND.EX P3, PT, R25, RZ, PT, P3 ;  /* 0x000000ff1900720c */ /* 0x000fe40003f65330 */
[----:B------:R-:W-:-:S02]  /*cca0*/  ISETP.NE.AND P4, PT, R58, 0x3, PT ;  /* 0x000000033a00780c */ /* 0x000fc40003f85270 */
[----:B------:R-:W-:Y:S02]  /*ccb0*/  FSEL R26, R17, R26, !P3 ;  /* 0x0000001a111a7208 */ /* 0x000fe40005800000 */
[----:B------:R-:W-:Y:S02]  /*ccc0*/  FSEL R27, R19, R27, !P3 ;  /* 0x0000001b131b7208 */ /* 0x000fe40005800000 */
[----:B------:R-:W1:Y:S01]  /*ccd0*/  LDS.128 R16, [UR5+0x60] ;  /* 0x00006005ff107984 */ /* 0x000e620008000c00 */
[----:B------:R-:W-:Y:S02]  /*cce0*/  FSEL R67, R34, R67, !P4 ;  /* 0x0000004322437208 */ /* 0x000fe40006000000 */
[----:B------:R-:W-:Y:S02]  /*ccf0*/  FSEL R69, R35, R69, !P4 ;  /* 0x0000004523457208 */ /* 0x000fe40006000000 */
[----:B------:R-:W-:Y:S02]  /*cd00*/  SEL R32, R57, R63, !P4 ;  /* 0x0000003f39207207 */ /* 0x000fe40006000000 */
[----:B------:R-:W-:Y:S01]  /*cd10*/  SEL R34, R33, R62, !P4 ;  /* 0x0000003e21227207 */ /* 0x000fe20006000000 */
[----:B----4-:R-:W-:Y:S01]  /*cd20*/  DSETP.GEU.AND P4, PT, R26, R30, PT ;  /* 0x0000001e1a00722a */ /* 0x010fe20003f8e000 */
[----:B------:R-:W-:-:S02]  /*cd30*/  IADD3 R57, P5, PT, R24, R57, RZ ;  /* 0x0000003918397210 */ /* 0x000fc40007fbe0ff */
[----:B------:R-:W-:-:S03]  /*cd40*/  ISETP.NE.U32.AND P3, PT, R28, RZ, PT ;  /* 0x000000ff1c00720c */ /* 0x000fc60003f65070 */
[----:B------:R-:W-:Y:S01]  /*cd50*/  IMAD.X R65, R25, 0x1, R33, P5 ;  /* 0x0000000119417824 */ /* 0x000fe200028e0621 */
[----:B------:R-:W-:Y:S02]  /*cd60*/  ISETP.NE.AND.EX P3, PT, R29, RZ, PT, P3 ;  /* 0x000000ff1d00720c */ /* 0x000fe40003f65330 */
[-C--:B------:R-:W-:Y:S02]  /*cd70*/  FSEL R25, R26, R30.reuse, !P4 ;  /* 0x0000001e1a197208 */ /* 0x080fe40006000000 */
[-C--:B------:R-:W-:Y:S02]  /*cd80*/  FSEL R33, R27, R31.reuse, !P4 ;  /* 0x0000001f1b217208 */ /* 0x080fe40006000000 */
[----:B------:R-:W-:Y:S02]  /*cd90*/  ISETP.NE.AND P5, PT, R58, 0x4, PT ;  /* 0x000000043a00780c */ /* 0x000fe40003fa5270 */
[----:B------:R-:W-:Y:S02]  /*cda0*/  FSEL R30, R25, R30, !P3 ;  /* 0x0000001e191e7208 */ /* 0x000fe40005800000 */
[----:B------:R-:W-:-:S02]  /*cdb0*/  FSEL R31, R33, R31, !P3 ;  /* 0x0000001f211f7208 */ /* 0x000fc40005800000 */
[----:B------:R-:W-:Y:S02]  /*cdc0*/  FSEL R35, R26, R67, !P5 ;  /* 0x000000431a237208 */ /* 0x000fe40006800000 */
[----:B------:R-:W-:Y:S02]  /*cdd0*/  FSEL R63, R27, R69, !P5 ;  /* 0x000000451b3f7208 */ /* 0x000fe40006800000 */
[----:B------:R-:W-:Y:S01]  /*cde0*/  SEL R32, R57, R32, !P5 ;  /* 0x0000002039207207 */ /* 0x000fe20006800000 */
[----:B------:R-:W2:Y:S01]  /*cdf0*/  LDS.128 R24, [UR5+0x70] ;  /* 0x00007005ff187984 */ /* 0x000ea20008000c00 */
[----:B------:R-:W-:Y:S01]  /*ce00*/  SEL R34, R65, R34, !P5 ;  /* 0x0000002241227207 */ /* 0x000fe20006800000 */
[----:B0-----:R-:W-:Y:S01]  /*ce10*/  DSETP.GEU.AND P5, PT, R30, R38, PT ;  /* 0x000000261e00722a */ /* 0x001fe20003fae000 */
[----:B------:R-:W-:Y:S02]  /*ce20*/  IADD3 R57, P4, PT, R28, R57, RZ ;  /* 0x000000391c397210 */ /* 0x000fe40007f9e0ff */
        /* <DEDUP_REMOVED lines=9> */
[----:B------:R-:W-:Y:S02]  /*cec0*/  SEL R30, R57, R32, !P4 ;  /* 0x00000020391e7207 */ /* 0x000fe40006000000 */
[----:B------:R-:W-:Y:S02]  /*ced0*/  FSEL R63, R31, R63, !P4 ;  /* 0x0000003f1f3f7208 */ /* 0x000fe40006000000 */
[----:B------:R-:W-:Y:S01]  /*cee0*/  SEL R32, R65, R34, !P4 ;  /* 0x0000002241207207 */ /* 0x000fe20006000000 */
[----:B-1----:R-:W-:Y:S01]  /*cef0*/  DSETP.GEU.AND P4, PT, R28, R18, PT ;  /* 0x000000121c00722a */ /* 0x002fe20003f8e000 */
[----:B------:R-:W-:Y:S02]  /*cf00*/  IADD3 R39, P5, PT, R36, R57, RZ ;  /* 0x0000003924277210 */ /* 0x000fe40007fbe0ff */
[----:B------:R-:W-:-:S03]  /*cf10*/  ISETP.NE.U32.AND P3, PT, R16, RZ, PT ;  /* 0x000000ff1000720c */ /* 0x000fc60003f65070 */
[----:B------:R-:W-:Y:S01]  /*cf20*/  IMAD.X R57, R37, 0x1, R65, P5 ;  /* 0x0000000125397824 */ /* 0x000fe200028e0641 */
[----:B------:R-:W-:Y:S02]  /*cf30*/  ISETP.NE.AND P5, PT, R58, 0x6, PT ;  /* 0x000000063a00780c */ /* 0x000fe40003fa5270 */
[----:B------:R-:W-:Y:S02]  /*cf40*/  ISETP.NE.AND.EX P3, PT, R17, RZ, PT, P3 ;  /* 0x000000ff1100720c */ /* 0x000fe40003f65330 */
[-C--:B------:R-:W-:Y:S02]  /*cf50*/  FSEL R31, R28, R18.reuse, !P4 ;  /* 0x000000121c1f7208 */ /* 0x080fe40006000000 */
[-C--:B------:R-:W-:Y:S02]  /*cf60*/  FSEL R33, R29, R19.reuse, !P4 ;  /* 0x000000131d217208 */ /* 0x080fe40006000000 */
[----:B------:R-:W-:Y:S02]  /*cf70*/  FSEL R18, R31, R18, !P3 ;  /* 0x000000121f127208 */ /* 0x000fe40005800000 */
[----:B------:R-:W-:-:S02]  /*cf80*/  FSEL R19, R33, R19, !P3 ;  /* 0x0000001321137208 */ /* 0x000fc40005800000 */
[----:B------:R-:W-:Y:S01]  /*cf90*/  SEL R30, R39, R30, !P5 ;  /* 0x0000001e271e7207 */ /* 0x000fe20006800000 */
[----:B------:R0:W1:Y:S01]  /*cfa0*/  SHFL.UP PT, R33, R60, 0x1, RZ ;  /* 0x042000003c217989 */ /* 0x00006200000e00ff */
[----:B------:R-:W-:Y:S02]  /*cfb0*/  IADD3 R39, P3, PT, R16, R39, RZ ;  /* 0x0000002710277210 */ /* 0x000fe40007f7e0ff */
[----:B------:R-:W-:Y:S02]  /*cfc0*/  SEL R16, R57, R32, !P5 ;  /* 0x0000002039107207 */ /* 0x000fe40006800000 */
[----:B------:R-:W-:Y:S01]  /*cfd0*/  ISETP.NE.AND P4, PT, R58, 0x7, PT ;  /* 0x000000073a00780c */ /* 0x000fe20003f85270 */
[----:B------:R-:W-:Y:S01]  /*cfe0*/  IMAD.X R57, R17, 0x1, R57, P3 ;  /* 0x0000000111397824 */ /* 0x000fe200018e0639 */
[----:B------:R-:W-:Y:S01]  /*cff0*/  FSEL R37, R28, R35, !P5 ;  /* 0x000000231c257208 */ /* 0x000fe20006800000 */
[----:B------:R0:W3:Y:S01]  /*d000*/  SHFL.UP PT, R32, R55, 0x1, RZ ;  /* 0x0420000037207989 */ /* 0x0000e200000e00ff */
[----:B------:R-:W-:Y:S01]  /*d010*/  FSEL R63, R29, R63, !P5 ;  /* 0x0000003f1d3f7208 */ /* 0x000fe20006800000 */
[----:B--2---:R-:W-:Y:S01]  /*d020*/  DSETP.GEU.AND P5, PT, R18, R26, PT ;  /* 0x0000001a1200722a */ /* 0x004fe20003fae000 */
[----:B------:R-:W-:Y:S01]  /*d030*/  SEL R35, R57, R16, !P4 ;  /* 0x0000001039237207 */ /* 0x000fe20006000000 */
[----:B------:R0:W2:Y:S01]  /*d040*/  SHFL.UP PT, R28, R61, 0x1, RZ ;  /* 0x042000003d1c7989 */ /* 0x0000a200000e00ff */
[----:B------:R-:W-:-:S02]  /*d050*/  SEL R30, R39, R30, !P4 ;  /* 0x0000001e271e7207 */ /* 0x000fc40006000000 */
[----:B------:R-:W-:Y:S01]  /*d060*/  FSEL R16, R18, R37, !P4 ;  /* 0x0000002512107208 */ /* 0x000fe20006000000 */
[----:B------:R0:W4:Y:S01]  /*d070*/  SHFL.UP PT, R29, R59, 0x1, RZ ;  /* 0x042000003b1d7989 */ /* 0x00012200000e00ff */
[C---:B------:R-:W-:Y:S02]  /*d080*/  FSEL R31, R19.reuse, R63, !P4 ;  /* 0x0000003f131f7208 */ /* 0x040fe40006000000 */
[----:B------:R-:W-:Y:S02]  /*d090*/  ISETP.GE.U32.AND P4, PT, R54, 0x20, PT ;  /* 0x000000203600780c */ /* 0x000fe40003f86070 */
[----:B------:R-:W-:Y:S02]  /*d0a0*/  ISETP.NE.U32.AND P3, PT, R24, RZ, PT ;  /* 0x000000ff1800720c */ /* 0x000fe40003f65070 */
[----:B------:R-:W-:Y:S02]  /*d0b0*/  FSEL R17, R18, R26, !P5 ;  /* 0x0000001a12117208 */ /* 0x000fe40006800000 */
[----:B------:R-:W-:-:S02]  /*d0c0*/  FSEL R37, R19, R27, !P5 ;  /* 0x0000001b13257208 */ /* 0x000fc40006800000 */
[----:B------:R-:W-:Y:S02]  /*d0d0*/  IADD3 R18, P5, PT, R24, R39, RZ ;  /* 0x0000002718127210 */ /* 0x000fe40007fbe0ff */
[----:B------:R-:W-:-:S03]  /*d0e0*/  ISETP.NE.AND.EX P3, PT, R25, RZ, PT, P3 ;  /* 0x000000ff1900720c */ /* 0x000fc60003f65330 */
[----:B------:R-:W-:Y:S01]  /*d0f0*/  IMAD.X R19, R25, 0x1, R57, P5 ;  /* 0x0000000119137824 */ /* 0x000fe200028e0639 */
[----:B------:R-:W-:Y:S02]  /*d100*/  FSEL R36, R17, R26, !P3 ;  /* 0x0000001a11247208 */ /* 0x000fe40005800000 */
[----:B------:R-:W-:Y:S01]  /*d110*/  FSEL R37, R37, R27, !P3 ;  /* 0x0000001b25257208 */ /* 0x000fe20005800000 */
[----:B0123--:R-:W-:Y:S06]  /*d120*/  @!P4 BRA `(.L_x_597) ;  /* 0x000000000040c947 */ /* 0x00ffec0003800000 */
[----:B------:R-:W-:Y:S01]  /*d130*/  IMAD.MOV.U32 R17, RZ, RZ, R31 ;  /* 0x000000ffff117224 */ /* 0x000fe200078e001f */
[----:B------:R-:W-:Y:S02]  /*d140*/  ISETP.NE.AND P4, PT, R51, RZ, PT ;  /* 0x000000ff3300720c */ /* 0x000fe40003f85270 */
[C---:B------:R-:W-:Y:S02]  /*d150*/  ISETP.NE.U32.AND P3, PT, R33.reuse, RZ, PT ;  /* 0x000000ff2100720c */ /* 0x040fe40003f65070 */
[----:B------:R-:W-:Y:S01]  /*d160*/  SEL R33, R33, RZ, P4 ;  /* 0x000000ff21217207 */ /* 0x000fe20002000000 */
[----:B----4-:R-:W-:Y:S01]  /*d170*/  DSETP.GEU.AND P5, PT, R16, R28, PT ;  /* 0x0000001c1000722a */ /* 0x010fe20003fae000 */
        /* <DEDUP_REMOVED lines=11> */
.L_x_597:
[----:B------:R-:W0:Y:S01]  /*d230*/  LDC.64 R16, c[0x0][0x3a8] ;  /* 0x0000ea00ff107b82 */ /* 0x000e220000000a00 */
[----:B------:R-:W-:Y:S01]  /*d240*/  ISETP.NE.AND P3, PT, R54, RZ, PT ;  /* 0x000000ff3600720c */ /* 0x000fe20003f65270 */
[----:B------:R-:W-:Y:S01]  /*d250*/  IMAD.U32 R25, RZ, RZ, UR15 ;  /* 0x0000000fff197e24 */ /* 0x000fe2000f8e00ff */
[----:B------:R-:W-:Y:S03]  /*d260*/  BSSY.RECONVERGENT B1, `(.L_x_599) ;  /* 0x0000010000017945 */ /* 0x000fe60003800200 */
[----:B0-----:R-:W-:-:S08]  /*d270*/  IMAD.WIDE.U32 R16, R25, 0x4, R16 ;  /* 0x0000000419107825 */ /* 0x001fd000078e0010 */
[----:B------:R-:W-:Y:S05]  /*d280*/  @P3 BRA `(.L_x_600) ;  /* 0x0000000000343947 */ /* 0x000fea0003800000 */
[----:B------:R-:W0:Y:S01]  /*d290*/  LDCU.64 UR6, c[0x0][0x3b0] ;  /* 0x00007600ff0677ac */ /* 0x000e220008000a00 */
[----:B------:R-:W-:Y:S01]  /*d2a0*/  IMAD.MOV.U32 R27, RZ, RZ, 0x64 ;  /* 0x00000064ff1b7424 */ /* 0x000fe200078e00ff */
[----:B------:R1:W-:Y:S04]  /*d2b0*/  STS.64 [UR5+0xc8], R18 ;  /* 0x0000c812ff007988 */ /* 0x0003e80008000a05 */
[----:B------:R1:W-:Y:S01]  /*d2c0*/  STS.64 [UR5+0xd0], R36 ;  /* 0x0000d024ff007988 */ /* 0x0003e20008000a05 */
[----:B0-----:R-:W-:-:S06]  /*d2d0*/  UIMAD.WIDE.U32 UR6, UR15, 0x10, UR6 ;  /* 0x000000100f0678a5 */ /* 0x001fcc000f8e0006 */
[----:B------:R-:W-:Y:S02]  /*d2e0*/  IMAD.U32 R24, RZ, RZ, UR6 ;  /* 0x00000006ff187e24 */ /* 0x000fe4000f8e00ff */
[----:B------:R-:W-:-:S05]  /*d2f0*/  IMAD.U32 R25, RZ, RZ, UR7 ;  /* 0x00000007ff197e24 */ /* 0x000fca000f8e00ff */
[----:B------:R1:W-:Y:S04]  /*d300*/  ST.E.64.STRONG.GPU desc[UR12][R24.64+0x200], R18 ;  /* 0x0002001218007985 */ /* 0x0003e8000c10fb0c */
[----:B------:R1:W-:Y:S01]  /*d310*/  ST.E.64.STRONG.GPU desc[UR12][R24.64+0x208], R36 ;  /* 0x0002082418007985 */ /* 0x0003e2000c10fb0c */
[----:B------:R-:W-:Y:S06]  /*d320*/  MEMBAR.ALL.GPU ;  /* 0x0000000000007992 */ /* 0x000fec000000a000 */
[----:B------:R-:W-:-:S00]  /*d330*/  ERRBAR ;  /* 0x00000000000079ab */ /* 0x000fc00000000000 */
[----:B------:R-:W-:Y:S06]  /*d340*/  CGAERRBAR ;  /* 0x00000000000075ab */ /* 0x000fec0000000000 */
[----:B------:R1:W-:Y:S02]  /*d350*/  ST.E.STRONG.GPU desc[UR12][R16.64+0x80], R27 ;  /* 0x0000801b10007985 */ /* 0x0003e4000c10f90c */
.L_x_600:
[----:B------:R-:W-:Y:S05]  /*d360*/  BSYNC.RECONVERGENT B1 ;  /* 0x0000000000017941 */ /* 0x000fea0003800200 */
.L_x_599:
[----:B------:R-:W0:Y:S01]  /*d370*/  LDCU UR6, c[0x0][0x370] ;  /* 0x00006e00ff0677ac */ /* 0x000e220008000800 */
[----:B-1----:R-:W-:-:S05]  /*d380*/  LOP3.LUT R25, RZ, R54, RZ, 0x33, !PT ;  /* 0x00000036ff197212 */ /* 0x002fca00078e33ff */
[----:B------:R-:W-:Y:S01]  /*d390*/  VIADD R38, R25, UR15 ;  /* 0x0000000f19267c36 */ /* 0x000fe20008000000 */
[----:B0-----:R-:W-:-:S09]  /*d3a0*/  UISETP.GT.U32.AND UP0, UPT, UR6, 0x1f3, UPT ;  /* 0x000001f30600788c */ /* 0x001fd2000bf04070 */
[----:B------:R-:W-:Y:S05]  /*d3b0*/  BRA.U UP0, `(.L_x_601) ;  /* 0x0000000100087547 */ /* 0x000fea000b800000 */
[----:B------:R0:W-:Y:S06]  /*d3c0*/  MEMBAR.SC.CTA ;  /* 0x0000000000007992 */ /* 0x0001ec0000000000 */
[----:B0-----:R-:W-:Y:S05]  /*d3d0*/  BRA `(.L_x_602) ;  /* 0x0000000000087947 */ /* 0x001fea0003800000 */
.L_x_601:
[----:B------:R-:W-:Y:S05]  /*d3e0*/  NANOSLEEP 0x1c2 ;  /* 0x000001c20000795d */ /* 0x000fea0003800000 */
[----:B------:R-:W-:Y:S01]  /*d3f0*/  NOP ;  /* 0x0000000000007918 */ /* 0x000fe20000000000 */
.L_x_602:
[----:B------:R-:W-:-:S07]  /*d400*/  IMAD.WIDE R16, R25, 0x4, R16 ;  /* 0x0000000419107825 */ /* 0x000fce00078e0210 */
.L_x_604:
        /* <DEDUP_REMOVED lines=10> */
.L_x_767:
        /* <DEDUP_REMOVED lines=11> */
.L_x_606:
[----:B------:R-:W0:Y:S02]  /*d560*/  LDC.64 R26, c[0x0][0x3b8] ;  /* 0x0000ee00ff1a7b82 */ /* 0x000e240000000a00 */
[----:B0-----:R-:W-:-:S05]  /*d570*/  IMAD.WIDE R26, R38, 0x10, R26 ;  /* 0x00000010261a7825 */ /* 0x001fca00078e021a */
[----:B------:R1:W5:Y:S04]  /*d580*/  LD.E.64.STRONG.GPU R24, desc[UR12][R26.64+0x200] ;  /* 0x0002000c1a187980 */ /* 0x000368000c10fb00 */
[----:B------:R1:W5:Y:S02]  /*d590*/  LD.E.64.STRONG.GPU R16, desc[UR12][R26.64+0x208] ;  /* 0x0002080c1a107980 */ /* 0x000364000c10fb00 */
.L_x_607:
[----:B------:R-:W-:Y:S05]  /*d5a0*/  BSYNC.RECONVERGENT B1 ;  /* 0x0000000000017941 */ /* 0x000fea0003800200 */
.L_x_605:
        /* <DEDUP_REMOVED lines=11> */
[----:B------:R0:W0:Y:S02]  /*d660*/  SHFL.DOWN PT, R71, R17, 0x1, R31 ;  /* 0x0820000011477989 */ /* 0x00002400000e001f */
.L_x_774:
[----:B------:R-:W-:Y:S01]  /*d670*/  ISETP.GE.AND P3, PT, R51, R31, PT ;  /* 0x0000001f3300720c */ /* 0x000fe20003f66270 */
[----:B------:R-:W-:-:S12]  /*d680*/  BSSY.RECONVERGENT B1, `(.L_x_609) ;  /* 0x000000c000017945 */ /* 0x000fd80003800200 */
[----:B------:R-:W-:Y:S05]  /*d690*/  @P3 BRA `(.L_x_610) ;  /* 0x0000000000283947 */ /* 0x000fea0003800000 */
[----:B0-----:R-:W-:Y:S01]  /*d6a0*/  IMAD.MOV.U32 R27, RZ, RZ, R71 ;  /* 0x000000ffff1b7224 */ /* 0x001fe200078e0047 */
[----:B------:R-:W-:Y:S02]  /*d6b0*/  ISETP.NE.U32.AND P3, PT, R24, RZ, PT ;  /* 0x000000ff1800720c */ /* 0x000fe40003f65070 */
[----:B-1----:R-:W-:Y:S02]  /*d6c0*/  IADD3 R24, P5, PT, R35, R24, RZ ;  /* 0x0000001823187210 */ /* 0x002fe40007fbe0ff */
[----:B------:R-:W-:Y:S01]  /*d6d0*/  ISETP.NE.AND.EX P3, PT, R25, RZ, PT, P3 ;  /* 0x000000ff1900720c */ /* 0x000fe20003f65330 */
[----:B---3--:R-:W-:Y:S02]  /*d6e0*/  DSETP.GT.AND P4, PT, R16, R26, PT ;  /* 0x0000001a1000722a */ /* 0x008fe40003f84000 */
[----:B--2---:R-:W-:-:S04]  /*d6f0*/  IMAD.X R25, R54, 0x1, R25, P5 ;  /* 0x0000000136197824 */ /* 0x004fc800028e0619 */
[-C--:B------:R-:W-:Y:S02]  /*d700*/  FSEL R27, R26, R16.reuse, P4 ;  /* 0x000000101a1b7208 */ /* 0x080fe40002000000 */
[-C--:B------:R-:W-:Y:S02]  /*d710*/  FSEL R71, R71, R17.reuse, P4 ;  /* 0x0000001147477208 */ /* 0x080fe40002000000 */
[----:B------:R-:W-:Y:S02]  /*d720*/  FSEL R16, R27, R16, !P3 ;  /* 0x000000101b107208 */ /* 0x000fe40005800000 */
[----:B------:R-:W-:-:S07]  /*d730*/  FSEL R17, R71, R17, !P3 ;  /* 0x0000001147117208 */ /* 0x000fce0005800000 */
.L_x_610:
[----:B------:R-:W-:Y:S05]  /*d740*/  BSYNC.RECONVERGENT B1 ;  /* 0x0000000000017941 */ /* 0x000fea0003800200 */
.L_x_609:
[----:B------:R-:W-:-:S03]  /*d750*/  UMOV UR6, 0xffffffff ;  /* 0xffffffff00067882 */ /* 0x000fc60000000000 */
[----:B------:R-:W-:Y:S05]  /*d760*/  BRA.DIV UR6, `(.L_x_611) ;  /* 0x0000004206c07947 */ /* 0x000fea000b800000 */
[----:B-1----:R1:W0:Y:S04]  /*d770*/  SHFL.DOWN PT, R35, R24, 0x2, R31 ;  /* 0x0840000018237989 */ /* 0x00222800000e001f */
[----:B--2---:R1:W2:Y:S04]  /*d780*/  SHFL.DOWN PT, R54, R25, 0x2, R31 ;  /* 0x0840000019367989 */ /* 0x0042a800000e001f */
[----:B---3--:R1:W3:Y:S04]  /*d790*/  SHFL.DOWN PT, R26, R16, 0x2, R31 ;  /* 0x08400000101a7989 */ /* 0x0082e800000e001f */
[----:B------:R1:W0:Y:S02]  /*d7a0*/  SHFL.DOWN PT, R27, R17, 0x2, R31 ;  /* 0x08400000111b7989 */ /* 0x00022400000e001f */
.L_x_780:
        /* <DEDUP_REMOVED lines=13> */
.L_x_613:
[----:B------:R-:W-:Y:S05]  /*d880*/  BSYNC.RECONVERGENT B1 ;  /* 0x0000000000017941 */ /* 0x000fea0003800200 */
.L_x_612:
[----:B------:R-:W-:-:S03]  /*d890*/  UMOV UR6, 0xffffffff ;  /* 0xffffffff00067882 */ /* 0x000fc60000000000 */
[----:B------:R-:W-:Y:S05]  /*d8a0*/  BRA.DIV UR6, `(.L_x_614) ;  /* 0x0000004206dc7947 */ /* 0x000fea000b800000 */
[----:B0-----:R0:W0:Y:S04]  /*d8b0*/  SHFL.DOWN PT, R35, R24, 0x4, R31 ;  /* 0x0880000018237989 */ /* 0x00102800000e001f */
[----:B--2---:R2:W0:Y:S04]  /*d8c0*/  SHFL.DOWN PT, R54, R25, 0x4, R31 ;  /* 0x0880000019367989 */ /* 0x00442800000e001f */
[----:B---3--:R2:W3:Y:S04]  /*d8d0*/  SHFL.DOWN PT, R26, R16, 0x4, R31 ;  /* 0x08800000101a7989 */ /* 0x0084e800000e001f */
[----:B------:R2:W0:Y:S02]  /*d8e0*/  SHFL.DOWN PT, R27, R17, 0x4, R31 ;  /* 0x08800000111b7989 */ /* 0x00042400000e001f */
.L_x_786:
        /* <DEDUP_REMOVED lines=13> */
.L_x_616:
[----:B------:R-:W-:Y:S05]  /*d9c0*/  BSYNC.RECONVERGENT B1 ;  /* 0x0000000000017941 */ /* 0x000fea0003800200 */
.L_x_615:
[----:B------:R-:W-:-:S03]  /*d9d0*/  UMOV UR6, 0xffffffff ;  /* 0xffffffff00067882 */ /* 0x000fc60000000000 */
[----:B------:R-:W-:Y:S05]  /*d9e0*/  BRA.DIV UR6, `(.L_x_617) ;  /* 0x0000004206f87947 */ /* 0x000fea000b800000 */
[----:B0-----:R0:W0:Y:S04]  /*d9f0*/  SHFL.DOWN PT, R35, R24, 0x8, R31 ;  /* 0x0900000018237989 */ /* 0x00102800000e001f */
[----:B------:R0:W0:Y:S04]  /*da00*/  SHFL.DOWN PT, R54, R25, 0x8, R31 ;  /* 0x0900000019367989 */ /* 0x00002800000e001f */
[----:B---3--:R3:W0:Y:S04]  /*da10*/  SHFL.DOWN PT, R26, R16, 0x8, R31 ;  /* 0x09000000101a7989 */ /* 0x00862800000e001f */
[----:B------:R3:W0:Y:S02]  /*da20*/  SHFL.DOWN PT, R27, R17, 0x8, R31 ;  /* 0x09000000111b7989 */ /* 0x00062400000e001f */
.L_x_792:
        /* <DEDUP_REMOVED lines=13> */
.L_x_619:
[----:B------:R-:W-:Y:S05]  /*db00*/  BSYNC.RECONVERGENT B1 ;  /* 0x0000000000017941 */ /* 0x000fea0003800200 */
.L_x_618:
[----:B------:R-:W-:-:S03]  /*db10*/  UMOV UR6, 0xffffffff ;  /* 0xffffffff00067882 */ /* 0x000fc60000000000 */
[----:B------:R-:W-:Y:S05]  /*db20*/  BRA.DIV UR6, `(.L_x_620) ;  /* 0x0000004606147947 */ /* 0x000fea000b800000 */
[----:B0-----:R0:W0:Y:S04]  /*db30*/  SHFL.DOWN PT, R35, R24, 0x10, R31 ;  /* 0x0a00000018237989 */ /* 0x00102800000e001f */
[----:B------:R0:W0:Y:S04]  /*db40*/  SHFL.DOWN PT, R54, R25, 0x10, R31 ;  /* 0x0a00000019367989 */ /* 0x00002800000e001f */
[----:B------:R0:W0:Y:S04]  /*db50*/  SHFL.DOWN PT, R26, R16, 0x10, R31 ;  /* 0x0a000000101a7989 */ /* 0x00002800000e001f */
[----:B------:R0:W0:Y:S02]  /*db60*/  SHFL.DOWN PT, R27, R17, 0x10, R31 ;  /* 0x0a000000111b7989 */ /* 0x00002400000e001f */
.L_x_798:
        /* <DEDUP_REMOVED lines=9> */
[-C--:B--23--:R-:W-:Y:S01]  /*dc00*/  FSEL R31, R26, R16.reuse, P6 ;  /* 0x000000101a1f7208 */ /* 0x08cfe20003000000 */
[----:B------:R-:W-:Y:S01]  /*dc10*/  IMAD.X R25, R54, 0x1, R25, P5 ;  /* 0x0000000136197824 */ /* 0x000fe200028e0619 */
[----:B------:R-:W-:Y:S02]  /*dc20*/  FSEL R27, R27, R17, P6 ;  /* 0x000000111b1b7208 */ /* 0x000fe40003000000 */
[----:B------:R-:W-:-:S02]  /*dc30*/  FSEL R16, R31, R16, !P4 ;  /* 0x000000101f107208 */ /* 0x000fc40006000000 */
[----:B------:R-:W-:-:S07]  /*dc40*/  FSEL R17, R27, R17, !P4 ;  /* 0x000000111b117208 */ /* 0x000fce0006000000 */
.L_x_622:
[----:B------:R-:W-:Y:S05]  /*dc50*/  BSYNC.RECONVERGENT B1 ;  /* 0x0000000000017941 */ /* 0x000fea0003800200 */
.L_x_621:
[----:B------:R-:W-:-:S03]  /*dc60*/  UMOV UR6, 0xffffffff ;  /* 0xffffffff00067882 */ /* 0x000fc60000000000 */
[----:B------:R-:W-:Y:S05]  /*dc70*/  BRA.DIV UR6, `(.L_x_623) ;  /* 0x00000046062c7947 */ /* 0x000fea000b800000 */
[----:B------:R-:W-:-:S13]  /*dc80*/  VOTE.ALL P3, P3 ;  /* 0x0000000000ff7806 */ /* 0x000fda0001860000 */
.L_x_801:
[----:B------:R-:W-:Y:S05]  /*dc90*/  @!P3 BRA `(.L_x_624) ;  /* 0x000000080084b947 */ /* 0x000fea0003800000 */
.L_x_646:
[----:B0123--:R-:W0:Y:S01]  /*dca0*/  LDC.64 R30, c[0x0][0x3a8] ;  /* 0x0000ea00ff1e7b82 */ /* 0x00fe220000000a00 */
[----:B------:R-:W-:Y:S05]  /*dcb0*/  YIELD ;  /* 0x0000000000007946 */ /* 0x000fea0003800000 */
[----:B------:R-:W-:Y:S02]  /*dcc0*/  IMAD.MOV.U32 R61, RZ, RZ, R16 ;  /* 0x000000ffff3d7224 */ /* 0x000fe400078e0010 */
[----:B------:R-:W-:Y:S02]  /*dcd0*/  IMAD.MOV.U32 R60, RZ, RZ, R17 ;  /* 0x000000ffff3c7224 */ /* 0x000fe400078e0011 */
[----:B0-----:R-:W-:-:S07]  /*dce0*/  IMAD.WIDE R16, R38, 0x4, R30 ;  /* 0x0000000426107825 */ /* 0x001fce00078e021e */
.L_x_626:
        /* <DEDUP_REMOVED lines=10> */
.L_x_804:
        /* <DEDUP_REMOVED lines=11> */
.L_x_628:
[----:B------:R-:W0:Y:S02]  /*de40*/  LDC.64 R16, c[0x0][0x3b8] ;  /* 0x0000ee00ff107b82 */ /* 0x000e240000000a00 */
[----:B0-----:R-:W-:-:S05]  /*de50*/  IMAD.WIDE R16, R38, 0x10, R16 ;  /* 0x0000001026107825 */ /* 0x001fca00078e0210 */
[----:B------:R1:W5:Y:S04]  /*de60*/  LD.E.64.STRONG.GPU R26, desc[UR12][R16.64+0x8] ;  /* 0x0000080c101a7980 */ /* 0x000368000c10fb00 */
[----:B------:R1:W5:Y:S02]  /*de70*/  LD.E.64.STRONG.GPU R34, desc[UR12][R16.64] ;  /* 0x0000000c10227980 */ /* 0x000364000c10fb00 */
.L_x_629:
[----:B------:R-:W-:Y:S05]  /*de80*/  BSYNC.RECONVERGENT B1 ;  /* 0x0000000000017941 */ /* 0x000fea0003800200 */
.L_x_627:
        /* <DEDUP_REMOVED lines=10> */
[----:B------:R0:W0:Y:S02]  /*df30*/  SHFL.DOWN PT, R71, R27, 0x1, R55 ;  /* 0x082000001b477989 */ /* 0x00002400000e0037 */
.L_x_811:
        /* <DEDUP_REMOVED lines=9> */
[----:B0-----:R-:W-:Y:S01]  /*dfd0*/  IMAD.MOV.U32 R17, RZ, RZ, R71 ;  /* 0x000000ffff117224 */ /* 0x001fe200078e0047 */
        /* <DEDUP_REMOVED lines=8> */
.L_x_632:
[----:B------:R-:W-:Y:S05]  /*e060*/  BSYNC.RECONVERGENT B1 ;  /* 0x0000000000017941 */ /* 0x000fea0003800200 */
.L_x_631:
[----:B------:R-:W-:-:S03]  /*e070*/  UMOV UR6, 0xffffffff ;  /* 0xffffffff00067882 */ /* 0x000fc60000000000 */
[----:B------:R-:W-:Y:S05]  /*e080*/  BRA.DIV UR6, `(.L_x_633) ;  /* 0x0000004206ec7947 */ /* 0x000fea000b800000 */
[----:B--2---:R2:W2:Y:S04]  /*e090*/  SHFL.DOWN PT, R54, R63, 0x2, R55 ;  /* 0x084000003f367989 */ /* 0x0044a800000e0037 */
[----:B-1----:R1:W1:Y:S04]  /*e0a0*/  SHFL.DOWN PT, R65, R64, 0x2, R55 ;  /* 0x0840000040417989 */ /* 0x00226800000e0037 */
[----:B---3--:R3:W1:Y:S04]  /*e0b0*/  SHFL.DOWN PT, R67, R16, 0x2, R55 ;  /* 0x0840000010437989 */ /* 0x00866800000e0037 */
[----:B0-----:R3:W0:Y:S02]  /*e0c0*/  SHFL.DOWN PT, R71, R17, 0x2, R55 ;  /* 0x0840000011477989 */ /* 0x00162400000e0037 */
.L_x_817:
[----:B------:R-:W-:Y:S01]  /*e0d0*/  ISETP.GT.AND P3, PT, R56, R55, PT ;  /* 0x000000373800720c */ /* 0x000fe20003f64270 */
[----:B------:R-:W-:-:S12]  /*e0e0*/  BSSY.RECONVERGENT B1, `(.L_x_634) ;  /* 0x000000d000017945 */ /* 0x000fd80003800200 */
[----:B------:R-:W-:Y:S05]  /*e0f0*/  @P3 BRA `(.L_x_635) ;  /* 0x00000000002c3947 */ /* 0x000fea0003800000 */
[----:B-1----:R-:W-:Y:S01]  /*e100*/  IMAD.MOV.U32 R30, RZ, RZ, R67 ;  /* 0x000000ffff1e7224 */ /* 0x002fe200078e0043 */
[----:B------:R-:W-:Y:S01]  /*e110*/  ISETP.NE.U32.AND P3, PT, R63, RZ, PT ;  /* 0x000000ff3f00720c */ /* 0x000fe20003f65070 */
[----:B0-----:R-:W-:Y:S01]  /*e120*/  IMAD.MOV.U32 R31, RZ, RZ, R71 ;  /* 0x000000ffff1f7224 */ /* 0x001fe200078e0047 */
[----:B--2---:R-:W-:Y:S02]  /*e130*/  IADD3 R63, P5, PT, R54, R63, RZ ;  /* 0x0000003f363f7210 */ /* 0x004fe40007fbe0ff */
[----:B------:R-:W-:-:S03]  /*e140*/  ISETP.NE.AND.EX P3, PT, R64, RZ, PT, P3 ;  /* 0x000000ff4000720c */ /* 0x000fc60003f65330 */
[----:B------:R-:W-:Y:S01]  /*e150*/  DSETP.GT.AND P4, PT, R16, R30, PT ;  /* 0x0000001e1000722a */ /* 0x000fe20003f84000 */
[----:B------:R-:W-:-:S05]  /*e160*/  IMAD.X R64, R65, 0x1, R64, P5 ;  /* 0x0000000141407824 */ /* 0x000fca00028e0640 */
[-C--:B------:R-:W-:Y:S02]  /*e170*/  FSEL R67, R67, R16.reuse, P4 ;  /* 0x0000001043437208 */ /* 0x080fe40002000000 */
[-C--:B------:R-:W-:Y:S02]  /*e180*/  FSEL R71, R71, R17.reuse, P4 ;  /* 0x0000001147477208 */ /* 0x080fe40002000000 */
[----:B---3--:R-:W-:Y:S02]  /*e190*/  FSEL R16, R67, R16, !P3 ;  /* 0x0000001043107208 */ /* 0x008fe40005800000 */
[----:B------:R-:W-:-:S07]  /*e1a0*/  FSEL R17, R71, R17, !P3 ;  /* 0x0000001147117208 */ /* 0x000fce0005800000 */
.L_x_635:
[----:B------:R-:W-:Y:S05]  /*e1b0*/  BSYNC.RECONVERGENT B1 ;  /* 0x0000000000017941 */ /* 0x000fea0003800200 */
.L_x_634:
[----:B------:R-:W-:-:S03]  /*e1c0*/  UMOV UR6, 0xffffffff ;  /* 0xffffffff00067882 */ /* 0x000fc60000000000 */
[----:B------:R-:W-:Y:S05]  /*e1d0*/  BRA.DIV UR6, `(.L_x_636) ;  /* 0x0000004606087947 */ /* 0x000fea000b800000 */
[----:B--2---:R2:W2:Y:S04]  /*e1e0*/  SHFL.DOWN PT, R54, R63, 0x4, R55 ;  /* 0x088000003f367989 */ /* 0x0044a800000e0037 */
[----:B-1----:R1:W1:Y:S04]  /*e1f0*/  SHFL.DOWN PT, R65, R64, 0x4, R55 ;  /* 0x0880000040417989 */ /* 0x00226800000e0037 */
[----:B------:R1:W1:Y:S04]  /*e200*/  SHFL.DOWN PT, R67, R16, 0x4, R55 ;  /* 0x0880000010437989 */ /* 0x00026800000e0037 */
[----:B0-----:R0:W0:Y:S02]  /*e210*/  SHFL.DOWN PT, R71, R17, 0x4, R55 ;  /* 0x0880000011477989 */ /* 0x00102400000e0037 */
.L_x_823:
        /* <DEDUP_REMOVED lines=14> */
.L_x_638:
[----:B------:R-:W-:Y:S05]  /*e300*/  BSYNC.RECONVERGENT B1 ;  /* 0x0000000000017941 */ /* 0x000fea0003800200 */
.L_x_637:
[----:B------:R-:W-:-:S03]  /*e310*/  UMOV UR6, 0xffffffff ;  /* 0xffffffff00067882 */ /* 0x000fc60000000000 */
[----:B------:R-:W-:Y:S05]  /*e320*/  BRA.DIV UR6, `(.L_x_639) ;  /* 0x0000004606247947 */ /* 0x000fea000b800000 */
[----:B--2---:R2:W2:Y:S04]  /*e330*/  SHFL.DOWN PT, R54, R63, 0x8, R55 ;  /* 0x090000003f367989 */ /* 0x0044a800000e0037 */
[----:B-1----:R1:W1:Y:S04]  /*e340*/  SHFL.DOWN PT, R65, R64, 0x8, R55 ;  /* 0x0900000040417989 */ /* 0x00226800000e0037 */
[----:B------:R1:W1:Y:S04]  /*e350*/  SHFL.DOWN PT, R67, R16, 0x8, R55 ;  /* 0x0900000010437989 */ /* 0x00026800000e0037 */
[----:B0-----:R0:W0:Y:S02]  /*e360*/  SHFL.DOWN PT, R71, R17, 0x8, R55 ;  /* 0x0900000011477989 */ /* 0x00102400000e0037 */
.L_x_829:
        /* <DEDUP_REMOVED lines=14> */
.L_x_641:
[----:B------:R-:W-:Y:S05]  /*e450*/  BSYNC.RECONVERGENT B1 ;  /* 0x0000000000017941 */ /* 0x000fea0003800200 */
.L_x_640:
[----:B------:R-:W-:-:S03]  /*e460*/  UMOV UR6, 0xffffffff ;  /* 0xffffffff00067882 */ /* 0x000fc60000000000 */
[----:B------:R-:W-:Y:S05]  /*e470*/  BRA.DIV UR6, `(.L_x_642) ;  /* 0x0000004606407947 */ /* 0x000fea000b800000 */
[----:B------:R0:W3:Y:S04]  /*e480*/  SHFL.DOWN PT, R66, R63, 0x10, R55 ;  /* 0x0a0000003f427989 */ /* 0x0000e800000e0037 */
[----:B-1----:R1:W1:Y:S04]  /*e490*/  SHFL.DOWN PT, R65, R64, 0x10, R55 ;  /* 0x0a00000040417989 */ /* 0x00226800000e0037 */
[----:B--2---:R2:W1:Y:S04]  /*e4a0*/  SHFL.DOWN PT, R54, R16, 0x10, R55 ;  /* 0x0a00000010367989 */ /* 0x00446800000e0037 */
[----:B0-----:R2:W0:Y:S02]  /*e4b0*/  SHFL.DOWN PT, R71, R17, 0x10, R55 ;  /* 0x0a00000011477989 */ /* 0x00142400000e0037 */
.L_x_835:
[----:B------:R-:W-:Y:S01]  /*e4c0*/  ISETP.GT.AND P4, PT, R59, R55, PT ;  /* 0x000000373b00720c */ /* 0x000fe20003f84270 */
[----:B------:R-:W-:Y:S01]  /*e4d0*/  BSSY.RECONVERGENT B1, `(.L_x_643) ;  /* 0x0000010000017945 */ /* 0x000fe20003800200 */
[----:B------:R-:W-:Y:S01]  /*e4e0*/  ISETP.NE.U32.AND P3, PT, R24, RZ, PT ;  /* 0x000000ff1800720c */ /* 0x000fe20003f65070 */
[----:B------:R-:W-:Y:S02]  /*e4f0*/  IMAD.MOV.U32 R30, RZ, RZ, R61 ;  /* 0x000000ffff1e7224 */ /* 0x000fe400078e003d */
[----:B------:R-:W-:Y:S01]  /*e500*/  IMAD.MOV.U32 R31, RZ, RZ, R60 ;  /* 0x000000ffff1f7224 */ /* 0x000fe200078e003c */
[----:B------:R-:W-:-:S07]  /*e510*/  ISETP.NE.AND.EX P3, PT, R25, RZ, PT, P3 ;  /* 0x000000ff1900720c */ /* 0x000fce0003f65330 */
[----:B------:R-:W-:Y:S06]  /*e520*/  @P4 BRA `(.L_x_644) ;  /* 0x0000000000284947 */ /* 0x000fec0003800000 */
[----:B0123--:R-:W-:Y:S01]  /*e530*/  IMAD.MOV.U32 R55, RZ, RZ, R71 ;  /* 0x000000ffff377224 */ /* 0x00ffe200078e0047 */
[----:B------:R-:W-:Y:S02]  /*e540*/  ISETP.NE.U32.AND P4, PT, R63, RZ, PT ;  /* 0x000000ff3f00720c */ /* 0x000fe40003f85070 */
[----:B------:R-:W-:Y:S02]  /*e550*/  IADD3 R63, P5, PT, R66, R63, RZ ;  /* 0x0000003f423f7210 */ /* 0x000fe40007fbe0ff */
[----:B------:R-:W-:Y:S01]  /*e560*/  ISETP.NE.AND.EX P4, PT, R64, RZ, PT, P4 ;  /* 0x000000ff4000720c */ /* 0x000fe20003f85340 */
[----:B------:R-:W-:Y:S02]  /*e570*/  DSETP.GT.AND P6, PT, R16, R54, PT ;  /* 0x000000361000722a */ /* 0x000fe40003fc4000 */
[----:B------:R-:W-:-:S04]  /*e580*/  IMAD.X R64, R65, 0x1, R64, P5 ;  /* 0x0000000141407824 */ /* 0x000fc800028e0640 */
[-C--:B------:R-:W-:Y:S02]  /*e590*/  FSEL R55, R54, R16.reuse, P6 ;  /* 0x0000001036377208 */ /* 0x080fe40003000000 */
[-C--:B------:R-:W-:Y:S02]  /*e5a0*/  FSEL R71, R71, R17.reuse, P6 ;  /* 0x0000001147477208 */ /* 0x080fe40003000000 */
[----:B------:R-:W-:Y:S02]  /*e5b0*/  FSEL R16, R55, R16, !P4 ;  /* 0x0000001037107208 */ /* 0x000fe40006000000 */
[----:B------:R-:W-:-:S07]  /*e5c0*/  FSEL R17, R71, R17, !P4 ;  /* 0x0000001147117208 */ /* 0x000fce0006000000 */
.L_x_644:
[----:B------:R-:W-:Y:S05]  /*e5d0*/  BSYNC.RECONVERGENT B1 ;  /* 0x0000000000017941 */ /* 0x000fea0003800200 */
.L_x_643:
[----:B------:R-:W-:Y:S01]  /*e5e0*/  DSETP.GEU.AND P5, PT, R16, R30, PT ;  /* 0x0000001e1000722a */ /* 0x000fe20003fae000 */
[----:B------:R-:W-:Y:S01]  /*e5f0*/  IADD3 R24, P6, PT, R24, R63, RZ ;  /* 0x0000003f18187210 */ /* 0x000fe20007fde0ff */
[----:B------:R-:W-:Y:S01]  /*e600*/  UMOV UR6, 0xffffffff ;  /* 0xffffffff00067882 */ /* 0x000fe20000000000 */
[----:B------:R-:W-:Y:S01]  /*e610*/  ISETP.NE.AND P4, PT, R62, 0x65, PT ;  /* 0x000000653e00780c */ /* 0x000fe20003f85270 */
[----:B------:R-:W-:Y:S02]  /*e620*/  VIADD R38, R38, 0xffffffe0 ;  /* 0xffffffe026267836 */ /* 0x000fe40000000000 */
[----:B------:R-:W-:Y:S01]  /*e630*/  @!P3 FSEL R61, R16, R61, !P5 ;  /* 0x0000003d103db208 */ /* 0x000fe20006800000 */
[----:B------:R-:W-:Y:S01]  /*e640*/  IMAD.X R25, R25, 0x1, R64, P6 ;  /* 0x0000000119197824 */ /* 0x000fe200030e0640 */
[----:B------:R-:W-:-:S03]  /*e650*/  @!P3 FSEL R60, R17, R60, !P5 ;  /* 0x0000003c113cb208 */ /* 0x000fc60006800000 */
[----:B--23--:R-:W-:Y:S02]  /*e660*/  IMAD.MOV.U32 R16, RZ, RZ, R61 ;  /* 0x000000ffff107224 */ /* 0x00cfe400078e003d */
[----:B------:R-:W-:Y:S01]  /*e670*/  IMAD.MOV.U32 R17, RZ, RZ, R60 ;  /* 0x000000ffff117224 */ /* 0x000fe200078e003c */
[----:B------:R-:W-:Y:S06]  /*e680*/  BRA.DIV UR6, `(.L_x_645) ;  /* 0x00000046062c7947 */ /* 0x000fec000b800000 */
[----:B------:R-:W-:-:S13]  /*e690*/  VOTE.ALL P4, P4 ;  /* 0x0000000000ff7806 */ /* 0x000fda0002080000 */
.L_x_838:
[----:B------:R-:W-:Y:S05]  /*e6a0*/  @P4 BRA `(.L_x_646) ;  /* 0xfffffff4007c4947 */ /* 0x000fea000383ffff */
.L_x_624:
[----:B0-----:R-:W0:Y:S01]  /*e6b0*/  S2R R26, SR_TID.X ;  /* 0x00000000001a7919 */ /* 0x001e220000002100 */
[----:B------:R-:W-:Y:S01]  /*e6c0*/  ISETP.NE.AND P4, PT, R51, RZ, PT ;  /* 0x000000ff3300720c */ /* 0x000fe20003f85270 */
[----:B------:R-:W-:-:S12]  /*e6d0*/  BSSY.RECONVERGENT B1, `(.L_x_647) ;  /* 0x0000022000017945 */ /* 0x000fd80003800200 */
[----:B------:R-:W5:Y:S01]  /*e6e0*/  @!P4 S2R R27, SR_CgaCtaId ;  /* 0x00000000001bc919 */ /* 0x000f620000008800 */
[----:B0-----:R-:W-:Y:S02]  /*e6f0*/  ISETP.NE.AND P3, PT, R26, RZ, PT ;  /* 0x000000ff1a00720c */ /* 0x001fe40003f65270 */
[----:B------:R-:W-:-:S04]  /*e700*/  @!P4 MOV R26, 0x400 ;  /* 0x00000400001ac802 */ /* 0x000fc80000000f00 */
[----:B-----5:R-:W-:-:S07]  /*e710*/  @!P4 LEA R39, R27, R26, 0x18 ;  /* 0x0000001a1b27c211 */ /* 0x020fce00078ec0ff */
[----:B------:R-:W-:Y:S05]  /*e720*/  @P3 BRA `(.L_x_648) ;  /* 0x0000000000703947 */ /* 0x000fea0003800000 */
[----:B------:R-:W0:Y:S01]  /*e730*/  S2UR UR11, SR_CgaCtaId ;  /* 0x00000000000b79c3 */ /* 0x000e220000008800 */
[----:B------:R-:W5:Y:S01]  /*e740*/  LDCU.64 UR6, c[0x0][0x3b8] ;  /* 0x00007700ff0677ac */ /* 0x000f620008000a00 */
[----:B------:R-:W-:Y:S01]  /*e750*/  ISETP.NE.U32.AND P3, PT, R18, RZ, PT ;  /* 0x000000ff1200720c */ /* 0x000fe20003f65070 */
[----:B------:R-:W-:Y:S01]  /*e760*/  DSETP.GEU.AND P5, PT, R16, R36, PT ;  /* 0x000000241000722a */ /* 0x000fe20003fae000 */
[----:B------:R-:W-:Y:S01]  /*e770*/  IADD3 R18, P6, PT, R24, R18, RZ ;  /* 0x0000001218127210 */ /* 0x000fe20007fde0ff */
[----:B------:R-:W1:Y:S01]  /*e780*/  LDCU.64 UR8, c[0x0][0x3a8] ;  /* 0x00007500ff0877ac */ /* 0x000e620008000a00 */
[----:B------:R-:W-:Y:S01]  /*e790*/  ISETP.NE.AND.EX P3, PT, R19, RZ, PT, P3 ;  /* 0x000000ff1300720c */ /* 0x000fe20003f65330 */
[----:B------:R-:W-:Y:S01]  /*e7a0*/  IMAD.MOV.U32 R35, RZ, RZ, 0x65 ;  /* 0x00000065ff237424 */ /* 0x000fe200078e00ff */
[----:B------:R-:W-:Y:S01]  /*e7b0*/  UMOV UR10, 0x400 ;  /* 0x00000400000a7882 */ /* 0x000fe20000000000 */
[----:B------:R-:W-:Y:S01]  /*e7c0*/  IMAD.X R19, R25, 0x1, R19, P6 ;  /* 0x0000000119137824 */ /* 0x000fe200030e0613 */
[----:B-----5:R-:W-:-:S09]  /*e7d0*/  UIMAD.WIDE.U32 UR6, UR15, 0x10, UR6 ;  /* 0x000000100f0678a5 */ /* 0x020fd2000f8e0006 */
[----:B------:R-:W-:Y:S02]  /*e7e0*/  @!P3 FSEL R36, R16, R36, !P5 ;  /* 0x000000241024b208 */ /* 0x000fe40006800000 */
[----:B------:R-:W-:Y:S01]  /*e7f0*/  @!P3 FSEL R37, R17, R37, !P5 ;  /* 0x000000251125b208 */ /* 0x000fe20006800000 */
[----:B-1----:R-:W-:Y:S02]  /*e800*/  UIMAD.WIDE.U32 UR8, UR15, 0x4, UR8 ;  /* 0x000000040f0878a5 */ /* 0x002fe4000f8e0008 */
[----:B0-----:R-:W-:Y:S01]  /*e810*/  ULEA UR10, UR11, UR10, 0x18 ;  /* 0x0000000a0b0a7291 */ /* 0x001fe2000f8ec0ff */
[----:B------:R-:W-:Y:S02]  /*e820*/  IMAD.U32 R26, RZ, RZ, UR6 ;  /* 0x00000006ff1a7e24 */ /* 0x000fe4000f8e00ff */
[----:B------:R-:W-:Y:S02]  /*e830*/  IMAD.U32 R27, RZ, RZ, UR7 ;  /* 0x00000007ff1b7e24 */ /* 0x000fe4000f8e00ff */
[----:B------:R-:W-:-:S02]  /*e840*/  IMAD.U32 R30, RZ, RZ, UR8 ;  /* 0x00000008ff1e7e24 */ /* 0x000fc4000f8e00ff */
[----:B--23--:R-:W-:Y:S01]  /*e850*/  IMAD.U32 R31, RZ, RZ, UR9 ;  /* 0x00000009ff1f7e24 */ /* 0x00cfe2000f8e00ff */
        /* <DEDUP_REMOVED lines=9> */
.L_x_648:
[----:B------:R-:W-:Y:S05]  /*e8f0*/  BSYNC.RECONVERGENT B1 ;  /* 0x0000000000017941 */ /* 0x000fea0003800200 */
.L_x_647:
[----:B------:R0:W-:Y:S01]  /*e900*/  @!P4 STS.64 [R39+0x88], R24 ;  /* 0x000088182700c388 */ /* 0x0001e20000000a00 */
[----:B------:R-:W-:Y:S02]  /*e910*/  @!P4 IMAD.MOV.U32 R33, RZ, RZ, R24 ;  /* 0x000000ffff21c224 */ /* 0x000fe400078e0018 */
[----:B------:R-:W-:Y:S01]  /*e920*/  @!P4 IMAD.MOV.U32 R32, RZ, RZ, R25 ;  /* 0x000000ffff20c224 */ /* 0x000fe200078e0019 */
[----:B------:R0:W-:Y:S01]  /*e930*/  @!P4 STS.64 [R39+0x90], R16 ;  /* 0x000090102700c388 */ /* 0x0001e20000000a00 */
[----:B------:R-:W-:Y:S02]  /*e940*/  @!P4 IMAD.MOV.U32 R28, RZ, RZ, R16 ;  /* 0x000000ffff1cc224 */ /* 0x000fe400078e0010 */
[----:B----4-:R-:W-:-:S07]  /*e950*/  @!P4 IMAD.MOV.U32 R29, RZ, RZ, R17 ;  /* 0x000000ffff1dc224 */ /* 0x010fce00078e0011 */
.L_x_598:
[----:B------:R-:W-:Y:S05]  /*e960*/  BSYNC B0 ;  /* 0x0000000000007941 */ /* 0x000fea0003800000 */
.L_x_596:
[----:B0-----:R-:W0:Y:S01]  /*e970*/  S2R R35, SR_TID.X ;  /* 0x0000000000237919 */ /* 0x001e220000002100 */
[----:B------:R-:W-:Y:S01]  /*e980*/  IMAD.MOV.U32 R34, RZ, RZ, 0x9 ;  /* 0x00000009ff227424 */ /* 0x000fe200078e00ff */
[----:B------:R-:W-:Y:S01]  /*e990*/  SEL R26, RZ, 0x1, !P1 ;  /* 0x00000001ff1a7807 */ /* 0x000fe20004800000 */
[----:B------:R-:W-:Y:S05]  /*e9a0*/  WARPSYNC.ALL ;  /* 0x0000000000007948 */ /* 0x000fea0003800000 */
[----:B-123--:R-:W-:Y:S01]  /*e9b0*/  SEL R17, RZ, 0x1, !P0 ;  /* 0x00000001ff117807 */ /* 0x00efe20004000000 */
[----:B------:R-:W-:Y:S01]  /*e9c0*/  BAR.SYNC.DEFER_BLOCKING 0x0 ;  /* 0x0000000000007b1d */ /* 0x000fe20000010000 */
[----:B------:R-:W-:-:S02]  /*e9d0*/  ISETP.NE.AND P5, PT, R6, R7, PT ;  /* 0x000000070600720c */ /* 0x000fc40003fa5270 */
[----:B------:R-:W-:-:S03]  /*e9e0*/  IADD3 R30, P6, PT, R17, R26, RZ ;  /* 0x0000001a111e7210 */ /* 0x000fc60007fde0ff */
[----:B------:R-:W-:Y:S01]  /*e9f0*/  BSSY.RECONVERGENT B0, `(.L_x_649) ;  /* 0x0000016000007945 */ /* 0x000fe20003800200 */
[C---:B0-----:R-:W-:Y:S01]  /*ea00*/  ISETP.NE.AND P4, PT, R35.reuse, RZ, PT ;  /* 0x000000ff2300720c */ /* 0x041fe20003f85270 */
[C---:B------:R-:W-:Y:S02]  /*ea10*/  IMAD R16, R35.reuse, R34, 0x2 ;  /* 0x0000000223107424 */ /* 0x040fe400078e0222 */
[----:B------:R-:W-:-:S03]  /*ea20*/  IMAD R24, R35, 0x9, RZ ;  /* 0x0000000923187824 */ /* 0x000fc600078e02ff */
[----:B------:R-:W-:Y:S01]  /*ea30*/  ISETP.EQ.U32.AND P3, PT, R16, UR14, PT ;  /* 0x0000000e10007c0c */ /* 0x000fe2000bf62070 */
[----:B------:R-:W-:-:S03]  /*ea40*/  VIADD R27, R24, 0x3 ;  /* 0x00000003181b7836 */ /* 0x000fc60000000000 */
[----:B------:R-:W-:-:S03]  /*ea50*/  ISETP.EQ.OR.EX P3, PT, RZ, UR4, P5, P3 ;  /* 0x00000004ff007c0c */ /* 0x000fc6000af62730 */
[----:B------:R-:W-:Y:S10]  /*ea60*/  @!P4 BRA `(.L_x_650) ;  /* 0x000000000038c947 */ /* 0x000ff40003800000 */
[----:B------:R-:W0:Y:S01]  /*ea70*/  S2UR UR7, SR_CgaCtaId ;  /* 0x00000000000779c3 */ /* 0x000e220000008800 */
[----:B------:R-:W-:Y:S01]  /*ea80*/  UMOV UR6, 0x400 ;  /* 0x0000040000067882 */ /* 0x000fe20000000000 */
[----:B------:R-:W-:-:S04]  /*ea90*/  ISETP.NE.U32.AND P4, PT, R33, RZ, PT ;  /* 0x000000ff2100720c */ /* 0x000fc80003f85070 */
[----:B------:R-:W-:Y:S01]  /*eaa0*/  ISETP.NE.AND.EX P4, PT, R32, RZ, PT, P4 ;  /* 0x000000ff2000720c */ /* 0x000fe20003f85340 */
[----:B0-----:R-:W-:-:S09]  /*eab0*/  ULEA UR6, UR7, UR6, 0x18 ;  /* 0x0000000607067291 */ /* 0x001fd2000f8ec0ff */
[----:B------:R-:W0:Y:S04]  /*eac0*/  LDS.64 R16, [UR6+0x90] ;  /* 0x00009006ff107984 */ /* 0x000e280008000a00 */
[----:B------:R-:W1:Y:S01]  /*ead0*/  LDS.64 R18, [UR6+0x88] ;  /* 0x00008806ff127984 */ /* 0x000e620008000a00 */
[----:B0-----:R-:W-:-:S06]  /*eae0*/  DSETP.GEU.AND P5, PT, R16, R28, PT ;  /* 0x0000001c1000722a */ /* 0x001fcc0003fae000 */
[-C--:B------:R-:W-:Y:S02]  /*eaf0*/  FSEL R25, R16, R28.reuse, !P5 ;  /* 0x0000001c10197208 */ /* 0x080fe40006800000 */
[----:B------:R-:W-:Y:S02]  /*eb00*/  FSEL R17, R17, R29, !P5 ;  /* 0x0000001d11117208 */ /* 0x000fe40006800000 */
[----:B-1----:R-:W-:Y:S02]  /*eb10*/  IADD3 R33, P5, PT, R18, R33, RZ ;  /* 0x0000002112217210 */ /* 0x002fe40007fbe0ff */
[----:B------:R-:W-:Y:S02]  /*eb20*/  FSEL R28, R25, R28, !P4 ;  /* 0x0000001c191c7208 */ /* 0x000fe40006000000 */
[----:B------:R-:W-:Y:S01]  /*eb30*/  FSEL R29, R17, R29, !P4 ;  /* 0x0000001d111d7208 */ /* 0x000fe20006000000 */
[----:B------:R-:W-:-:S08]  /*eb40*/  IMAD.X R32, R19, 0x1, R32, P5 ;  /* 0x0000000113207824 */ /* 0x000fd000028e0620 */
.L_x_650:
[----:B------:R-:W-:Y:S05]  /*eb50*/  BSYNC.RECONVERGENT B0 ;  /* 0x0000000000007941 */ /* 0x000fea0003800200 */
.L_x_649:
[----:B------:R-:W-:Y:S01]  /*eb60*/  SEL R17, RZ, 0x1, !P3 ;  /* 0x00000001ff117807 */ /* 0x000fe20005800000 */
[----:B------:R-:W-:Y:S01]  /*eb70*/  IMAD.X R37, RZ, RZ, RZ, P6 ;  /* 0x000000ffff257224 */ /* 0x000fe200030e06ff */
[----:B------:R-:W-:Y:S01]  /*eb80*/  ISETP.EQ.U32.AND P4, PT, R27, UR14, PT ;  /* 0x0000000e1b007c0c */ /* 0x000fe2000bf82070 */
[----:B------:R-:W-:Y:S01]  /*eb90*/  VIADD R24, R24, 0x4 ;  /* 0x0000000418187836 */ /* 0x000fe20000000000 */
[----:B------:R-:W-:Y:S01]  /*eba0*/  ISETP.NE.AND P5, PT, R7, R4, PT ;  /* 0x000000040700720c */ /* 0x000fe20003fa5270 */
[----:B------:R-:W-:Y:S01]  /*ebb0*/  IMAD R58, R35, R34, 0x3 ;  /* 0x00000003233a7424 */ /* 0x000fe200078e0222 */
[----:B------:R-:W-:Y:S01]  /*ebc0*/  IADD3 R54, P6, PT, R17, R30, RZ ;  /* 0x0000001e11367210 */ /* 0x000fe20007fde0ff */
[----:B------:R-:W-:Y:S01]  /*ebd0*/  BSSY.RECONVERGENT B0, `(.L_x_651) ;  /* 0x000001c000007945 */ /* 0x000fe20003800200 */
[----:B------:R-:W-:Y:S01]  /*ebe0*/  ISETP.EQ.OR.EX P4, PT, RZ, UR4, P5, P4 ;  /* 0x00000004ff007c0c */ /* 0x000fe2000af82740 */
[----:B------:R-:W-:Y:S01]  /*ebf0*/  IMAD.MOV.U32 R18, RZ, RZ, R8 ;  /* 0x000000ffff127224 */ /* 0x000fe200078e0008 */
[----:B------:R-:W-:Y:S01]  /*ec00*/  P2R R16, PR, RZ, 0x4 ;  /* 0x00000004ff107803 */ /* 0x000fe20000000000 */
[----:B------:R-:W-:Y:S01]  /*ec10*/  IMAD.X R57, RZ, RZ, R37, P6 ;  /* 0x000000ffff397224 */ /* 0x000fe200030e0625 */
[----:B------:R-:W-:-:S02]  /*ec20*/  SEL R36, RZ, 0x1, !P4 ;  /* 0x00000001ff247807 */ /* 0x000fc40006000000 */
[----:B------:R-:W-:Y:S02]  /*ec30*/  ISETP.EQ.U32.AND P6, PT, R24, UR14, PT ;  /* 0x0000000e18007c0c */ /* 0x000fe4000bfc2070 */
[----:B------:R-:W-:-:S04]  /*ec40*/  ISETP.NE.AND P4, PT, R4, R5, PT ;  /* 0x000000050400720c */ /* 0x000fc80003f85270 */
[----:B------:R-:W-:-:S04]  /*ec50*/  ISETP.EQ.OR.EX P4, PT, RZ, UR4, P4, P6 ;  /* 0x00000004ff007c0c */ /* 0x000fc8000a782760 */
[----:B------:R-:W-:-:S04]  /*ec60*/  SEL R17, RZ, 0x1, !P4 ;  /* 0x00000001ff117807 */ /* 0x000fc80006000000 */
[----:B------:R-:W-:-:S04]  /*ec70*/  IADD3 R36, P2, P6, R17, R54, R36 ;  /* 0x0000003611247210 */ /* 0x000fc80007e5e024 */
[----:B------:R-:W-:Y:S02]  /*ec80*/  IADD3.X R31, PT, PT, RZ, R57, RZ, P2, P6 ;  /* 0x00000039ff1f7210 */ /* 0x000fe400017ec4ff */
[----:B------:R-:W-:Y:S01]  /*ec90*/  ISETP.NE.AND P2, PT, R16, RZ, PT ;  /* 0x000000ff1000720c */ /* 0x000fe20003f45270 */
[----:B------:R-:W-:-:S06]  /*eca0*/  DSETP.GEU.AND P6, PT, R28, R52, PT ;  /* 0x000000341c00722a */ /* 0x000fcc0003fce000 */
[----:B------:R-:W-:Y:S02]  /*ecb0*/  FSEL R17, R52, R28, P6 ;  /* 0x0000001c34117208 */ /* 0x000fe40003000000 */
[C---:B------:R-:W-:Y:S02]  /*ecc0*/  FSEL R19, R53.reuse, R29, P6 ;  /* 0x0000001d35137208 */ /* 0x040fe40003000000 */
[----:B------:R-:W-:Y:S02]  /*ecd0*/  ISETP.EQ.U32.AND P6, PT, R58, UR14, PT ;  /* 0x0000000e3a007c0c */ /* 0x000fe4000bfc2070 */
[----:B------:R-:W-:Y:S02]  /*ece0*/  FSEL R16, R52, R17, P1 ;  /* 0x0000001134107208 */ /* 0x000fe40000800000 */
[----:B------:R-:W-:Y:S02]  /*ecf0*/  ISETP.EQ.OR.EX P5, PT, RZ, UR4, P5, P6 ;  /* 0x00000004ff007c0c */ /* 0x000fe4000afa2760 */
[----:B------:R-:W-:Y:S01]  /*ed00*/  FSEL R17, R53, R19, P1 ;  /* 0x0000001335117208 */ /* 0x000fe20000800000 */
[----:B------:R-:W-:Y:S01]  /*ed10*/  IMAD.MOV.U32 R19, RZ, RZ, R9 ;  /* 0x000000ffff137224 */ /* 0x000fe200078e0009 */
[----:B------:R-:W-:Y:S01]  /*ed20*/  SEL R38, RZ, 0x1, !P5 ;  /* 0x00000001ff267807 */ /* 0x000fe20006800000 */
[----:B------:R-:W-:Y:S08]  /*ed30*/  @P0 BRA `(.L_x_652) ;  /* 0x0000000000140947 */ /* 0x000ff00003800000 */
[----:B------:R-:W-:Y:S01]  /*ed40*/  DSETP.GEU.AND P6, PT, R16, R8, PT ;  /* 0x000000081000722a */ /* 0x000fe20003fce000 */
[----:B------:R-:W-:Y:S02]  /*ed50*/  IMAD.MOV.U32 R18, RZ, RZ, R16 ;  /* 0x000000ffff127224 */ /* 0x000fe400078e0010 */
[----:B------:R-:W-:-:S11]  /*ed60*/  IMAD.MOV.U32 R19, RZ, RZ, R17 ;  /* 0x000000ffff137224 */ /* 0x000fd600078e0011 */
[----:B------:R-:W-:Y:S02]  /*ed70*/  @P6 IMAD.MOV.U32 R18, RZ, RZ, R8 ;  /* 0x000000ffff126224 */ /* 0x000fe400078e0008 */
[----:B------:R-:W-:-:S07]  /*ed80*/  @P6 IMAD.MOV.U32 R19, RZ, RZ, R9 ;  /* 0x000000ffff136224 */ /* 0x000fce00078e0009 */
.L_x_652:
[----:B------:R-:W-:Y:S05]  /*ed90*/  BSYNC.RECONVERGENT B0 ;  /* 0x0000000000007941 */ /* 0x000fea0003800200 */
.L_x_651:
        /* <DEDUP_REMOVED lines=9> */
.L_x_654:
[----:B------:R-:W-:Y:S05]  /*ee30*/  BSYNC.RECONVERGENT B0 ;  /* 0x0000000000007941 */ /* 0x000fea0003800200 */
.L_x_653:
[----:B------:R-:W-:Y:S01]  /*ee40*/  P2R R8, PR, RZ, 0x1 ;  /* 0x00000001ff087803 */ /* 0x000fe20000000000 */
[----:B------:R-:W-:Y:S01]  /*ee50*/  BSSY.RECONVERGENT B0, `(.L_x_655) ;  /* 0x000000d000007945 */ /* 0x000fe20003800200 */
[----:B------:R-:W-:Y:S01]  /*ee60*/  IADD3 R38, P0, P6, R33, R54, R38 ;  /* 0x0000003621267210 */ /* 0x000fe20007e1e026 */
[----:B------:R-:W-:-:S03]  /*ee70*/  IMAD.MOV.U32 R27, RZ, RZ, R13 ;  /* 0x000000ffff1b7224 */ /* 0x000fc600078e000d */
[----:B------:R-:W-:Y:S02]  /*ee80*/  IADD3.X R51, PT, PT, R32, R57, RZ, P0, P6 ;  /* 0x0000003920337210 */ /* 0x000fe400007ec4ff */
[----:B------:R-:W-:Y:S01]  /*ee90*/  IADD3 R39, P6, PT, R33, R26, RZ ;  /* 0x0000001a21277210 */ /* 0x000fe20007fde0ff */
[----:B------:R-:W-:Y:S01]  /*eea0*/  IMAD.MOV.U32 R26, RZ, RZ, R12 ;  /* 0x000000ffff1a7224 */ /* 0x000fe200078e000c */
[----:B------:R-:W-:Y:S01]  /*eeb0*/  ISETP.NE.AND P0, PT, R8, RZ, PT ;  /* 0x000000ff0800720c */ /* 0x000fe20003f05270 */
[----:B------:R-:W-:-:S12]  /*eec0*/  @P5 BRA `(.L_x_656) ;  /* 0x0000000000145947 */ /* 0x000fd80003800000 */
[----:B------:R-:W-:Y:S01]  /*eed0*/  DSETP.GEU.AND P5, PT, R24, R12, PT ;  /* 0x0000000c1800722a */ /* 0x000fe20003fae000 */
[----:B------:R-:W-:Y:S02]  /*eee0*/  IMAD.MOV.U32 R26, RZ, RZ, R24 ;  /* 0x000000ffff1a7224 */ /* 0x000fe400078e0018 */
[----:B------:R-:W-:-:S11]  /*eef0*/  IMAD.MOV.U32 R27, RZ, RZ, R25 ;  /* 0x000000ffff1b7224 */ /* 0x000fd600078e0019 */
[----:B------:R-:W-:Y:S02]  /*ef00*/  @P5 IMAD.MOV.U32 R26, RZ, RZ, R12 ;  /* 0x000000ffff1a5224 */ /* 0x000fe400078e000c */
[----:B------:R-:W-:-:S07]  /*ef10*/  @P5 IMAD.MOV.U32 R27, RZ, RZ, R13 ;  /* 0x000000ffff1b5224 */ /* 0x000fce00078e000d */
.L_x_656:
[----:B------:R-:W-:Y:S05]  /*ef20*/  BSYNC.RECONVERGENT B0 ;  /* 0x0000000000007941 */ /* 0x000fea0003800200 */
.L_x_655:
        /* <DEDUP_REMOVED lines=9> */
.L_x_658:
[----:B------:R-:W-:Y:S05]  /*efc0*/  BSYNC.RECONVERGENT B0 ;  /* 0x0000000000007941 */ /* 0x000fea0003800200 */
.L_x_657:
[----:B------:R-:W-:Y:S01]  /*efd0*/  IMAD.X R60, RZ, RZ, R32, P6 ;  /* 0x000000ffff3c7224 */ /* 0x000fe200030e0620 */
[----:B------:R-:W-:Y:S01]  /*efe0*/  IADD3 R59, P5, PT, R33, R30, RZ ;  /* 0x0000001e213b7210 */ /* 0x000fe20007fbe0ff */
[----:B------:R-:W-:Y:S01]  /*eff0*/  IMAD R8, R35, R34, 0x5 ;  /* 0x0000000523087424 */ /* 0x000fe200078e0222 */
[C---:B------:R-:W-:Y:S01]  /*f000*/  IADD3 R53, P6, PT, R33.reuse, R54, RZ ;  /* 0x0000003621357210 */ /* 0x040fe20007fde0ff */
[----:B------:R-:W-:Y:S01]  /*f010*/  BSSY.RECONVERGENT B0, `(.L_x_659) ;  /* 0x0000012000007945 */ /* 0x000fe20003800200 */
[----:B------:R-:W-:Y:S02]  /*f020*/  IMAD.MOV.U32 R14, RZ, RZ, R20 ;  /* 0x000000ffff0e7224 */ /* 0x000fe400078e0014 */
[C---:B------:R-:W-:Y:S01]  /*f030*/  IMAD.X R54, R32.reuse, 0x1, R37, P5 ;  /* 0x0000000120367824 */ /* 0x040fe200028e0625 */
[C---:B------:R-:W-:Y:S01]  /*f040*/  IADD3 R55, P5, PT, R33.reuse, R36, RZ ;  /* 0x0000002421377210 */ /* 0x040fe20007fbe0ff */
[----:B------:R-:W-:Y:S01]  /*f050*/  IMAD.X R52, R32, 0x1, R57, P6 ;  /* 0x0000000120347824 */ /* 0x000fe200030e0639 */
[----:B------:R-:W-:Y:S01]  /*f060*/  IADD3 R57, P6, PT, R33, R44, RZ ;  /* 0x0000002c21397210 */ /* 0x000fe20007fde0ff */
[----:B------:R-:W-:-:S02]  /*f070*/  IMAD.MOV.U32 R15, RZ, RZ, R21 ;  /* 0x000000ffff0f7224 */ /* 0x000fc400078e0015 */
[----:B------:R-:W-:Y:S01]  /*f080*/  IMAD.X R44, R32, 0x1, R31, P5 ;  /* 0x00000001202c7824 */ /* 0x000fe200028e061f */
[----:B------:R-:W-:Y:S01]  /*f090*/  ISETP.EQ.U32.AND P5, PT, R8, UR14, PT ;  /* 0x0000000e08007c0c */ /* 0x000fe2000bfa2070 */
[----:B------:R-:W-:Y:S01]  /*f0a0*/  IMAD.X R46, R32, 0x1, R46, P6 ;  /* 0x00000001202e7824 */ /* 0x000fe200030e062e */
[----:B------:R-:W-:-:S04]  /*f0b0*/  ISETP.NE.AND P6, PT, R5, R2, PT ;  /* 0x000000020500720c */ /* 0x000fc80003fc5270 */
[----:B------:R-:W-:-:S13]  /*f0c0*/  ISETP.EQ.OR.EX P5, PT, RZ, UR4, P6, P5 ;  /* 0x00000004ff007c0c */ /* 0x000fda000b7a2750 */
[----:B------:R-:W-:Y:S05]  /*f0d0*/  @P5 BRA `(.L_x_660) ;  /* 0x0000000000145947 */ /* 0x000fea0003800000 */
[----:B------:R-:W-:Y:S01]  /*f0e0*/  DSETP.GEU.AND P6, PT, R12, R20, PT ;  /* 0x000000140c00722a */ /* 0x000fe20003fce000 */
[----:B------:R-:W-:Y:S02]  /*f0f0*/  IMAD.MOV.U32 R14, RZ, RZ, R12 ;  /* 0x000000ffff0e7224 */ /* 0x000fe400078e000c */
[----:B------:R-:W-:-:S11]  /*f100*/  IMAD.MOV.U32 R15, RZ, RZ, R13 ;  /* 0x000000ffff0f7224 */ /* 0x000fd600078e000d */
[----:B------:R-:W-:Y:S02]  /*f110*/  @P6 IMAD.MOV.U32 R14, RZ, RZ, R20 ;  /* 0x000000ffff0e6224 */ /* 0x000fe400078e0014 */
[----:B------:R-:W-:-:S07]  /*f120*/  @P6 IMAD.MOV.U32 R15, RZ, RZ, R21 ;  /* 0x000000ffff0f6224 */ /* 0x000fce00078e0015 */
.L_x_660:
[----:B------:R-:W-:Y:S05]  /*f130*/  BSYNC.RECONVERGENT B0 ;  /* 0x0000000000007941 */ /* 0x000fea0003800200 */
.L_x_659:
[----:B------:R-:W-:Y:S01]  /*f140*/  IADD3 R47, P6, PT, R33, R47, RZ ;  /* 0x0000002f212f7210 */ /* 0x000fe20007fde0ff */
[----:B------:R-:W-:Y:S01]  /*f150*/  BSSY.RECONVERGENT B0, `(.L_x_661) ;  /* 0x000000b000007945 */ /* 0x000fe20003800200 */
[----:B------:R-:W-:Y:S02]  /*f160*/  IMAD R61, R35, R34, 0x7 ;  /* 0x00000007233d7424 */ /* 0x000fe400078e0222 */
[----:B------:R-:W-:Y:S02]  /*f170*/  IMAD.MOV.U32 R20, RZ, RZ, R22 ;  /* 0x000000ffff147224 */ /* 0x000fe400078e0016 */
[----:B------:R-:W-:Y:S02]  /*f180*/  IMAD.X R56, R32, 0x1, R49, P6 ;  /* 0x0000000120387824 */ /* 0x000fe400030e0631 */
[----:B------:R-:W-:Y:S01]  /*f190*/  IMAD.MOV.U32 R21, RZ, RZ, R23 ;  /* 0x000000ffff157224 */ /* 0x000fe200078e0017 */
[----:B------:R-:W-:Y:S06]  /*f1a0*/  @P2 BRA `(.L_x_662) ;  /* 0x0000000000142947 */ /* 0x000fec0003800000 */
[----:B------:R-:W-:Y:S01]  /*f1b0*/  DSETP.GEU.AND P6, PT, R14, R22, PT ;  /* 0x000000160e00722a */ /* 0x000fe20003fce000 */
[----:B------:R-:W-:Y:S02]  /*f1c0*/  IMAD.MOV.U32 R20, RZ, RZ, R14 ;  /* 0x000000ffff147224 */ /* 0x000fe400078e000e */
[----:B------:R-:W-:-:S11]  /*f1d0*/  IMAD.MOV.U32 R21, RZ, RZ, R15 ;  /* 0x000000ffff157224 */ /* 0x000fd600078e000f */
[----:B------:R-:W-:Y:S02]  /*f1e0*/  @P6 IMAD.MOV.U32 R20, RZ, RZ, R22 ;  /* 0x000000ffff146224 */ /* 0x000fe400078e0016 */
[----:B------:R-:W-:-:S07]  /*f1f0*/  @P6 IMAD.MOV.U32 R21, RZ, RZ, R23 ;  /* 0x000000ffff156224 */ /* 0x000fce00078e0017 */
.L_x_662:
[----:B------:R-:W-:Y:S05]  /*f200*/  BSYNC.RECONVERGENT B0 ;  /* 0x0000000000007941 */ /* 0x000fea0003800200 */
.L_x_661:
[----:B------:R-:W-:Y:S01]  /*f210*/  P2R R8, PR, RZ, 0x1 ;  /* 0x00000001ff087803 */ /* 0x000fe20000000000 */
[----:B------:R-:W-:Y:S01]  /*f220*/  BSSY.RECONVERGENT B0, `(.L_x_663) ;  /* 0x000000f000007945 */ /* 0x000fe20003800200 */
[----:B------:R-:W-:Y:S01]  /*f230*/  ISETP.NE.AND P0, PT, R3, R0, PT ;  /* 0x000000000300720c */ /* 0x000fe20003f05270 */
[----:B------:R-:W-:Y:S01]  /*f240*/  IMAD.MOV.U32 R22, RZ, RZ, R40 ;  /* 0x000000ffff167224 */ /* 0x000fe200078e0028 */
[----:B------:R-:W-:Y:S01]  /*f250*/  ISETP.EQ.U32.AND P6, PT, R61, UR14, PT ;  /* 0x0000000e3d007c0c */ /* 0x000fe2000bfc2070 */
[----:B------:R-:W-:-:S03]  /*f260*/  IMAD.MOV.U32 R23, RZ, RZ, R41 ;  /* 0x000000ffff177224 */ /* 0x000fc600078e0029 */
[----:B------:R-:W-:Y:S02]  /*f270*/  ISETP.EQ.OR.EX P6, PT, RZ, UR4, P0, P6 ;  /* 0x00000004ff007c0c */ /* 0x000fe400087c2760 */
[----:B------:R-:W-:-:S05]  /*f280*/  IADD3 R49, P0, PT, R33, R48, RZ ;  /* 0x0000003021317210 */ /* 0x000fca0007f1e0ff */
[----:B------:R-:W-:Y:S01]  /*f290*/  IMAD.X R50, R32, 0x1, R50, P0 ;  /* 0x0000000120327824 */ /* 0x000fe200000e0632 */
[----:B------:R-:W-:-:S05]  /*f2a0*/  ISETP.NE.AND P0, PT, R8, RZ, PT ;  /* 0x000000ff0800720c */ /* 0x000fca0003f05270 */
[----:B------:R-:W-:Y:S08]  /*f2b0*/  @P6 BRA `(.L_x_664) ;  /* 0x0000000000146947 */ /* 0x000ff00003800000 */
[----:B------:R-:W-:Y:S01]  /*f2c0*/  DSETP.GEU.AND P6, PT, R20, R40, PT ;  /* 0x000000281400722a */ /* 0x000fe20003fce000 */
[----:B------:R-:W-:Y:S02]  /*f2d0*/  IMAD.MOV.U32 R22, RZ, RZ, R20 ;  /* 0x000000ffff167224 */ /* 0x000fe400078e0014 */
[----:B------:R-:W-:-:S11]  /*f2e0*/  IMAD.MOV.U32 R23, RZ, RZ, R21 ;  /* 0x000000ffff177224 */ /* 0x000fd600078e0015 */
[----:B------:R-:W-:Y:S02]  /*f2f0*/  @P6 IMAD.MOV.U32 R22, RZ, RZ, R40 ;  /* 0x000000ffff166224 */ /* 0x000fe400078e0028 */
[----:B------:R-:W-:-:S07]  /*f300*/  @P6 IMAD.MOV.U32 R23, RZ, RZ, R41 ;  /* 0x000000ffff176224 */ /* 0x000fce00078e0029 */
.L_x_664:
[----:B------:R-:W-:Y:S05]  /*f310*/  BSYNC.RECONVERGENT B0 ;  /* 0x0000000000007941 */ /* 0x000fea0003800200 */
.L_x_663:
[----:B------:R-:W0:Y:S01]  /*f320*/  S2UR UR6, SR_CgaCtaId ;  /* 0x00000000000679c3 */ /* 0x000e220000008800 */
[----:B------:R-:W-:Y:S01]  /*f330*/  UMOV UR5, 0x400 ;  /* 0x0000040000057882 */ /* 0x000fe20000000000 */
[----:B------:R-:W-:Y:S01]  /*f340*/  BSSY.RECONVERGENT B0, `(.L_x_665) ;  /* 0x00000f2000007945 */ /* 0x000fe20003800200 */
[----:B0-----:R-:W-:-:S09]  /*f350*/  ULEA UR5, UR6, UR5, 0x18 ;  /* 0x0000000506057291 */ /* 0x001fd2000f8ec0ff */
[----:B------:R-:W0:Y:S04]  /*f360*/  LDS.128 R8, [UR5+0xc0] ;  /* 0x0000c005ff087984 */ /* 0x000e280008000c00 */
[----:B------:R-:W1:Y:S01]  /*f370*/  LDS.64 R30, [UR5+0xb8] ;  /* 0x0000b805ff1e7984 */ /* 0x000e620008000a00 */
[----:B0-----:R-:W-:-:S04]  /*f380*/  ISETP.GE.U32.AND P6, PT, R10, 0x101, PT ;  /* 0x000001010a00780c */ /* 0x001fc80003fc6070 */
[----:B------:R-:W-:-:S13]  /*f390*/  ISETP.GE.AND.EX P6, PT, R11, RZ, PT, P6 ;  /* 0x000000ff0b00720c */ /* 0x000fda0003fc6360 */
[----:B-1----:R-:W-:Y:S05]  /*f3a0*/  @!P6 BRA `(.L_x_666) ;  /* 0x000000080024e947 */ /* 0x002fea0003800000 */
[----:B------:R-:W0:Y:S01]  /*f3b0*/  LDS.64 R36, [UR5+0xa8] ;  /* 0x0000a805ff247984 */ /* 0x000e220008000a00 */
[----:B------:R-:W-:Y:S01]  /*f3c0*/  ISETP.NE.U32.AND P6, PT, R58, UR14, PT ;  /* 0x0000000e3a007c0c */ /* 0x000fe2000bfc5070 */
[----:B------:R-:W-:Y:S01]  /*f3d0*/  IMAD R34, R35, R34, 0x8 ;  /* 0x0000000823227424 */ /* 0x000fe200078e0222 */
[----:B------:R-:W1:Y:S01]  /*f3e0*/  LDCU.128 UR16, c[0x0][0x390] ;  /* 0x00007200ff1077ac */ /* 0x000e620008000c00 */
[----:B------:R-:W-:Y:S01]  /*f3f0*/  BSSY.RECONVERGENT B1, `(.L_x_667) ;  /* 0x0000083000017945 */ /* 0x000fe20003800200 */
[--C-:B0-----:R-:W-:Y:S02]  /*f400*/  @P1 IMAD.IADD R33, R33, 0x1, -R36.reuse ;  /* 0x0000000121211824 */ /* 0x101fe400078e0a24 */
[--C-:B------:R-:W-:Y:S02]  /*f410*/  @P0 IMAD.IADD R39, R39, 0x1, -R36.reuse ;  /* 0x0000000127270824 */ /* 0x100fe400078e0a24 */
[--C-:B------:R-:W-:Y:S01]  /*f420*/  @P3 IMAD.IADD R59, R59, 0x1, -R36.reuse ;  /* 0x000000013b3b3824 */ /* 0x100fe200078e0a24 */
[----:B------:R-:W-:Y:S01]  /*f430*/  @P1 LEA R33, R33, UR5, 0x4 ;  /* 0x0000000521211c11 */ /* 0x000fe2000f8e20ff */
[----:B------:R-:W-:Y:S01]  /*f440*/  BAR.SYNC.DEFER_BLOCKING 0x0 ;  /* 0x0000000000007b1d */ /* 0x000fe20000010000 */
[----:B------:R-:W-:Y:S01]  /*f450*/  @P0 LEA R39, R39, UR5, 0x4 ;  /* 0x0000000527270c11 */ /* 0x000fe2000f8e20ff */
[--C-:B------:R-:W-:Y:S01]  /*f460*/  @P4 IMAD.IADD R38, R38, 0x1, -R36.reuse ;  /* 0x0000000126264824 */ /* 0x100fe200078e0a24 */
[----:B------:R-:W-:Y:S01]  /*f470*/  @P3 LEA R59, R59, UR5, 0x4 ;  /* 0x000000053b3b3c11 */ /* 0x000fe2000f8e20ff */
[----:B------:R-:W-:-:S02]  /*f480*/  @P5 IMAD.IADD R55, R55, 0x1, -R36 ;  /* 0x0000000137375824 */ /* 0x000fc400078e0a24 */
[----:B------:R-:W-:-:S03]  /*f490*/  @P2 IMAD.IADD R57, R57, 0x1, -R36 ;  /* 0x0000000139392824 */ /* 0x000fc600078e0a24 */
[----:B------:R-:W-:Y:S02]  /*f4a0*/  @P5 LEA R55, R55, UR5, 0x4 ;  /* 0x0000000537375c11 */ /* 0x000fe4000f8e20ff */
[----:B------:R-:W-:Y:S01]  /*f4b0*/  @P2 LEA R57, R57, UR5, 0x4 ;  /* 0x0000000539392c11 */ /* 0x000fe2000f8e20ff */
[----:B------:R-:W-:Y:S04]  /*f4c0*/  @P1 STS [R33], R42 ;  /* 0x0000002a21001388 */ /* 0x000fe80000000800 */
[----:B------:R-:W-:Y:S01]  /*f4d0*/  @P1 STS.64 [R33+0x8], R28 ;  /* 0x0000081c21001388 */ /* 0x000fe20000000a00 */
[----:B------:R-:W-:-:S03]  /*f4e0*/  ISETP.NE.AND P1, PT, R7, R4, PT ;  /* 0x000000040700720c */ /* 0x000fc60003f25270 */
[----:B------:R0:W-:Y:S01]  /*f4f0*/  @P0 STS.64 [R39+0x8], R16 ;  /* 0x0000081027000388 */ /* 0x0001e20000000a00 */
[----:B------:R-:W-:Y:S02]  /*f500*/  ISETP.NE.AND.EX P1, PT, RZ, UR4, !P1, P6 ;  /* 0x00000004ff007c0c */ /* 0x000fe4000cf25360 */
[----:B------:R-:W-:Y:S01]  /*f510*/  ISETP.NE.AND P6, PT, R3, R0, PT ;  /* 0x000000000300720c */ /* 0x000fe20003fc5270 */
[----:B------:R2:W-:Y:S01]  /*f520*/  @P0 STS [R39], R43 ;  /* 0x0000002b27000388 */ /* 0x0005e20000000800 */
[----:B------:R-:W-:-:S03]  /*f530*/  ISETP.NE.U32.AND P0, PT, R61, UR14, PT ;  /* 0x0000000e3d007c0c */ /* 0x000fc6000bf05070 */
[----:B------:R2:W-:Y:S01]  /*f540*/  @P3 STS.64 [R59+0x8], R18 ;  /* 0x000008123b003388 */ /* 0x0005e20000000a00 */
[----:B------:R-:W-:Y:S02]  /*f550*/  ISETP.NE.AND.EX P0, PT, RZ, UR4, !P6, P0 ;  /* 0x00000004ff007c0c */ /* 0x000fe4000f705300 */
[----:B------:R-:W-:Y:S01]  /*f560*/  ISETP.NE.AND P6, PT, R0, R45, PT ;  /* 0x0000002d0000720c */ /* 0x000fe20003fc5270 */
[----:B------:R2:W-:Y:S01]  /*f570*/  @P3 STS [R59], R6 ;  /* 0x000000063b003388 */ /* 0x0005e20000000800 */
[----:B------:R-:W-:Y:S01]  /*f580*/  ISETP.NE.U32.AND P3, PT, R34, UR14, PT ;  /* 0x0000000e22007c0c */ /* 0x000fe2000bf65070 */
[----:B------:R-:W-:Y:S01]  /*f590*/  @!P1 IMAD.IADD R53, R53, 0x1, -R36 ;  /* 0x0000000135359824 */ /* 0x000fe200078e0a24 */
[----:B0-----:R-:W-:Y:S02]  /*f5a0*/  @P4 LEA R17, R38, UR5, 0x4 ;  /* 0x0000000526114c11 */ /* 0x001fe4000f8e20ff */
[----:B------:R-:W-:Y:S02]  /*f5b0*/  ISETP.NE.AND.EX P3, PT, RZ, UR4, !P6, P3 ;  /* 0x00000004ff007c0c */ /* 0x000fe4000f765330 */
[----:B------:R-:W-:-:S03]  /*f5c0*/  @!P1 LEA R53, R53, UR5, 0x4 ;  /* 0x0000000535359c11 */ /* 0x000fc6000f8e20ff */
[--C-:B------:R-:W-:Y:S02]  /*f5d0*/  @!P0 IMAD.IADD R47, R47, 0x1, -R36.reuse ;  /* 0x000000012f2f8824 */ /* 0x100fe400078e0a24 */
[----:B------:R2:W-:Y:S03]  /*f5e0*/  @!P1 STS.64 [R53+0x8], R24 ;  /* 0x0000081835009388 */ /* 0x0005e60000000a00 */
[----:B------:R-:W-:Y:S01]  /*f5f0*/  @!P0 LEA R47, R47, UR5, 0x4 ;  /* 0x000000052f2f8c11 */ /* 0x000fe2000f8e20ff */
[----:B------:R2:W-:Y:S02]  /*f600*/  @!P1 STS [R53], R7 ;  /* 0x0000000735009388 */ /* 0x0005e40000000800 */
[----:B------:R-:W-:Y:S02]  /*f610*/  @!P3 IMAD.IADD R49, R49, 0x1, -R36 ;  /* 0x000000013131b824 */ /* 0x000fe400078e0a24 */
[----:B------:R2:W-:Y:S03]  /*f620*/  @P4 STS.64 [R17+0x8], R26 ;  /* 0x0000081a11004388 */ /* 0x0005e60000000a00 */
[----:B------:R-:W-:Y:S01]  /*f630*/  @!P3 LEA R49, R49, UR5, 0x4 ;  /* 0x000000053131bc11 */ /* 0x000fe2000f8e20ff */
[----:B------:R2:W-:Y:S04]  /*f640*/  @P4 STS [R17], R4 ;  /* 0x0000000411004388 */ /* 0x0005e80000000800 */
[----:B------:R2:W-:Y:S04]  /*f650*/  @P5 STS.64 [R55+0x8], R12 ;  /* 0x0000080c37005388 */ /* 0x0005e80000000a00 */
[----:B------:R2:W-:Y:S04]  /*f660*/  @P5 STS [R55], R5 ;  /* 0x0000000537005388 */ /* 0x0005e80000000800 */
[----:B------:R2:W-:Y:S04]  /*f670*/  @P2 STS.64 [R57+0x8], R14 ;  /* 0x0000080e39002388 */ /* 0x0005e80000000a00 */
[----:B------:R2:W-:Y:S04]  /*f680*/  @P2 STS [R57], R2 ;  /* 0x0000000239002388 */ /* 0x0005e80000000800 */
[----:B------:R2:W-:Y:S04]  /*f690*/  @!P0 STS.64 [R47+0x8], R20 ;  /* 0x000008142f008388 */ /* 0x0005e80000000a00 */
[----:B------:R2:W-:Y:S01]  /*f6a0*/  @!P0 STS [R47], R3 ;  /* 0x000000032f008388 */ /* 0x0005e20000000800 */
[----:B------:R-:W-:-:S03]  /*f6b0*/  ISETP.GT.U32.AND P0, PT, R10, R35, PT ;  /* 0x000000230a00720c */ /* 0x000fc60003f04070 */
[----:B------:R2:W-:Y:S01]  /*f6c0*/  @!P3 STS.64 [R49+0x8], R22 ;  /* 0x000008163100b388 */ /* 0x0005e20000000a00 */
[----:B------:R-:W-:-:S03]  /*f6d0*/  ISETP.GT.U32.AND.EX P0, PT, R11, RZ, PT, P0 ;  /* 0x000000ff0b00720c */ /* 0x000fc60003f04100 */
[----:B------:R2:W-:Y:S01]  /*f6e0*/  @!P3 STS [R49], R0 ;  /* 0x000000003100b388 */ /* 0x0005e20000000800 */
[----:B------:R-:W-:Y:S09]  /*f6f0*/  BAR.SYNC.DEFER_BLOCKING 0x0 ;  /* 0x0000000000007b1d */ /* 0x000ff20000010000 */
[----:B-12---:R-:W-:Y:S05]  /*f700*/  @!P0 BRA `(.L_x_668) ;  /* 0x0000000400448947 */ /* 0x006fea0003800000 */
[----:B------:R-:W-:Y:S01]  /*f710*/  IMAD.MOV.U32 R33, RZ, RZ, R35 ;  /* 0x000000ffff217224 */ /* 0x000fe200078e0023 */
[----:B------:R-:W-:Y:S01]  /*f720*/  BSSY.RECONVERGENT B2, `(.L_x_669) ;  /* 0x000002d000027945 */ /* 0x000fe20003800200 */
[----:B------:R-:W-:-:S03]  /*f730*/  IMAD.MOV.U32 R21, RZ, RZ, RZ ;  /* 0x000000ffff157224 */ /* 0x000fc600078e00ff */
        /* <DEDUP_REMOVED lines=9> */
[----:B------:R-:W-:Y:S05]  /*f7d0*/  @!P1 BRA `(.L_x_670) ;  /* 0x0000000000849947 */ /* 0x000fea0003800000 */
[----:B------:R-:W0:Y:S01]  /*f7e0*/  LDCU.128 UR8, c[0x0][0x390] ;  /* 0x00007200ff0877ac */ /* 0x000e220008000c00 */
[----:B------:R-:W-:Y:S01]  /*f7f0*/  SHF.R.U64 R16, R16, 0x8, R3 ;  /* 0x0000000810107819 */ /* 0x000fe20000001203 */
[----:B------:R-:W-:Y:S01]  /*f800*/  IMAD.MOV.U32 R19, RZ, RZ, RZ ;  /* 0x000000ffff137224 */ /* 0x000fe200078e00ff */
[----:B------:R-:W-:Y:S02]  /*f810*/  IADD3 R15, P1, PT, R36, R33, RZ ;  /* 0x00000021240f7210 */ /* 0x000fe40007f3e0ff */
[----:B------:R-:W-:Y:S01]  /*f820*/  LEA R2, R35, UR5, 0x4 ;  /* 0x0000000523027c11 */ /* 0x000fe2000f8e20ff */
[----:B------:R-:W-:Y:S02]  /*f830*/  VIADD R16, R16, 0x1 ;  /* 0x0000000110107836 */ /* 0x000fe40000000000 */
[----:B------:R-:W-:-:S03]  /*f840*/  IMAD.X R0, R37, 0x1, R21, P1 ;  /* 0x0000000125007824 */ /* 0x000fc600008e0615 */
[----:B------:R-:W-:-:S04]  /*f850*/  LOP3.LUT R16, R16, 0x3, RZ, 0xc0, !PT ;  /* 0x0000000310107812 */ /* 0x000fc800078ec0ff */
[----:B------:R-:W-:Y:S02]  /*f860*/  LEA R33, P1, R16, R33, 0x8 ;  /* 0x0000002110217211 */ /* 0x000fe400078240ff */
[C---:B0-----:R-:W-:Y:S02]  /*f870*/  LEA R14, P2, R15.reuse, UR10, 0x3 ;  /* 0x0000000a0f0e7c11 */ /* 0x041fe4000f8418ff */
[C---:B------:R-:W-:Y:S02]  /*f880*/  LEA R12, P3, R15.reuse, UR8, 0x2 ;  /* 0x000000080f0c7c11 */ /* 0x040fe4000f8610ff */
[C-C-:B------:R-:W-:Y:S02]  /*f890*/  LEA.HI.X R17, R15.reuse, UR11, R0.reuse, 0x3, P2 ;  /* 0x0000000b0f117c11 */ /* 0x140fe400090f1c00 */
[----:B------:R-:W-:Y:S01]  /*f8a0*/  LEA.HI.X R15, R15, UR9, R0, 0x2, P3 ;  /* 0x000000090f0f7c11 */ /* 0x000fe200098f1400 */
[----:B------:R-:W-:Y:S01]  /*f8b0*/  VIADD R0, R2, 0x8 ;  /* 0x0000000802007836 */ /* 0x000fe20000000000 */
[----:B------:R-:W-:-:S07]  /*f8c0*/  LEA.HI.X R21, R16, R21, R19, 0x8, P1 ;  /* 0x0000001510157211 */ /* 0x000fce00008f4413 */
.L_x_671:
        /* <DEDUP_REMOVED lines=18> */
.L_x_670:
[----:B------:R-:W-:Y:S05]  /*f9f0*/  BSYNC.RECONVERGENT B2 ;  /* 0x0000000000027941 */ /* 0x000fea0003800200 */
.L_x_669:
[----:B------:R-:W-:Y:S05]  /*fa00*/  @!P0 BRA `(.L_x_668) ;  /* 0x0000000000848947 */ /* 0x000fea0003800000 */
.L_x_672:
        /* <DEDUP_REMOVED lines=17> */
[----:B------:R-:W4:Y:S01]  /*fb20*/  LDS R27, [R0+0x2000] ;  /* 0x00200000001b7984 */ /* 0x000f220000000800 */
[----:B------:R-:W-:Y:S01]  /*fb30*/  IMAD.MOV.U32 R12, RZ, RZ, R20 ;  /* 0x000000ffff0c7224 */ /* 0x000fe200078e0014 */
[----:B------:R-:W-:-:S02]  /*fb40*/  ISETP.GT.U32.AND.EX P0, PT, R11, RZ, PT, P0 ;  /* 0x000000ff0b00720c */ /* 0x000fc40003f04100 */
[----:B------:R-:W5:Y:S04]  /*fb50*/  LDS.64 R14, [R0+0x2008] ;  /* 0x00200800000e7984 */ /* 0x000f680000000a00 */
[----:B------:R-:W5:Y:S04]  /*fb60*/  LDS R29, [R0+0x3000] ;  /* 0x00300000001d7984 */ /* 0x000f680000000800 */
[----:B------:R-:W5:Y:S04]  /*fb70*/  LDS.64 R16, [R0+0x3008] ;  /* 0x0030080000107984 */ /* 0x000f680000000a00 */
[----:B0-----:R-:W-:Y:S04]  /*fb80*/  STG.E desc[UR12][R18.64], R23 ;  /* 0x0000001712007986 */ /* 0x001fe8000c10190c */
[----:B-1----:R0:W-:Y:S04]  /*fb90*/  STG.E.64 desc[UR12][R20.64], R2 ;  /* 0x0000000214007986 */ /* 0x0021e8000c101b0c */
[----:B--2---:R1:W-:Y:S04]  /*fba0*/  STG.E desc[UR12][R6.64+0x400], R25 ;  /* 0x0004001906007986 */ /* 0x0043e8000c10190c */
[----:B---3--:R1:W-:Y:S04]  /*fbb0*/  STG.E.64 desc[UR12][R12.64+0x800], R4 ;  /* 0x000800040c007986 */ /* 0x0083e8000c101b0c */
[----:B----4-:R1:W-:Y:S01]  /*fbc0*/  STG.E desc[UR12][R6.64+0x800], R27 ;  /* 0x0008001b06007986 */ /* 0x0103e2000c10190c */
[----:B0-----:R-:W-:-:S03]  /*fbd0*/  IMAD.MOV.U32 R21, RZ, RZ, RZ ;  /* 0x000000ffff157224 */ /* 0x001fc600078e00ff */
[----:B-----5:R1:W-:Y:S04]  /*fbe0*/  STG.E.64 desc[UR12][R12.64+0x1000], R14 ;  /* 0x0010000e0c007986 */ /* 0x0203e8000c101b0c */
[----:B------:R1:W-:Y:S04]  /*fbf0*/  STG.E desc[UR12][R6.64+0xc00], R29 ;  /* 0x000c001d06007986 */ /* 0x0003e8000c10190c */
[----:B------:R1:W-:Y:S01]  /*fc00*/  STG.E.64 desc[UR12][R12.64+0x1800], R16 ;  /* 0x001800100c007986 */ /* 0x0003e2000c101b0c */
[----:B------:R-:W-:Y:S05]  /*fc10*/  @P0 BRA `(.L_x_672) ;  /* 0xfffffffc007c0947 */ /* 0x000fea000383ffff */
.L_x_668:
[----:B------:R-:W-:Y:S05]  /*fc20*/  BSYNC.RECONVERGENT B1 ;  /* 0x0000000000017941 */ /* 0x000fea0003800200 */
.L_x_667:
[----:B------:R-:W-:Y:S05]  /*fc30*/  BRA `(.L_x_673) ;  /* 0x0000000400887947 */ /* 0x000fea0003800000 */
.L_x_666:
[----:B------:R-:W-:Y:S01]  /*fc40*/  BSSY.RECONVERGENT B1, `(.L_x_674) ;  /* 0x000000a000017945 */ /* 0x000fe20003800200 */
[----:B------:R-:W-:-:S03]  /*fc50*/  ISETP.NE.U32.AND P6, PT, R58, UR14, PT ;  /* 0x0000000e3a007c0c */ /* 0x000fc6000bfc5070 */
[----:B------:R-:W-:Y:S10]  /*fc60*/  @!P1 BRA `(.L_x_675) ;  /* 0x00000000001c9947 */ /* 0x000ff40003800000 */
[----:B------:R-:W0:Y:S02]  /*fc70*/  LDCU.128 UR8, c[0x0][0x390] ;  /* 0x00007200ff0877ac */ /* 0x000e240008000c00 */
[----:B0-----:R-:W-:-:S04]  /*fc80*/  LEA R10, P1, R33, UR8, 0x2 ;  /* 0x00000008210a7c11 */ /* 0x001fc8000f8210ff */
[C---:B------:R-:W-:Y:S02]  /*fc90*/  LEA.HI.X R11, R33.reuse, UR9, R32, 0x2, P1 ;  /* 0x00000009210b7c11 */ /* 0x040fe400088f1420 */
[----:B------:R-:W-:-:S03]  /*fca0*/  LEA R36, P1, R33, UR10, 0x3 ;  /* 0x0000000a21247c11 */ /* 0x000fc6000f8218ff */
[----:B------:R0:W-:Y:S01]  /*fcb0*/  STG.E desc[UR12][R10.64], R42 ;  /* 0x0000002a0a007986 */ /* 0x0001e2000c10190c */
[----:B------:R-:W-:-:S05]  /*fcc0*/  LEA.HI.X R37, R33, UR11, R32, 0x3, P1 ;  /* 0x0000000b21257c11 */ /* 0x000fca00088f1c20 */
[----:B------:R0:W-:Y:S04]  /*fcd0*/  STG.E.64 desc[UR12][R36.64], R28 ;  /* 0x0000001c24007986 */ /* 0x0001e8000c101b0c */
.L_x_675:
[----:B------:R-:W-:Y:S05]  /*fce0*/  BSYNC.RECONVERGENT B1 ;  /* 0x0000000000017941 */ /* 0x000fea0003800200 */
.L_x_674:
[----:B------:R-:W-:Y:S01]  /*fcf0*/  BSSY.RECONVERGENT B1, `(.L_x_676) ;  /* 0x000000b000017945 */ /* 0x000fe20003800200 */
[----:B------:R-:W-:Y:S01]  /*fd00*/  ISETP.NE.U32.AND P1, PT, R61, UR14, PT ;  /* 0x0000000e3d007c0c */ /* 0x000fe2000bf25070 */
[----:B------:R-:W-:Y:S02]  /*fd10*/  IMAD R34, R35, R34, 0x8 ;  /* 0x0000000823227424 */ /* 0x000fe400078e0222 */
        /* <DEDUP_REMOVED lines=8> */
.L_x_677:
[----:B------:R-:W-:Y:S05]  /*fda0*/  BSYNC.RECONVERGENT B1 ;  /* 0x0000000000017941 */ /* 0x000fea0003800200 */
.L_x_676:
[----:B------:R-:W-:Y:S04]  /*fdb0*/  BSSY.RECONVERGENT B1, `(.L_x_678) ;  /* 0x0000009000017945 */ /* 0x000fe80003800200 */
[----:B------:R-:W-:Y:S05]  /*fdc0*/  @!P3 BRA `(.L_x_679) ;  /* 0x00000000001cb947 */ /* 0x000fea0003800000 */
[----:B------:R-:W0:Y:S02]  /*fdd0*/  LDCU.128 UR8, c[0x0][0x390] ;  /* 0x00007200ff0877ac */ /* 0x000e240008000c00 */
[C---:B01----:R-:W-:Y:S02]  /*fde0*/  LEA R10, P0, R59.reuse, UR8, 0x2 ;  /* 0x000000083b0a7c11 */ /* 0x043fe4000f8010ff */
[C---:B------:R-:W-:Y:S02]  /*fdf0*/  LEA R16, P3, R59.reuse, UR10, 0x3 ;  /* 0x0000000a3b107c11 */ /* 0x040fe4000f8618ff */
[C-C-:B------:R-:W-:Y:S02]  /*fe00*/  LEA.HI.X R11, R59.reuse, UR9, R54.reuse, 0x2, P0 ;  /* 0x000000093b0b7c11 */ /* 0x140fe400080f1436 */
[----:B------:R-:W-:-:S03]  /*fe10*/  LEA.HI.X R17, R59, UR11, R54, 0x3, P3 ;  /* 0x0000000b3b117c11 */ /* 0x000fc600098f1c36 */
[----:B------:R2:W-:Y:S04]  /*fe20*/  STG.E desc[UR12][R10.64], R6 ;  /* 0x000000060a007986 */ /* 0x0005e8000c10190c */
[----:B------:R2:W-:Y:S02]  /*fe30*/  STG.E.64 desc[UR12][R16.64], R18 ;  /* 0x0000001210007986 */ /* 0x0005e4000c101b0c */
.L_x_679:
[----:B------:R-:W-:Y:S05]  /*fe40*/  BSYNC.RECONVERGENT B1 ;  /* 0x0000000000017941 */ /* 0x000fea0003800200 */
.L_x_678:
[----:B------:R-:W-:Y:S01]  /*fe50*/  ISETP.NE.AND P3, PT, R7, R4, PT ;  /* 0x000000040700720c */ /* 0x000fe20003f65270 */
[----:B------:R-:W-:Y:S01]  /*fe60*/  BSSY.RECONVERGENT B1, `(.L_x_680) ;  /* 0x000000b000017945 */ /* 0x000fe20003800200 */
[----:B------:R-:W-:Y:S02]  /*fe70*/  ISETP.NE.AND.EX P6, PT, RZ, UR4, PT, P6 ;  /* 0x00000004ff007c0c */ /* 0x000fe4000bfc5360 */
[----:B------:R-:W-:-:S11]  /*fe80*/  ISETP.NE.U32.AND P0, PT, R34, UR14, PT ;  /* 0x0000000e22007c0c */ /* 0x000fd6000bf05070 */
[----:B------:R-:W-:Y:S05]  /*fe90*/  @!P3 BRA P6, `(.L_x_681) ;  /* 0x00000000001cb947 */ /* 0x000fea0003000000 */
[----:B------:R-:W0:Y:S02]  /*fea0*/  LDCU.128 UR8, c[0x0][0x390] ;  /* 0x00007200ff0877ac */ /* 0x000e240008000c00 */
[C---:B012---:R-:W-:Y:S02]  /*feb0*/  LEA R10, P3, R53.reuse, UR8, 0x2 ;  /* 0x00000008350a7c11 */ /* 0x047fe4000f8610ff */
[C---:B------:R-:W-:Y:S02]  /*fec0*/  LEA R16, P6, R53.reuse, UR10, 0x3 ;  /* 0x0000000a35107c11 */ /* 0x040fe4000f8c18ff */
[C-C-:B------:R-:W-:Y:S02]  /*fed0*/  LEA.HI.X R11, R53.reuse, UR9, R52.reuse, 0x2, P3 ;  /* 0x00000009350b7c11 */ /* 0x140fe400098f1434 */
[----:B------:R-:W-:-:S03]  /*fee0*/  LEA.HI.X R17, R53, UR11, R52, 0x3, P6 ;  /* 0x0000000b35117c11 */ /* 0x000fc6000b0f1c34 */
[----:B------:R3:W-:Y:S04]  /*fef0*/  STG.E desc[UR12][R10.64], R7 ;  /* 0x000000070a007986 */ /* 0x0007e8000c10190c */
[----:B------:R3:W-:Y:S02]  /*ff00*/  STG.E.64 desc[UR12][R16.64], R24 ;  /* 0x0000001810007986 */ /* 0x0007e4000c101b0c */
.L_x_681:
[----:B------:R-:W-:Y:S05]  /*ff10*/  BSYNC.RECONVERGENT B1 ;  /* 0x0000000000017941 */ /* 0x000fea0003800200 */
.L_x_680:
[----:B------:R-:W-:Y:S01]  /*ff20*/  BSSY.RECONVERGENT B1, `(.L_x_682) ;  /* 0x000000d000017945 */ /* 0x000fe20003800200 */
[----:B------:R-:W-:Y:S02]  /*ff30*/  ISETP.NE.AND P6, PT, R3, R0, PT ;  /* 0x000000000300720c */ /* 0x000fe40003fc5270 */
[----:B------:R-:W-:Y:S02]  /*ff40*/  ISETP.NE.AND P3, PT, R0, R45, PT ;  /* 0x0000002d0000720c */ /* 0x000fe40003f65270 */
[----:B------:R-:W-:Y:S02]  /*ff50*/  ISETP.NE.AND.EX P1, PT, RZ, UR4, PT, P1 ;  /* 0x00000004ff007c0c */ /* 0x000fe4000bf25310 */
[----:B------:R-:W-:Y:S01]  /*ff60*/  ISETP.NE.AND.EX P0, PT, RZ, UR4, PT, P0 ;  /* 0x00000004ff007c0c */ /* 0x000fe2000bf05300 */
[----:B------:R-:W-:-:S12]  /*ff70*/  @!P4 BRA `(.L_x_683) ;  /* 0x00000000001cc947 */ /* 0x000fd80003800000 */
[----:B------:R-:W2:Y:S02]  /*ff80*/  LDCU.128 UR8, c[0x0][0x390] ;  /* 0x00007200ff0877ac */ /* 0x000ea40008000c00 */
[----:B--2---:R-:W-:-:S04]  /*ff90*/  LEA R6, P4, R38, UR8, 0x2 ;  /* 0x0000000826067c11 */ /* 0x004fc8000f8810ff */
[C---:B---3--:R-:W-:Y:S02]  /*ffa0*/  LEA.HI.X R7, R38.reuse, UR9, R51, 0x2, P4 ;  /* 0x0000000926077c11 */ /* 0x048fe4000a0f1433 */
[----:B01----:R-:W-:-:S03]  /*ffb0*/  LEA R10, P4, R38, UR10, 0x3 ;  /* 0x0000000a260a7c11 */ /* 0x003fc6000f8818ff */
[----:B------:R4:W-:Y:S01]  /*ffc0*/  STG.E desc[UR12][R6.64], R4 ;  /* 0x0000000406007986 */ /* 0x0009e2000c10190c */
[----:B------:R-:W-:-:S05]  /*ffd0*/  LEA.HI.X R11, R38, UR11, R51, 0x3, P4 ;  /* 0x0000000b260b7c11 */ /* 0x000fca000a0f1c33 */
[----:B------:R4:W-:Y:S04]  /*ffe0*/  STG.E.64 desc[UR12][R10.64], R26 ;  /* 0x0000001a0a007986 */ /* 0x0009e8000c101b0c */
.L_x_683:
[----:B------:R-:W-:Y:S05]  /*fff0*/  BSYNC.RECONVERGENT B1 ;  /* 0x0000000000017941 */ /* 0x000fea0003800200 */
.L_x_682:
[----:B------:R-:W-:Y:S04]  /*10000*/  BSSY.RECONVERGENT B1, `(.L_x_684) ;  /* 0x0000009000017945 */ /* 0x000fe80003800200 */
[----:B------:R-:W-:Y:S05]  /*10010*/  @!P5 BRA `(.L_x_685) ;  /* 0x00000000001cd947 */ /* 0x000fea0003800000 */
[----:B------:R-:W2:Y:S02]  /*10020*/  LDCU.128 UR8, c[0x0][0x390] ;  /* 0x00007200ff0877ac */ /* 0x000ea40008000c00 */
[C---:B--2-4-:R-:W-:Y:S02]  /*10030*/  LEA R6, P4, R55.reuse, UR8, 0x2 ;  /* 0x0000000837067c11 */ /* 0x054fe4000f8810ff */
[C---:B01-3--:R-:W-:Y:S02]  /*10040*/  LEA R10, P5, R55.reuse, UR10, 0x3 ;  /* 0x0000000a370a7c11 */ /* 0x04bfe4000f8a18ff */
[C-C-:B------:R-:W-:Y:S02]  /*10050*/  LEA.HI.X R7, R55.reuse, UR9, R44.reuse, 0x2, P4 ;  /* 0x0000000937077c11 */ /* 0x140fe4000a0f142c */
[----:B------:R-:W-:-:S03]  /*10060*/  LEA.HI.X R11, R55, UR11, R44, 0x3, P5 ;  /* 0x0000000b370b7c11 */ /* 0x000fc6000a8f1c2c */
[----:B------:R0:W-:Y:S04]  /*10070*/  STG.E desc[UR12][R6.64], R5 ;  /* 0x0000000506007986 */ /* 0x0001e8000c10190c */
[----:B------:R0:W-:Y:S02]  /*10080*/  STG.E.64 desc[UR12][R10.64], R12 ;  /* 0x0000000c0a007986 */ /* 0x0001e4000c101b0c */
.L_x_685:
[----:B------:R-:W-:Y:S05]  /*10090*/  BSYNC.RECONVERGENT B1 ;  /* 0x0000000000017941 */ /* 0x000fea0003800200 */
.L_x_684:
[----:B------:R-:W-:Y:S04]  /*100a0*/  BSSY.RECONVERGENT B1, `(.L_x_686) ;  /* 0x0000009000017945 */ /* 0x000fe80003800200 */
[----:B------:R-:W-:Y:S05]  /*100b0*/  @!P2 BRA `(.L_x_687) ;  /* 0x00000000001ca947 */ /* 0x000fea0003800000 */
[----:B------:R-:W4:Y:S02]  /*100c0*/  LDCU.128 UR8, c[0x0][0x390] ;  /* 0x00007200ff0877ac */ /* 0x000f240008000c00 */
[C---:B----4-:R-:W-:Y:S02]  /*100d0*/  LEA R4, P2, R57.reuse, UR8, 0x2 ;  /* 0x0000000839047c11 */ /* 0x050fe4000f8410ff */
[C---:B0-2---:R-:W-:Y:S02]  /*100e0*/  LEA R6, P4, R57.reuse, UR10, 0x3 ;  /* 0x0000000a39067c11 */ /* 0x045fe4000f8818ff */
[C-C-:B------:R-:W-:Y:S02]  /*100f0*/  LEA.HI.X R5, R57.reuse, UR9, R46.reuse, 0x2, P2 ;  /* 0x0000000939057c11 */ /* 0x140fe400090f142e */
[----:B---3--:R-:W-:-:S03]  /*10100*/  LEA.HI.X R7, R57, UR11, R46, 0x3, P4 ;  /* 0x0000000b39077c11 */ /* 0x008fc6000a0f1c2e */
[----:B------:R0:W-:Y:S04]  /*10110*/  STG.E desc[UR12][R4.64], R2 ;  /* 0x0000000204007986 */ /* 0x0001e8000c10190c */
[----:B------:R0:W-:Y:S02]  /*10120*/  STG.E.64 desc[UR12][R6.64], R14 ;  /* 0x0000000e06007986 */ /* 0x0001e4000c101b0c */
.L_x_687:
[----:B------:R-:W-:Y:S05]  /*10130*/  BSYNC.RECONVERGENT B1 ;  /* 0x0000000000017941 */ /* 0x000fea0003800200 */
.L_x_686:
[----:B------:R-:W-:Y:S04]  /*10140*/  BSSY.RECONVERGENT B1, `(.L_x_688) ;  /* 0x0000009000017945 */ /* 0x000fe80003800200 */
[----:B------:R-:W-:Y:S05]  /*10150*/  @!P6 BRA P1, `(.L_x_689) ;  /* 0x00000000001ce947 */ /* 0x000fea0000800000 */
[----:B------:R-:W0:Y:S02]  /*10160*/  LDCU.128 UR8, c[0x0][0x390] ;  /* 0x00007200ff0877ac */ /* 0x000e240008000c00 */
[C---:B0---4-:R-:W-:Y:S02]  /*10170*/  LEA R4, P1, R47.reuse, UR8, 0x2 ;  /* 0x000000082f047c11 */ /* 0x051fe4000f8210ff */
[C---:B--2---:R-:W-:Y:S02]  /*10180*/  LEA R6, P2, R47.reuse, UR10, 0x3 ;  /* 0x0000000a2f067c11 */ /* 0x044fe4000f8418ff */
[C-C-:B------:R-:W-:Y:S02]  /*10190*/  LEA.HI.X R5, R47.reuse, UR9, R56.reuse, 0x2, P1 ;  /* 0x000000092f057c11 */ /* 0x140fe400088f1438 */
[----:B---3--:R-:W-:-:S03]  /*101a0*/  LEA.HI.X R7, R47, UR11, R56, 0x3, P2 ;  /* 0x0000000b2f077c11 */ /* 0x008fc600090f1c38 */
[----:B------:R0:W-:Y:S04]  /*101b0*/  STG.E desc[UR12][R4.64], R3 ;  /* 0x0000000304007986 */ /* 0x0001e8000c10190c */
[----:B------:R0:W-:Y:S02]  /*101c0*/  STG.E.64 desc[UR12][R6.64], R20 ;  /* 0x0000001406007986 */ /* 0x0001e4000c101b0c */
.L_x_689:
[----:B------:R-:W-:Y:S05]  /*101d0*/  BSYNC.RECONVERGENT B1 ;  /* 0x0000000000017941 */ /* 0x000fea0003800200 */
.L_x_688:
[----:B------:R-:W-:Y:S05]  /*101e0*/  @!P3 BRA P0, `(.L_x_673) ;  /* 0x00000000001cb947 */ /* 0x000fea0000000000 */
[----:B------:R-:W0:Y:S02]  /*101f0*/  LDCU.128 UR8, c[0x0][0x390] ;  /* 0x00007200ff0877ac */ /* 0x000e240008000c00 */
[C---:B0-----:R-:W-:Y:S02]  /*10200*/  LEA R2, P0, R49.reuse, UR8, 0x2 ;  /* 0x0000000831027c11 */ /* 0x041fe4000f8010ff */
[C---:B----4-:R-:W-:Y:S02]  /*10210*/  LEA R4, P1, R49.reuse, UR10, 0x3 ;  /* 0x0000000a31047c11 */ /* 0x050fe4000f8218ff */
[C-C-:B------:R-:W-:Y:S02]  /*10220*/  LEA.HI.X R3, R49.reuse, UR9, R50.reuse, 0x2, P0 ;  /* 0x0000000931037c11 */ /* 0x140fe400080f1432 */
[----:B------:R-:W-:-:S03]  /*10230*/  LEA.HI.X R5, R49, UR11, R50, 0x3, P1 ;  /* 0x0000000b31057c11 */ /* 0x000fc600088f1c32 */
[----:B------:R0:W-:Y:S04]  /*10240*/  STG.E desc[UR12][R2.64], R0 ;  /* 0x0000000002007986 */ /* 0x0001e8000c10190c */
[----:B------:R0:W-:Y:S02]  /*10250*/  STG.E.64 desc[UR12][R4.64], R22 ;  /* 0x0000001604007986 */ /* 0x0001e4000c101b0c */
.L_x_673:
[----:B------:R-:W-:Y:S05]  /*10260*/  BSYNC.RECONVERGENT B0 ;  /* 0x0000000000007941 */ /* 0x000fea0003800200 */
.L_x_665:
[----:B------:R-:W-:-:S13]  /*10270*/  ISETP.NE.AND P0, PT, R35, 0xff, PT ;  /* 0x000000ff2300780c */ /* 0x000fda0003f05270 */
[----:B------:R-:W-:Y:S05]  /*10280*/  @P0 EXIT ;  /* 0x000000000000094d */ /* 0x000fea0003800000 */
[----:B01234-:R-:W0:Y:S01]  /*10290*/  LDC.64 R6, c[0x0][0x3a0] ;  /* 0x0000e800ff067b82 */ /* 0x01fe220000000a00 */
[----:B------:R-:W-:-:S04]  /*102a0*/  UISETP.NE.U32.AND UP0, UPT, UR14, 0x900, UPT ;  /* 0x000009000e00788c */ /* 0x000fc8000bf05070 */
[----:B------:R-:W-:-:S09]  /*102b0*/  UISETP.NE.AND.EX UP0, UPT, UR4, URZ, UPT, UP0 ;  /* 0x000000ff0400728c */ /* 0x000fd2000bf05300 */
[----:B------:R-:W-:Y:S05]  /*102c0*/  BRA.U UP0, `(.L_x_690) ;  /* 0x0000000100287547 */ /* 0x000fea000b800000 */
[----:B------:R-:W1:Y:S08]  /*102d0*/  LDC.64 R2, c[0x0][0x390] ;  /* 0x0000e400ff027b82 */ /* 0x000e700000000a00 */
[----:B------:R-:W2:Y:S01]  /*102e0*/  LDC.64 R4, c[0x0][0x398] ;  /* 0x0000e600ff047b82 */ /* 0x000ea20000000a00 */
[----:B-1----:R-:W-:-:S04]  /*102f0*/  LEA R2, P0, R30, R2, 0x2 ;  /* 0x000000021e027211 */ /* 0x002fc800078010ff */
[C---:B------:R-:W-:Y:S02]  /*10300*/  LEA.HI.X R3, R30.reuse, R3, R31, 0x2, P0 ;  /* 0x000000031e037211 */ /* 0x040fe400000f141f */
[----:B--2---:R-:W-:-:S03]  /*10310*/  LEA R4, P1, R30, R4, 0x3 ;  /* 0x000000041e047211 */ /* 0x004fc600078218ff */
[----:B------:R1:W-:Y:S01]  /*10320*/  STG.E desc[UR12][R2.64], R45 ;  /* 0x0000002d02007986 */ /* 0x0003e2000c10190c */
[C---:B------:R-:W-:Y:S02]  /*10330*/  LEA.HI.X R5, R30.reuse, R5, R31, 0x3, P1 ;  /* 0x000000051e057211 */ /* 0x040fe400008f1c1f */
[----:B------:R-:W-:-:S03]  /*10340*/  IADD3 R30, P0, PT, R30, 0x1, RZ ;  /* 0x000000011e1e7810 */ /* 0x000fc60007f1e0ff */
[----:B------:R1:W-:Y:S02]  /*10350*/  STG.E.64 desc[UR12][R4.64], R8 ;  /* 0x0000000804007986 */ /* 0x0003e4000c101b0c */
[----:B------:R-:W-:-:S08]  /*10360*/  IMAD.X R31, RZ, RZ, R31, P0 ;  /* 0x000000ffff1f7224 */ /* 0x000fd000000e061f */
.L_x_690:
[----:B0-----:R-:W-:Y:S01]  /*10370*/  STG.E.64 desc[UR12][R6.64], R30 ;  /* 0x0000001e06007986 */ /* 0x001fe2000c101b0c */
[----:B------:R-:W-:Y:S05]  /*10380*/  EXIT ;  /* 0x000000000000794d */ /* 0x000fea0003800000 */
.L_x_436:
[----:B------:R-:W-:Y:S01]  /*10390*/  BSSY B0, `(.L_x_691) ;  /* 0x0000006000007945 */ /* 0x000fe20003800000 */
[----:B------:R-:W-:Y:S01]  /*103a0*/  PLOP3.LUT P3, PT, P0, PT, PT, 0x8, 0x80 ;  /* 0x000000000080781c */ /* 0x000fe2000076e170 */
[----:B------:R-:W-:-:S12]  /*103b0*/  IMAD.MOV.U32 R30, RZ, RZ, -0x1 ;  /* 0xffffffffff1e7424 */ /* 0x000fd800078e00ff */
[----:B------:R-:W-:Y:S05]  /*103c0*/  WARPSYNC.COLLECTIVE R30, `(.L_x_692) ;  /* 0x000000001e087348 */ /* 0x000fea0003c00000 */
[----:B------:R-:W-:Y:S01]  /*103d0*/  VOTE.ANY P3, P3 ;  /* 0x0000000000ff7806 */ /* 0x000fe20001860100 */
[----:B------:R-:W-:-:S12]  /*103e0*/  ENDCOLLECTIVE ;  /* 0x000000000000791b */ /* 0x000fd80003800000 */
.L_x_692:
[----:B------:R-:W-:Y:S05]  /*103f0*/  BSYNC B0 ;  /* 0x0000000000007941 */ /* 0x000fea0003800000 */
.L_x_691:
[----:B------:R-:W-:Y:S01]  /*10400*/  PLOP3.LUT P0, PT, P3, PT, PT, 0x80, 0x8 ;  /* 0x000000000008781c */ /* 0x000fe20001f0f070 */
[----:B------:R-:W-:-:S12]  /*10410*/  BRA `(.L_x_693) ;  /* 0xffffff4800547947 */ /* 0x000fd8000383ffff */
.L_x_441:
[----:B------:R-:W2:Y:S01]  /*10420*/  S2R R39, SR_GEMASK ;  /* 0x0000000000277919 */ /* 0x000ea20000003c00 */
[----:B------:R-:W-:Y:S01]  /*10430*/  BSSY B0, `(.L_x_694) ;  /* 0x0000006000007945 */ /* 0x000fe20003800000 */
[----:B------:R-:W-:Y:S01]  /*10440*/  PLOP3.LUT P3, PT, P0, PT, PT, 0x8, 0x80 ;  /* 0x000000000080781c */ /* 0x000fe2000076e170 */
[----:B------:R-:W-:-:S12]  /*10450*/  IMAD.MOV.U32 R30, RZ, RZ, -0x1 ;  /* 0xffffffffff1e7424 */ /* 0x000fd800078e00ff */
[----:B012--5:R-:W-:Y:S05]  /*10460*/  WARPSYNC.COLLECTIVE R30, `(.L_x_695) ;  /* 0x000000001e087348 */ /* 0x027fea0003c00000 */
[----:B------:R-:W-:Y:S01]  /*10470*/  VOTE.ANY R30, PT, P3 ;  /* 0x00000000001e7806 */ /* 0x000fe200018e0100 */
[----:B012--5:R-:W-:Y:S06]  /*10480*/  ENDCOLLECTIVE ;  /* 0x000000000000791b */ /* 0x027fec0003800000 */
.L_x_695:
[----:B------:R-:W-:Y:S05]  /*10490*/  BSYNC B0 ;  /* 0x0000000000007941 */ /* 0x000fea0003800000 */
.L_x_694:
[----:B------:R-:W-:Y:S01]  /*104a0*/  LOP3.LUT R30, R30, 0x80000000, R39, 0xec, !PT ;  /* 0x800000001e1e7812 */ /* 0x000fe200078eec27 */
[----:B------:R-:W-:Y:S02]  /*104b0*/  IMAD.MOV.U32 R70, RZ, RZ, R18 ;  /* 0x000000ffff467224 */ /* 0x000fe400078e0012 */
[----:B------:R-:W-:Y:S02]  /*104c0*/  IMAD.MOV.U32 R69, RZ, RZ, 0x1 ;  /* 0x00000001ff457424 */ /* 0x000fe400078e00ff */
[----:B------:R-:W-:-:S05]  /*104d0*/  VIADD R27, R30, 0xffffffff ;  /* 0xffffffff1e1b7836 */ /* 0x000fca0000000000 */
[----:B------:R-:W-:Y:S01]  /*104e0*/  LOP3.LUT R27, R30, R27, RZ, 0xc, !PT ;  /* 0x0000001b1e1b7212 */ /* 0x000fe200078e0cff */
[----:B------:R-:W-:-:S03]  /*104f0*/  IMAD.MOV.U32 R30, RZ, RZ, -0x1 ;  /* 0xffffffffff1e7424 */ /* 0x000fc600078e00ff */
[----:B------:R0:W1:Y:S04]  /*10500*/  POPC R31, R27 ;  /* 0x0000001b001f7309 */ /* 0x0000680000000000 */
[----:B01----:R-:W-:Y:S05]  /*10510*/  WARPSYNC.COLLECTIVE R30, `(.L_x_696) ;  /* 0x000000001e087348 */ /* 0x003fea0003c00000 */
[----:B-1----:R1:W2:Y:S02]  /*10520*/  SHFL.DOWN P3, R71, R70, R69, R31 ;  /* 0x0800004546477389 */ /* 0x0022a4000006001f */
[----:B012---:R-:W-:Y:S05]  /*10530*/  ENDCOLLECTIVE ;  /* 0x000000000000791b */ /* 0x007fea0003800000 */
.L_x_696:
[----:B------:R-:W-:Y:S02]  /*10540*/  IMAD.MOV.U32 R70, RZ, RZ, R19 ;  /* 0x000000ffff467224 */ /* 0x000fe400078e0013 */
[----:B------:R-:W-:-:S07]  /*10550*/  IMAD.MOV.U32 R29, RZ, RZ, R71 ;  /* 0x000000ffff1d7224 */ /* 0x000fce00078e0047 */
[----:B------:R-:W-:Y:S05]  /*10560*/  WARPSYNC.COLLECTIVE R30, `(.L_x_697) ;  /* 0x000000001e087348 */ /* 0x000fea0003c00000 */
[----:B------:R0:W1:Y:S02]  /*10570*/  SHFL.DOWN P3, R71, R70, R69, R31 ;  /* 0x0800004546477389 */ /* 0x000064000006001f */
[----:B01----:R-:W-:Y:S05]  /*10580*/  ENDCOLLECTIVE ;  /* 0x000000000000791b */ /* 0x003fea0003800000 */
.L_x_697:
[----:B------:R-:W-:Y:S02]  /*10590*/  IMAD.MOV.U32 R70, RZ, RZ, R16 ;  /* 0x000000ffff467224 */ /* 0x000fe400078e0010 */
[----:B------:R-:W-:-:S07]  /*105a0*/  IMAD.MOV.U32 R34, RZ, RZ, R71 ;  /* 0x000000ffff227224 */ /* 0x000fce00078e0047 */
[----:B------:R-:W-:Y:S05]  /*105b0*/  WARPSYNC.COLLECTIVE R30, `(.L_x_698) ;  /* 0x000000001e087348 */ /* 0x000fea0003c00000 */
[----:B------:R0:W1:Y:S02]  /*105c0*/  SHFL.DOWN P3, R71, R70, R69, R31 ;  /* 0x0800004546477389 */ /* 0x000064000006001f */
[----:B01----:R-:W-:Y:S05]  /*105d0*/  ENDCOLLECTIVE ;  /* 0x000000000000791b */ /* 0x003fea0003800000 */
.L_x_698:
[----:B------:R-:W-:Y:S02]  /*105e0*/  IMAD.MOV.U32 R70, RZ, RZ, R17 ;  /* 0x000000ffff467224 */ /* 0x000fe400078e0011 */
[----:B------:R-:W-:-:S07]  /*105f0*/  IMAD.MOV.U32 R26, RZ, RZ, R71 ;  /* 0x000000ffff1a7224 */ /* 0x000fce00078e0047 */
[----:B------:R-:W-:Y:S05]  /*10600*/  WARPSYNC.COLLECTIVE R30, `(.L_x_699) ;  /* 0x000000001e087348 */ /* 0x000fea0003c00000 */
[----:B------:R0:W1:Y:S02]  /*10610*/  SHFL.DOWN P3, R71, R70, R69, R31 ;  /* 0x0800004546477389 */ /* 0x000064000006001f */
[----:B01----:R-:W-:Y:S05]  /*10620*/  ENDCOLLECTIVE ;  /* 0x000000000000791b */ /* 0x003fea0003800000 */
.L_x_699:
[----:B------:R-:W-:Y:S05]  /*10630*/  BRA `(.L_x_700) ;  /* 0xffffff48003c7947 */ /* 0x000fea000383ffff */
.L_x_444:
[----:B------:R-:W-:Y:S01]  /*10640*/  BSSY B0, `(.L_x_701) ;  /* 0x0000007000007945 */ /* 0x000fe20003800000 */
[----:B------:R-:W-:Y:S02]  /*10650*/  IMAD.MOV.U32 R70, RZ, RZ, R18 ;  /* 0x000000ffff467224 */ /* 0x000fe400078e0012 */
[----:B------:R-:W-:Y:S02]  /*10660*/  IMAD.MOV.U32 R69, RZ, RZ, 0x2 ;  /* 0x00000002ff457424 */ /* 0x000fe400078e00ff */
[----:B------:R-:W-:-:S07]  /*10670*/  IMAD.MOV.U32 R30, RZ, RZ, -0x1 ;  /* 0xffffffffff1e7424 */ /* 0x000fce00078e00ff */
[----:B01234-:R-:W-:Y:S05]  /*10680*/  WARPSYNC.COLLECTIVE R30, `(.L_x_702) ;  /* 0x000000001e087348 */ /* 0x01ffea0003c00000 */
[----:B----4-:R4:W0:Y:S02]  /*10690*/  SHFL.DOWN P3, R71, R70, R69, R31 ;  /* 0x0800004546477389 */ /* 0x010824000006001f */
[----:B01234-:R-:W-:Y:S05]  /*106a0*/  ENDCOLLECTIVE ;  /* 0x000000000000791b */ /* 0x01ffea0003800000 */
.L_x_702:
[----:B------:R-:W-:Y:S05]  /*106b0*/  BSYNC B0 ;  /* 0x0000000000007941 */ /* 0x000fea0003800000 */
.L_x_701:
[----:B------:R-:W-:Y:S02]  /*106c0*/  IMAD.MOV.U32 R70, RZ, RZ, R19 ;  /* 0x000000ffff467224 */ /* 0x000fe400078e0013 */
[----:B------:R-:W-:Y:S02]  /*106d0*/  IMAD.MOV.U32 R69, RZ, RZ, 0x2 ;  /* 0x00000002ff457424 */ /* 0x000fe400078e00ff */
[----:B------:R-:W-:Y:S02]  /*106e0*/  IMAD.MOV.U32 R30, RZ, RZ, -0x1 ;  /* 0xffffffffff1e7424 */ /* 0x000fe400078e00ff */
[----:B------:R-:W-:-:S07]  /*106f0*/  IMAD.MOV.U32 R29, RZ, RZ, R71 ;  /* 0x000000ffff1d7224 */ /* 0x000fce00078e0047 */
[----:B------:R-:W-:Y:S05]  /*10700*/  WARPSYNC.COLLECTIVE R30, `(.L_x_703) ;  /* 0x000000001e087348 */ /* 0x000fea0003c00000 */
[----:B------:R0:W1:Y:S02]  /*10710*/  SHFL.DOWN P3, R71, R70, R69, R31 ;  /* 0x0800004546477389 */ /* 0x000064000006001f */
[----:B01----:R-:W-:Y:S05]  /*10720*/  ENDCOLLECTIVE ;  /* 0x000000000000791b */ /* 0x003fea0003800000 */
.L_x_703:
[----:B------:R-:W-:Y:S02]  /*10730*/  IMAD.MOV.U32 R70, RZ, RZ, R16 ;  /* 0x000000ffff467224 */ /* 0x000fe400078e0010 */
[----:B------:R-:W-:-:S07]  /*10740*/  IMAD.MOV.U32 R34, RZ, RZ, R71 ;  /* 0x000000ffff227224 */ /* 0x000fce00078e0047 */
[----:B------:R-:W-:Y:S05]  /*10750*/  WARPSYNC.COLLECTIVE R30, `(.L_x_704) ;  /* 0x000000001e087348 */ /* 0x000fea0003c00000 */
[----:B------:R0:W1:Y:S02]  /*10760*/  SHFL.DOWN P3, R71, R70, R69, R31 ;  /* 0x0800004546477389 */ /* 0x000064000006001f */
[----:B01----:R-:W-:Y:S05]  /*10770*/  ENDCOLLECTIVE ;  /* 0x000000000000791b */ /* 0x003fea0003800000 */
.L_x_704:
[----:B------:R-:W-:Y:S02]  /*10780*/  IMAD.MOV.U32 R70, RZ, RZ, R17 ;  /* 0x000000ffff467224 */ /* 0x000fe400078e0011 */
[----:B------:R-:W-:-:S07]  /*10790*/  IMAD.MOV.U32 R26, RZ, RZ, R71 ;  /* 0x000000ffff1a7224 */ /* 0x000fce00078e0047 */
[----:B------:R-:W-:Y:S05]  /*107a0*/  WARPSYNC.COLLECTIVE R30, `(.L_x_705) ;  /* 0x000000001e087348 */ /* 0x000fea0003c00000 */
[----:B------:R0:W1:Y:S02]  /*107b0*/  SHFL.DOWN P3, R71, R70, R69, R31 ;  /* 0x0800004546477389 */ /* 0x000064000006001f */
[----:B01----:R-:W-:Y:S05]  /*107c0*/  ENDCOLLECTIVE ;  /* 0x000000000000791b */ /* 0x003fea0003800000 */
.L_x_705:
[----:B------:R-:W-:Y:S01]  /*107d0*/  IMAD.MOV.U32 R27, RZ, RZ, R71 ;  /* 0x000000ffff1b7224 */ /* 0x000fe200078e0047 */
[----:B------:R-:W-:Y:S06]  /*107e0*/  BRA `(.L_x_706) ;  /* 0xffffff4800207947 */ /* 0x000fec000383ffff */
.L_x_447:
[----:B------:R-:W-:Y:S01]  /*107f0*/  BSSY B0, `(.L_x_707) ;  /* 0x0000007000007945 */ /* 0x000fe20003800000 */
[----:B------:R-:W-:Y:S02]  /*10800*/  IMAD.MOV.U32 R70, RZ, RZ, R18 ;  /* 0x000000ffff467224 */ /* 0x000fe400078e0012 */
[----:B------:R-:W-:Y:S02]  /*10810*/  IMAD.MOV.U32 R69, RZ, RZ, 0x4 ;  /* 0x00000004ff457424 */ /* 0x000fe400078e00ff */
[----:B------:R-:W-:-:S07]  /*10820*/  IMAD.MOV.U32 R30, RZ, RZ, -0x1 ;  /* 0xffffffffff1e7424 */ /* 0x000fce00078e00ff */
[----:B01234-:R-:W-:Y:S05]  /*10830*/  WARPSYNC.COLLECTIVE R30, `(.L_x_708) ;  /* 0x000000001e087348 */ /* 0x01ffea0003c00000 */
[----:B----4-:R4:W0:Y:S02]  /*10840*/  SHFL.DOWN P3, R71, R70, R69, R31 ;  /* 0x0800004546477389 */ /* 0x010824000006001f */
[----:B01234-:R-:W-:Y:S05]  /*10850*/  ENDCOLLECTIVE ;  /* 0x000000000000791b */ /* 0x01ffea0003800000 */
.L_x_708:
[----:B------:R-:W-:Y:S05]  /*10860*/  BSYNC B0 ;  /* 0x0000000000007941 */ /* 0x000fea0003800000 */
.L_x_707:
[----:B------:R-:W-:Y:S02]  /*10870*/  IMAD.MOV.U32 R70, RZ, RZ, R19 ;  /* 0x000000ffff467224 */ /* 0x000fe400078e0013 */
[----:B------:R-:W-:Y:S02]  /*10880*/  IMAD.MOV.U32 R69, RZ, RZ, 0x4 ;  /* 0x00000004ff457424 */ /* 0x000fe400078e00ff */
[----:B------:R-:W-:Y:S02]  /*10890*/  IMAD.MOV.U32 R30, RZ, RZ, -0x1 ;  /* 0xffffffffff1e7424 */ /* 0x000fe400078e00ff */
[----:B------:R-:W-:-:S07]  /*108a0*/  IMAD.MOV.U32 R29, RZ, RZ, R71 ;  /* 0x000000ffff1d7224 */ /* 0x000fce00078e0047 */
[----:B------:R-:W-:Y:S05]  /*108b0*/  WARPSYNC.COLLECTIVE R30, `(.L_x_709) ;  /* 0x000000001e087348 */ /* 0x000fea0003c00000 */
[----:B------:R0:W1:Y:S02]  /*108c0*/  SHFL.DOWN P3, R71, R70, R69, R31 ;  /* 0x0800004546477389 */ /* 0x000064000006001f */
[----:B01----:R-:W-:Y:S05]  /*108d0*/  ENDCOLLECTIVE ;  /* 0x000000000000791b */ /* 0x003fea0003800000 */
.L_x_709:
[----:B------:R-:W-:Y:S02]  /*108e0*/  IMAD.MOV.U32 R70, RZ, RZ, R16 ;  /* 0x000000ffff467224 */ /* 0x000fe400078e0010 */
[----:B------:R-:W-:-:S07]  /*108f0*/  IMAD.MOV.U32 R34, RZ, RZ, R71 ;  /* 0x000000ffff227224 */ /* 0x000fce00078e0047 */
[----:B------:R-:W-:Y:S05]  /*10900*/  WARPSYNC.COLLECTIVE R30, `(.L_x_710) ;  /* 0x000000001e087348 */ /* 0x000fea0003c00000 */
[----:B------:R0:W1:Y:S02]  /*10910*/  SHFL.DOWN P3, R71, R70, R69, R31 ;  /* 0x0800004546477389 */ /* 0x000064000006001f */
[----:B01----:R-:W-:Y:S05]  /*10920*/  ENDCOLLECTIVE ;  /* 0x000000000000791b */ /* 0x003fea0003800000 */
.L_x_710:
[----:B------:R-:W-:Y:S02]  /*10930*/  IMAD.MOV.U32 R70, RZ, RZ, R17 ;  /* 0x000000ffff467224 */ /* 0x000fe400078e0011 */
[----:B------:R-:W-:-:S07]  /*10940*/  IMAD.MOV.U32 R26, RZ, RZ, R71 ;  /* 0x000000ffff1a7224 */ /* 0x000fce00078e0047 */
[----:B------:R-:W-:Y:S05]  /*10950*/  WARPSYNC.COLLECTIVE R30, `(.L_x_711) ;  /* 0x000000001e087348 */ /* 0x000fea0003c00000 */
[----:B------:R0:W1:Y:S02]  /*10960*/  SHFL.DOWN P3, R71, R70, R69, R31 ;  /* 0x0800004546477389 */ /* 0x000064000006001f */
[----:B01----:R-:W-:Y:S05]  /*10970*/  ENDCOLLECTIVE ;  /* 0x000000000000791b */ /* 0x003fea0003800000 */
.L_x_711:
[----:B------:R-:W-:Y:S01]  /*10980*/  IMAD.MOV.U32 R27, RZ, RZ, R71 ;  /* 0x000000ffff1b7224 */ /* 0x000fe200078e0047 */
[----:B------:R-:W-:Y:S06]  /*10990*/  BRA `(.L_x_712) ;  /* 0xffffff4800047947 */ /* 0x000fec000383ffff */
.L_x_450:
[----:B------:R-:W-:Y:S01]  /*109a0*/  BSSY B0, `(.L_x_713) ;  /* 0x0000007000007945 */ /* 0x000fe20003800000 */
[----:B------:R-:W-:Y:S02]  /*109b0*/  IMAD.MOV.U32 R70, RZ, RZ, R18 ;  /* 0x000000ffff467224 */ /* 0x000fe400078e0012 */
[----:B------:R-:W-:Y:S02]  /*109c0*/  IMAD.MOV.U32 R69, RZ, RZ, 0x8 ;  /* 0x00000008ff457424 */ /* 0x000fe400078e00ff */
[----:B------:R-:W-:-:S07]  /*109d0*/  IMAD.MOV.U32 R30, RZ, RZ, -0x1 ;  /* 0xffffffffff1e7424 */ /* 0x000fce00078e00ff */
[----:B01234-:R-:W-:Y:S05]  /*109e0*/  WARPSYNC.COLLECTIVE R30, `(.L_x_714) ;  /* 0x000000001e087348 */ /* 0x01ffea0003c00000 */
[----:B----4-:R4:W0:Y:S02]  /*109f0*/  SHFL.DOWN P3, R71, R70, R69, R31 ;  /* 0x0800004546477389 */ /* 0x010824000006001f */
[----:B01234-:R-:W-:Y:S05]  /*10a00*/  ENDCOLLECTIVE ;  /* 0x000000000000791b */ /* 0x01ffea0003800000 */
.L_x_714:
[----:B------:R-:W-:Y:S05]  /*10a10*/  BSYNC B0 ;  /* 0x0000000000007941 */ /* 0x000fea0003800000 */
.L_x_713:
[----:B------:R-:W-:Y:S02]  /*10a20*/  IMAD.MOV.U32 R70, RZ, RZ, R19 ;  /* 0x000000ffff467224 */ /* 0x000fe400078e0013 */
[----:B------:R-:W-:Y:S02]  /*10a30*/  IMAD.MOV.U32 R69, RZ, RZ, 0x8 ;  /* 0x00000008ff457424 */ /* 0x000fe400078e00ff */
[----:B------:R-:W-:Y:S02]  /*10a40*/  IMAD.MOV.U32 R30, RZ, RZ, -0x1 ;  /* 0xffffffffff1e7424 */ /* 0x000fe400078e00ff */
[----:B------:R-:W-:-:S07]  /*10a50*/  IMAD.MOV.U32 R29, RZ, RZ, R71 ;  /* 0x000000ffff1d7224 */ /* 0x000fce00078e0047 */
[----:B------:R-:W-:Y:S05]  /*10a60*/  WARPSYNC.COLLECTIVE R30, `(.L_x_715) ;  /* 0x000000001e087348 */ /* 0x000fea0003c00000 */
[----:B------:R0:W1:Y:S02]  /*10a70*/  SHFL.DOWN P3, R71, R70, R69, R31 ;  /* 0x0800004546477389 */ /* 0x000064000006001f */
[----:B01----:R-:W-:Y:S05]  /*10a80*/  ENDCOLLECTIVE ;  /* 0x000000000000791b */ /* 0x003fea0003800000 */
.L_x_715:
[----:B------:R-:W-:Y:S02]  /*10a90*/  IMAD.MOV.U32 R70, RZ, RZ, R16 ;  /* 0x000000ffff467224 */ /* 0x000fe400078e0010 */
[----:B------:R-:W-:-:S07]  /*10aa0*/  IMAD.MOV.U32 R34, RZ, RZ, R71 ;  /* 0x000000ffff227224 */ /* 0x000fce00078e0047 */
[----:B------:R-:W-:Y:S05]  /*10ab0*/  WARPSYNC.COLLECTIVE R30, `(.L_x_716) ;  /* 0x000000001e087348 */ /* 0x000fea0003c00000 */
[----:B------:R0:W1:Y:S02]  /*10ac0*/  SHFL.DOWN P3, R71, R70, R69, R31 ;  /* 0x0800004546477389 */ /* 0x000064000006001f */
[----:B01----:R-:W-:Y:S05]  /*10ad0*/  ENDCOLLECTIVE ;  /* 0x000000000000791b */ /* 0x003fea0003800000 */
.L_x_716:
[----:B------:R-:W-:Y:S02]  /*10ae0*/  IMAD.MOV.U32 R70, RZ, RZ, R17 ;  /* 0x000000ffff467224 */ /* 0x000fe400078e0011 */
[----:B------:R-:W-:-:S07]  /*10af0*/  IMAD.MOV.U32 R26, RZ, RZ, R71 ;  /* 0x000000ffff1a7224 */ /* 0x000fce00078e0047 */
[----:B------:R-:W-:Y:S05]  /*10b00*/  WARPSYNC.COLLECTIVE R30, `(.L_x_717) ;  /* 0x000000001e087348 */ /* 0x000fea0003c00000 */
[----:B------:R0:W1:Y:S02]  /*10b10*/  SHFL.DOWN P3, R71, R70, R69, R31 ;  /* 0x0800004546477389 */ /* 0x000064000006001f */
[----:B01----:R-:W-:Y:S05]  /*10b20*/  ENDCOLLECTIVE ;  /* 0x000000000000791b */ /* 0x003fea0003800000 */
.L_x_717:
[----:B------:R-:W-:Y:S01]  /*10b30*/  IMAD.MOV.U32 R27, RZ, RZ, R71 ;  /* 0x000000ffff1b7224 */ /* 0x000fe200078e0047 */
[----:B------:R-:W-:Y:S06]  /*10b40*/  BRA `(.L_x_718) ;  /* 0xffffff4400e87947 */ /* 0x000fec000383ffff */
.L_x_453:
[----:B------:R-:W-:Y:S01]  /*10b50*/  BSSY B0, `(.L_x_719) ;  /* 0x0000007000007945 */ /* 0x000fe20003800000 */
[----:B------:R-:W-:Y:S02]  /*10b60*/  IMAD.MOV.U32 R70, RZ, RZ, R18 ;  /* 0x000000ffff467224 */ /* 0x000fe400078e0012 */
[----:B------:R-:W-:Y:S02]  /*10b70*/  IMAD.MOV.U32 R69, RZ, RZ, 0x10 ;  /* 0x00000010ff457424 */ /* 0x000fe400078e00ff */
[----:B------:R-:W-:-:S07]  /*10b80*/  IMAD.MOV.U32 R30, RZ, RZ, -0x1 ;  /* 0xffffffffff1e7424 */ /* 0x000fce00078e00ff */
[----:B01234-:R-:W-:Y:S05]  /*10b90*/  WARPSYNC.COLLECTIVE R30, `(.L_x_720) ;  /* 0x000000001e087348 */ /* 0x01ffea0003c00000 */
[----:B----4-:R4:W0:Y:S02]  /*10ba0*/  SHFL.DOWN P3, R71, R70, R69, R31 ;  /* 0x0800004546477389 */ /* 0x010824000006001f */
[----:B01234-:R-:W-:Y:S05]  /*10bb0*/  ENDCOLLECTIVE ;  /* 0x000000000000791b */ /* 0x01ffea0003800000 */
.L_x_720:
[----:B------:R-:W-:Y:S05]  /*10bc0*/  BSYNC B0 ;  /* 0x0000000000007941 */ /* 0x000fea0003800000 */
.L_x_719:
[----:B------:R-:W-:Y:S02]  /*10bd0*/  IMAD.MOV.U32 R70, RZ, RZ, R19 ;  /* 0x000000ffff467224 */ /* 0x000fe400078e0013 */
[----:B------:R-:W-:Y:S02]  /*10be0*/  IMAD.MOV.U32 R69, RZ, RZ, 0x10 ;  /* 0x00000010ff457424 */ /* 0x000fe400078e00ff */
[----:B------:R-:W-:Y:S02]  /*10bf0*/  IMAD.MOV.U32 R30, RZ, RZ, -0x1 ;  /* 0xffffffffff1e7424 */ /* 0x000fe400078e00ff */
[----:B------:R-:W-:-:S07]  /*10c00*/  IMAD.MOV.U32 R29, RZ, RZ, R71 ;  /* 0x000000ffff1d7224 */ /* 0x000fce00078e0047 */
[----:B------:R-:W-:Y:S05]  /*10c10*/  WARPSYNC.COLLECTIVE R30, `(.L_x_721) ;  /* 0x000000001e087348 */ /* 0x000fea0003c00000 */
[----:B------:R0:W1:Y:S02]  /*10c20*/  SHFL.DOWN P3, R71, R70, R69, R31 ;  /* 0x0800004546477389 */ /* 0x000064000006001f */
[----:B01----:R-:W-:Y:S05]  /*10c30*/  ENDCOLLECTIVE ;  /* 0x000000000000791b */ /* 0x003fea0003800000 */
.L_x_721:
[----:B------:R-:W-:Y:S02]  /*10c40*/  IMAD.MOV.U32 R70, RZ, RZ, R16 ;  /* 0x000000ffff467224 */ /* 0x000fe400078e0010 */
[----:B------:R-:W-:-:S07]  /*10c50*/  IMAD.MOV.U32 R66, RZ, RZ, R71 ;  /* 0x000000ffff427224 */ /* 0x000fce00078e0047 */
[----:B------:R-:W-:Y:S05]  /*10c60*/  WARPSYNC.COLLECTIVE R30, `(.L_x_722) ;  /* 0x000000001e087348 */ /* 0x000fea0003c00000 */
[----:B------:R0:W1:Y:S02]  /*10c70*/  SHFL.DOWN P3, R71, R70, R69, R31 ;  /* 0x0800004546477389 */ /* 0x000064000006001f */
[----:B01----:R-:W-:Y:S05]  /*10c80*/  ENDCOLLECTIVE ;  /* 0x000000000000791b */ /* 0x003fea0003800000 */
.L_x_722:
[----:B------:R-:W-:Y:S02]  /*10c90*/  IMAD.MOV.U32 R70, RZ, RZ, R17 ;  /* 0x000000ffff467224 */ /* 0x000fe400078e0011 */
[----:B------:R-:W-:-:S07]  /*10ca0*/  IMAD.MOV.U32 R26, RZ, RZ, R71 ;  /* 0x000000ffff1a7224 */ /* 0x000fce00078e0047 */
[----:B------:R-:W-:Y:S05]  /*10cb0*/  WARPSYNC.COLLECTIVE R30, `(.L_x_723) ;  /* 0x000000001e087348 */ /* 0x000fea0003c00000 */
[----:B------:R0:W1:Y:S02]  /*10cc0*/  SHFL.DOWN P3, R71, R70, R69, R31 ;  /* 0x0800004546477389 */ /* 0x000064000006001f */
[----:B01----:R-:W-:Y:S05]  /*10cd0*/  ENDCOLLECTIVE ;  /* 0x000000000000791b */ /* 0x003fea0003800000 */
.L_x_723:
[----:B------:R-:W-:Y:S01]  /*10ce0*/  IMAD.MOV.U32 R27, RZ, RZ, R71 ;  /* 0x000000ffff1b7224 */ /* 0x000fe200078e0047 */
[----:B------:R-:W-:Y:S06]  /*10cf0*/  BRA `(.L_x_724) ;  /* 0xffffff4400cc7947 */ /* 0x000fec000383ffff */
.L_x_456:
[----:B------:R-:W-:Y:S01]  /*10d00*/  BSSY B0, `(.L_x_725) ;  /* 0x0000006000007945 */ /* 0x000fe20003800000 */
[----:B------:R-:W-:Y:S01]  /*10d10*/  PLOP3.LUT P3, PT, P0, PT, PT, 0x80, 0x8 ;  /* 0x000000000008781c */ /* 0x000fe2000076f070 */
[----:B------:R-:W-:-:S12]  /*10d20*/  IMAD.MOV.U32 R30, RZ, RZ, -0x1 ;  /* 0xffffffffff1e7424 */ /* 0x000fd800078e00ff */
[----:B01234-:R-:W-:Y:S05]  /*10d30*/  WARPSYNC.COLLECTIVE R30, `(.L_x_726) ;  /* 0x000000001e087348 */ /* 0x01ffea0003c00000 */
[----:B------:R-:W-:Y:S01]  /*10d40*/  VOTE.ALL P3, P3 ;  /* 0x0000000000ff7806 */ /* 0x000fe20001860000 */
[----:B01234-:R-:W-:-:S12]  /*10d50*/  ENDCOLLECTIVE ;  /* 0x000000000000791b */ /* 0x01ffd80003800000 */
.L_x_726:
[----:B------:R-:W-:Y:S05]  /*10d60*/  BSYNC B0 ;  /* 0x0000000000007941 */ /* 0x000fea0003800000 */
.L_x_725:
[----:B------:R-:W-:Y:S01]  /*10d70*/  PLOP3.LUT P0, PT, P3, PT, PT, 0x80, 0x8 ;  /* 0x000000000008781c */ /* 0x000fe20001f0f070 */
[----:B------:R-:W-:-:S12]  /*10d80*/  BRA `(.L_x_727) ;  /* 0xffffff4400f07947 */ /* 0x000fd8000383ffff */
.L_x_458:
[----:B------:R-:W-:Y:S01]  /*10d90*/  BSSY B0, `(.L_x_728) ;  /* 0x0000006000007945 */ /* 0x000fe20003800000 */
[----:B------:R-:W-:Y:S01]  /*10da0*/  PLOP3.LUT P3, PT, P0, PT, PT, 0x8, 0x80 ;  /* 0x000000000080781c */ /* 0x000fe2000076e170 */
[----:B------:R-:W-:-:S12]  /*10db0*/  IMAD.MOV.U32 R30, RZ, RZ, -0x1 ;  /* 0xffffffffff1e7424 */ /* 0x000fd800078e00ff */
[----:B----4-:R-:W-:Y:S05]  /*10dc0*/  WARPSYNC.COLLECTIVE R30, `(.L_x_729) ;  /* 0x000000001e087348 */ /* 0x010fea0003c00000 */
[----:B------:R-:W-:Y:S01]  /*10dd0*/  VOTE.ANY P3, P3 ;  /* 0x0000000000ff7806 */ /* 0x000fe20001860100 */
[----:B----4-:R-:W-:-:S12]  /*10de0*/  ENDCOLLECTIVE ;  /* 0x000000000000791b */ /* 0x010fd80003800000 */
.L_x_729:
[----:B------:R-:W-:Y:S05]  /*10df0*/  BSYNC B0 ;  /* 0x0000000000007941 */ /* 0x000fea0003800000 */
.L_x_728:
[----:B------:R-:W-:Y:S01]  /*10e00*/  PLOP3.LUT P0, PT, P3, PT, PT, 0x80, 0x8 ;  /* 0x000000000008781c */ /* 0x000fe20001f0f070 */
[----:B------:R-:W-:-:S12]  /*10e10*/  BRA `(.L_x_730) ;  /* 0xffffff48000c7947 */ /* 0x000fd8000383ffff */
.L_x_463:
[----:B------:R-:W-:Y:S01]  /*10e20*/  BSSY B0, `(.L_x_731) ;  /* 0x0000006000007945 */ /* 0x000fe20003800000 */
[----:B------:R-:W-:Y:S01]  /*10e30*/  PLOP3.LUT P3, PT, P0, PT, PT, 0x8, 0x80 ;  /* 0x000000000080781c */ /* 0x000fe2000076e170 */
[----:B------:R-:W-:-:S12]  /*10e40*/  IMAD.MOV.U32 R30, RZ, RZ, -0x1 ;  /* 0xffffffffff1e7424 */ /* 0x000fd800078e00ff */
[----:B01--45:R-:W-:Y:S05]  /*10e50*/  WARPSYNC.COLLECTIVE R30, `(.L_x_732) ;  /* 0x000000001e087348 */ /* 0x033fea0003c00000 */
[----:B------:R-:W-:Y:S01]  /*10e60*/  VOTE.ANY R30, PT, P3 ;  /* 0x00000000001e7806 */ /* 0x000fe200018e0100 */
[----:B01--45:R-:W-:Y:S06]  /*10e70*/  ENDCOLLECTIVE ;  /* 0x000000000000791b */ /* 0x033fec0003800000 */
.L_x_732:
[----:B------:R-:W-:Y:S05]  /*10e80*/  BSYNC B0 ;  /* 0x0000000000007941 */ /* 0x000fea0003800000 */
.L_x_731:
[----:B------:R-:W-:Y:S01]  /*10e90*/  LOP3.LUT R30, R30, 0x80000000, R39, 0xec, !PT ;  /* 0x800000001e1e7812 */ /* 0x000fe200078eec27 */
[----:B------:R-:W-:Y:S02]  /*10ea0*/  IMAD.MOV.U32 R70, RZ, RZ, R28 ;  /* 0x000000ffff467224 */ /* 0x000fe400078e001c */
[----:B------:R-:W-:Y:S02]  /*10eb0*/  IMAD.MOV.U32 R69, RZ, RZ, 0x1 ;  /* 0x00000001ff457424 */ /* 0x000fe400078e00ff */
[----:B------:R-:W-:-:S05]  /*10ec0*/  VIADD R17, R30, 0xffffffff ;  /* 0xffffffff1e117836 */ /* 0x000fca0000000000 */
[----:B------:R-:W-:Y:S01]  /*10ed0*/  LOP3.LUT R17, R30, R17, RZ, 0xc, !PT ;  /* 0x000000111e117212 */ /* 0x000fe200078e0cff */
[----:B------:R-:W-:-:S03]  /*10ee0*/  IMAD.MOV.U32 R30, RZ, RZ, -0x1 ;  /* 0xffffffffff1e7424 */ /* 0x000fc600078e00ff */
[----:B------:R-:W0:Y:S02]  /*10ef0*/  POPC R73, R17 ;  /* 0x0000001100497309 */ /* 0x000e240000000000 */
[----:B0-----:R-:W-:-:S07]  /*10f00*/  IMAD.MOV.U32 R31, RZ, RZ, R73 ;  /* 0x000000ffff1f7224 */ /* 0x001fce00078e0049 */
[----:B------:R-:W-:Y:S05]  /*10f10*/  WARPSYNC.COLLECTIVE R30, `(.L_x_733) ;  /* 0x000000001e087348 */ /* 0x000fea0003c00000 */
[----:B------:R0:W1:Y:S02]  /*10f20*/  SHFL.DOWN P3, R71, R70, R69, R31 ;  /* 0x0800004546477389 */ /* 0x000064000006001f */
[----:B01----:R-:W-:Y:S05]  /*10f30*/  ENDCOLLECTIVE ;  /* 0x000000000000791b */ /* 0x003fea0003800000 */
.L_x_733:
[----:B------:R-:W-:Y:S02]  /*10f40*/  IMAD.MOV.U32 R70, RZ, RZ, R29 ;  /* 0x000000ffff467224 */ /* 0x000fe400078e001d */
[----:B------:R-:W-:-:S07]  /*10f50*/  IMAD.MOV.U32 R77, RZ, RZ, R71 ;  /* 0x000000ffff4d7224 */ /* 0x000fce00078e0047 */
[----:B------:R-:W-:Y:S05]  /*10f60*/  WARPSYNC.COLLECTIVE R30, `(.L_x_734) ;  /* 0x000000001e087348 */ /* 0x000fea0003c00000 */
[----:B------:R0:W1:Y:S02]  /*10f70*/  SHFL.DOWN P3, R71, R70, R69, R31 ;  /* 0x0800004546477389 */ /* 0x000064000006001f */
[----:B01----:R-:W-:Y:S05]  /*10f80*/  ENDCOLLECTIVE ;  /* 0x000000000000791b */ /* 0x003fea0003800000 */
.L_x_734:
[----:B------:R-:W-:Y:S02]  /*10f90*/  IMAD.MOV.U32 R70, RZ, RZ, R26 ;  /* 0x000000ffff467224 */ /* 0x000fe400078e001a */
[----:B------:R-:W-:-:S07]  /*10fa0*/  IMAD.MOV.U32 R72, RZ, RZ, R71 ;  /* 0x000000ffff487224 */ /* 0x000fce00078e0047 */
[----:B------:R-:W-:Y:S05]  /*10fb0*/  WARPSYNC.COLLECTIVE R30, `(.L_x_735) ;  /* 0x000000001e087348 */ /* 0x000fea0003c00000 */
[----:B------:R0:W1:Y:S02]  /*10fc0*/  SHFL.DOWN P3, R71, R70, R69, R31 ;  /* 0x0800004546477389 */ /* 0x000064000006001f */
[----:B01----:R-:W-:Y:S05]  /*10fd0*/  ENDCOLLECTIVE ;  /* 0x000000000000791b */ /* 0x003fea0003800000 */
.L_x_735:
[----:B------:R-:W-:Y:S02]  /*10fe0*/  IMAD.MOV.U32 R70, RZ, RZ, R27 ;  /* 0x000000ffff467224 */ /* 0x000fe400078e001b */
[----:B------:R-:W-:-:S07]  /*10ff0*/  IMAD.MOV.U32 R75, RZ, RZ, R71 ;  /* 0x000000ffff4b7224 */ /* 0x000fce00078e0047 */
[----:B------:R-:W-:Y:S05]  /*11000*/  WARPSYNC.COLLECTIVE R30, `(.L_x_736) ;  /* 0x000000001e087348 */ /* 0x000fea0003c00000 */
[----:B------:R0:W1:Y:S02]  /*11010*/  SHFL.DOWN P3, R71, R70, R69, R31 ;  /* 0x0800004546477389 */ /* 0x000064000006001f */
[----:B01----:R-:W-:Y:S05]  /*11020*/  ENDCOLLECTIVE ;  /* 0x000000000000791b */ /* 0x003fea0003800000 */
.L_x_736:
[----:B------:R-:W-:Y:S05]  /*11030*/  BRA `(.L_x_737) ;  /* 0xffffff4400f07947 */ /* 0x000fea000383ffff */
.L_x_466:
[----:B------:R-:W-:Y:S01]  /*11040*/  BSSY B0, `(.L_x_738) ;  /* 0x0000008000007945 */ /* 0x000fe20003800000 */
[----:B------:R-:W-:Y:S02]  /*11050*/  IMAD.MOV.U32 R70, RZ, RZ, R67 ;  /* 0x000000ffff467224 */ /* 0x000fe400078e0043 */
[----:B------:R-:W-:Y:S02]  /*11060*/  IMAD.MOV.U32 R69, RZ, RZ, 0x2 ;  /* 0x00000002ff457424 */ /* 0x000fe400078e00ff */
[----:B------:R-:W-:Y:S02]  /*11070*/  IMAD.MOV.U32 R31, RZ, RZ, R73 ;  /* 0x000000ffff1f7224 */ /* 0x000fe400078e0049 */
[----:B------:R-:W-:-:S07]  /*11080*/  IMAD.MOV.U32 R30, RZ, RZ, -0x1 ;  /* 0xffffffffff1e7424 */ /* 0x000fce00078e00ff */
[----:B01234-:R-:W-:Y:S05]  /*11090*/  WARPSYNC.COLLECTIVE R30, `(.L_x_739) ;  /* 0x000000001e087348 */ /* 0x01ffea0003c00000 */
[----:B----4-:R4:W0:Y:S02]  /*110a0*/  SHFL.DOWN P3, R71, R70, R69, R31 ;  /* 0x0800004546477389 */ /* 0x010824000006001f */
[----:B01234-:R-:W-:Y:S05]  /*110b0*/  ENDCOLLECTIVE ;  /* 0x000000000000791b */ /* 0x01ffea0003800000 */
.L_x_739:
[----:B------:R-:W-:Y:S05]  /*110c0*/  BSYNC B0 ;  /* 0x0000000000007941 */ /* 0x000fea0003800000 */
.L_x_738:
[----:B------:R-:W-:Y:S02]  /*110d0*/  IMAD.MOV.U32 R70, RZ, RZ, R68 ;  /* 0x000000ffff467224 */ /* 0x000fe400078e0044 */
[----:B------:R-:W-:Y:S02]  /*110e0*/  IMAD.MOV.U32 R69, RZ, RZ, 0x2 ;  /* 0x00000002ff457424 */ /* 0x000fe400078e00ff */
[----:B------:R-:W-:Y:S02]  /*110f0*/  IMAD.MOV.U32 R31, RZ, RZ, R73 ;  /* 0x000000ffff1f7224 */ /* 0x000fe400078e0049 */
[----:B------:R-:W-:Y:S02]  /*11100*/  IMAD.MOV.U32 R30, RZ, RZ, -0x1 ;  /* 0xffffffffff1e7424 */ /* 0x000fe400078e00ff */
[----:B------:R-:W-:-:S07]  /*11110*/  IMAD.MOV.U32 R72, RZ, RZ, R71 ;  /* 0x000000ffff487224 */ /* 0x000fce00078e0047 */
[----:B------:R-:W-:Y:S05]  /*11120*/  WARPSYNC.COLLECTIVE R30, `(.L_x_740) ;  /* 0x000000001e087348 */ /* 0x000fea0003c00000 */
[----:B------:R0:W1:Y:S02]  /*11130*/  SHFL.DOWN P3, R71, R70, R69, R31 ;  /* 0x0800004546477389 */ /* 0x000064000006001f */
[----:B01----:R-:W-:Y:S05]  /*11140*/  ENDCOLLECTIVE ;  /* 0x000000000000791b */ /* 0x003fea0003800000 */
.L_x_740:
[----:B------:R-:W-:Y:S02]  /*11150*/  IMAD.MOV.U32 R70, RZ, RZ, R16 ;  /* 0x000000ffff467224 */ /* 0x000fe400078e0010 */
[----:B------:R-:W-:-:S07]  /*11160*/  IMAD.MOV.U32 R77, RZ, RZ, R71 ;  /* 0x000000ffff4d7224 */ /* 0x000fce00078e0047 */
[----:B------:R-:W-:Y:S05]  /*11170*/  WARPSYNC.COLLECTIVE R30, `(.L_x_741) ;  /* 0x000000001e087348 */ /* 0x000fea0003c00000 */
[----:B------:R0:W1:Y:S02]  /*11180*/  SHFL.DOWN P3, R71, R70, R69, R31 ;  /* 0x0800004546477389 */ /* 0x000064000006001f */
[----:B01----:R-:W-:Y:S05]  /*11190*/  ENDCOLLECTIVE ;  /* 0x000000000000791b */ /* 0x003fea0003800000 */
.L_x_741:
[----:B------:R-:W-:Y:S02]  /*111a0*/  IMAD.MOV.U32 R70, RZ, RZ, R17 ;  /* 0x000000ffff467224 */ /* 0x000fe400078e0011 */
[----:B------:R-:W-:-:S07]  /*111b0*/  IMAD.MOV.U32 R75, RZ, RZ, R71 ;  /* 0x000000ffff4b7224 */ /* 0x000fce00078e0047 */
[----:B------:R-:W-:Y:S05]  /*111c0*/  WARPSYNC.COLLECTIVE R30, `(.L_x_742) ;  /* 0x000000001e087348 */ /* 0x000fea0003c00000 */
[----:B------:R0:W1:Y:S02]  /*111d0*/  SHFL.DOWN P3, R71, R70, R69, R31 ;  /* 0x0800004546477389 */ /* 0x000064000006001f */
[----:B01----:R-:W-:Y:S05]  /*111e0*/  ENDCOLLECTIVE ;  /* 0x000000000000791b */ /* 0x003fea0003800000 */
.L_x_742:
[----:B------:R-:W-:Y:S05]  /*111f0*/  BRA `(.L_x_743) ;  /* 0xffffff4400e47947 */ /* 0x000fea000383ffff */
.L_x_469:
        /* <DEDUP_REMOVED lines=8> */
.L_x_745:
[----:B------:R-:W-:Y:S05]  /*11280*/  BSYNC B0 ;  /* 0x0000000000007941 */ /* 0x000fea0003800000 */
.L_x_744:
        /* <DEDUP_REMOVED lines=8> */
.L_x_746:
[----:B------:R-:W-:Y:S02]  /*11310*/  IMAD.MOV.U32 R70, RZ, RZ, R16 ;  /* 0x000000ffff467224 */ /* 0x000fe400078e0010 */
[----:B------:R-:W-:-:S07]  /*11320*/  IMAD.MOV.U32 R77, RZ, RZ, R71 ;  /* 0x000000ffff4d7224 */ /* 0x000fce00078e0047 */
[----:B------:R-:W-:Y:S05]  /*11330*/  WARPSYNC.COLLECTIVE R30, `(.L_x_747) ;  /* 0x000000001e087348 */ /* 0x000fea0003c00000 */
[----:B------:R0:W1:Y:S02]  /*11340*/  SHFL.DOWN P3, R71, R70, R69, R31 ;  /* 0x0800004546477389 */ /* 0x000064000006001f */
[----:B01----:R-:W-:Y:S05]  /*11350*/  ENDCOLLECTIVE ;  /* 0x000000000000791b */ /* 0x003fea0003800000 */
.L_x_747:
[----:B------:R-:W-:Y:S02]  /*11360*/  IMAD.MOV.U32 R70, RZ, RZ, R17 ;  /* 0x000000ffff467224 */ /* 0x000fe400078e0011 */
[----:B------:R-:W-:-:S07]  /*11370*/  IMAD.MOV.U32 R75, RZ, RZ, R71 ;  /* 0x000000ffff4b7224 */ /* 0x000fce00078e0047 */
[----:B------:R-:W-:Y:S05]  /*11380*/  WARPSYNC.COLLECTIVE R30, `(.L_x_748) ;  /* 0x000000001e087348 */ /* 0x000fea0003c00000 */
[----:B------:R0:W1:Y:S02]  /*11390*/  SHFL.DOWN P3, R71, R70, R69, R31 ;  /* 0x0800004546477389 */ /* 0x000064000006001f */
[----:B01----:R-:W-:Y:S05]  /*113a0*/  ENDCOLLECTIVE ;  /* 0x000000000000791b */ /* 0x003fea0003800000 */
.L_x_748:
[----:B------:R-:W-:Y:S05]  /*113b0*/  BRA `(.L_x_749) ;  /* 0xffffff4400d07947 */ /* 0x000fea000383ffff */
.L_x_472:
        /* <DEDUP_REMOVED lines=8> */
.L_x_751:
[----:B------:R-:W-:Y:S05]  /*11440*/  BSYNC B0 ;  /* 0x0000000000007941 */ /* 0x000fea0003800000 */
.L_x_750:
        /* <DEDUP_REMOVED lines=8> */
.L_x_752:
[----:B------:R-:W-:Y:S02]  /*114d0*/  IMAD.MOV.U32 R70, RZ, RZ, R16 ;  /* 0x000000ffff467224 */ /* 0x000fe400078e0010 */
[----:B------:R-:W-:-:S07]  /*114e0*/  IMAD.MOV.U32 R77, RZ, RZ, R71 ;  /* 0x000000ffff4d7224 */ /* 0x000fce00078e0047 */
[----:B------:R-:W-:Y:S05]  /*114f0*/  WARPSYNC.COLLECTIVE R30, `(.L_x_753) ;  /* 0x000000001e087348 */ /* 0x000fea0003c00000 */
[----:B------:R0:W1:Y:S02]  /*11500*/  SHFL.DOWN P3, R71, R70, R69, R31 ;  /* 0x0800004546477389 */ /* 0x000064000006001f */
[----:B01----:R-:W-:Y:S05]  /*11510*/  ENDCOLLECTIVE ;  /* 0x000000000000791b */ /* 0x003fea0003800000 */
.L_x_753:
[----:B------:R-:W-:Y:S02]  /*11520*/  IMAD.MOV.U32 R70, RZ, RZ, R17 ;  /* 0x000000ffff467224 */ /* 0x000fe400078e0011 */
[----:B------:R-:W-:-:S07]  /*11530*/  IMAD.MOV.U32 R75, RZ, RZ, R71 ;  /* 0x000000ffff4b7224 */ /* 0x000fce00078e0047 */
[----:B------:R-:W-:Y:S05]  /*11540*/  WARPSYNC.COLLECTIVE R30, `(.L_x_754) ;  /* 0x000000001e087348 */ /* 0x000fea0003c00000 */
[----:B------:R0:W1:Y:S02]  /*11550*/  SHFL.DOWN P3, R71, R70, R69, R31 ;  /* 0x0800004546477389 */ /* 0x000064000006001f */
[----:B01----:R-:W-:Y:S05]  /*11560*/  ENDCOLLECTIVE ;  /* 0x000000000000791b */ /* 0x003fea0003800000 */
.L_x_754:
[----:B------:R-:W-:Y:S05]  /*11570*/  BRA `(.L_x_755) ;  /* 0xffffff4400bc7947 */ /* 0x000fea000383ffff */
.L_x_475:
        /* <DEDUP_REMOVED lines=8> */
.L_x_757:
[----:B------:R-:W-:Y:S05]  /*11600*/  BSYNC B0 ;  /* 0x0000000000007941 */ /* 0x000fea0003800000 */
.L_x_756:
        /* <DEDUP_REMOVED lines=8> */
.L_x_758:
[----:B------:R-:W-:Y:S02]  /*11690*/  IMAD.MOV.U32 R70, RZ, RZ, R16 ;  /* 0x000000ffff467224 */ /* 0x000fe400078e0010 */
[----:B------:R-:W-:-:S07]  /*116a0*/  IMAD.MOV.U32 R77, RZ, RZ, R71 ;  /* 0x000000ffff4d7224 */ /* 0x000fce00078e0047 */
[----:B------:R-:W-:Y:S05]  /*116b0*/  WARPSYNC.COLLECTIVE R30, `(.L_x_759) ;  /* 0x000000001e087348 */ /* 0x000fea0003c00000 */
[----:B------:R0:W1:Y:S02]  /*116c0*/  SHFL.DOWN P3, R71, R70, R69, R31 ;  /* 0x0800004546477389 */ /* 0x000064000006001f */
[----:B01----:R-:W-:Y:S05]  /*116d0*/  ENDCOLLECTIVE ;  /* 0x000000000000791b */ /* 0x003fea0003800000 */
.L_x_759:
[----:B------:R-:W-:Y:S02]  /*116e0*/  IMAD.MOV.U32 R70, RZ, RZ, R17 ;  /* 0x000000ffff467224 */ /* 0x000fe400078e0011 */
[----:B------:R-:W-:-:S07]  /*116f0*/  IMAD.MOV.U32 R75, RZ, RZ, R71 ;  /* 0x000000ffff4b7224 */ /* 0x000fce00078e0047 */
[----:B------:R-:W-:Y:S05]  /*11700*/  WARPSYNC.COLLECTIVE R30, `(.L_x_760) ;  /* 0x000000001e087348 */ /* 0x000fea0003c00000 */
[----:B------:R0:W1:Y:S02]  /*11710*/  SHFL.DOWN P3, R71, R70, R69, R31 ;  /* 0x0800004546477389 */ /* 0x000064000006001f */
[----:B01----:R-:W-:Y:S05]  /*11720*/  ENDCOLLECTIVE ;  /* 0x000000000000791b */ /* 0x003fea0003800000 */
.L_x_760:
[----:B------:R-:W-:Y:S05]  /*11730*/  BRA `(.L_x_761) ;  /* 0xffffff4400a87947 */ /* 0x000fea000383ffff */
.L_x_478:
[----:B------:R-:W-:Y:S01]  /*11740*/  BSSY B0, `(.L_x_762) ;  /* 0x0000006000007945 */ /* 0x000fe20003800000 */
[----:B------:R-:W-:Y:S01]  /*11750*/  PLOP3.LUT P3, PT, P1, PT, PT, 0x80, 0x8 ;  /* 0x000000000008781c */ /* 0x000fe20000f6f070 */
[----:B------:R-:W-:-:S12]  /*11760*/  IMAD.MOV.U32 R30, RZ, RZ, -0x1 ;  /* 0xffffffffff1e7424 */ /* 0x000fd800078e00ff */
[----:B------:R-:W-:Y:S05]  /*11770*/  WARPSYNC.COLLECTIVE R30, `(.L_x_763) ;  /* 0x000000001e087348 */ /* 0x000fea0003c00000 */
[----:B------:R-:W-:Y:S01]  /*11780*/  VOTE.ALL P3, P3 ;  /* 0x0000000000ff7806 */ /* 0x000fe20001860000 */
[----:B------:R-:W-:-:S12]  /*11790*/  ENDCOLLECTIVE ;  /* 0x000000000000791b */ /* 0x000fd80003800000 */
.L_x_763:
[----:B------:R-:W-:Y:S05]  /*117a0*/  BSYNC B0 ;  /* 0x0000000000007941 */ /* 0x000fea0003800000 */
.L_x_762:
[----:B------:R-:W-:Y:S01]  /*117b0*/  PLOP3.LUT P1, PT, P3, PT, PT, 0x80, 0x8 ;  /* 0x000000000008781c */ /* 0x000fe20001f2f070 */
[----:B------:R-:W-:-:S12]  /*117c0*/  BRA `(.L_x_764) ;  /* 0xffffff4800007947 */ /* 0x000fd8000383ffff */
.L_x_603:
[----:B------:R-:W-:Y:S01]  /*117d0*/  BSSY B1, `(.L_x_765) ;  /* 0x0000006000017945 */ /* 0x000fe20003800000 */
[----:B------:R-:W-:Y:S01]  /*117e0*/  PLOP3.LUT P3, PT, P3, PT, PT, 0x8, 0x80 ;  /* 0x000000000080781c */ /* 0x000fe20001f6e170 */
[----:B------:R-:W-:-:S12]  /*117f0*/  IMAD.MOV.U32 R30, RZ, RZ, -0x1 ;  /* 0xffffffffff1e7424 */ /* 0x000fd800078e00ff */
[----:B----4-:R-:W-:Y:S05]  /*11800*/  WARPSYNC.COLLECTIVE R30, `(.L_x_766) ;  /* 0x000000001e087348 */ /* 0x010fea0003c00000 */
[----:B------:R-:W-:Y:S01]  /*11810*/  VOTE.ANY P3, P3 ;  /* 0x0000000000ff7806 */ /* 0x000fe20001860100 */
[----:B----4-:R-:W-:-:S12]  /*11820*/  ENDCOLLECTIVE ;  /* 0x000000000000791b */ /* 0x010fd80003800000 */
.L_x_766:
[----:B------:R-:W-:Y:S05]  /*11830*/  BSYNC B1 ;  /* 0x0000000000017941 */ /* 0x000fea0003800000 */
.L_x_765:
[----:B------:R-:W-:Y:S05]  /*11840*/  BRA `(.L_x_767) ;  /* 0xffffffbc00187947 */ /* 0x000fea000383ffff */
.L_x_608:
[----:B------:R-:W2:Y:S01]  /*11850*/  S2R R39, SR_GEMASK ;  /* 0x0000000000277919 */ /* 0x000ea20000003c00 */
[----:B------:R-:W-:Y:S01]  /*11860*/  BSSY B1, `(.L_x_768) ;  /* 0x0000006000017945 */ /* 0x000fe20003800000 */
[----:B------:R-:W-:Y:S01]  /*11870*/  PLOP3.LUT P3, PT, P3, PT, PT, 0x8, 0x80 ;  /* 0x000000000080781c */ /* 0x000fe20001f6e170 */
[----:B------:R-:W-:-:S12]  /*11880*/  IMAD.MOV.U32 R30, RZ, RZ, -0x1 ;  /* 0xffffffffff1e7424 */ /* 0x000fd800078e00ff */
[----:B012-45:R-:W-:Y:S05]  /*11890*/  WARPSYNC.COLLECTIVE R30, `(.L_x_769) ;  /* 0x000000001e087348 */ /* 0x037fea0003c00000 */
[----:B------:R-:W-:Y:S01]  /*118a0*/  VOTE.ANY R30, PT, P3 ;  /* 0x00000000001e7806 */ /* 0x000fe200018e0100 */
[----:B012-45:R-:W-:Y:S06]  /*118b0*/  ENDCOLLECTIVE ;  /* 0x000000000000791b */ /* 0x037fec0003800000 */
.L_x_769:
[----:B------:R-:W-:Y:S05]  /*118c0*/  BSYNC B1 ;  /* 0x0000000000017941 */ /* 0x000fea0003800000 */
.L_x_768:
        /* <DEDUP_REMOVED lines=10> */
.L_x_770:
[----:B------:R-:W-:Y:S02]  /*11970*/  IMAD.MOV.U32 R70, RZ, RZ, R25 ;  /* 0x000000ffff467224 */ /* 0x000fe400078e0019 */
[----:B------:R-:W-:-:S07]  /*11980*/  IMAD.MOV.U32 R35, RZ, RZ, R71 ;  /* 0x000000ffff237224 */ /* 0x000fce00078e0047 */
[----:B------:R-:W-:Y:S05]  /*11990*/  WARPSYNC.COLLECTIVE R30, `(.L_x_771) ;  /* 0x000000001e087348 */ /* 0x000fea0003c00000 */
[----:B------:R0:W1:Y:S02]  /*119a0*/  SHFL.DOWN P3, R71, R70, R69, R31 ;  /* 0x0800004546477389 */ /* 0x000064000006001f */
[----:B01----:R-:W-:Y:S05]  /*119b0*/  ENDCOLLECTIVE ;  /* 0x000000000000791b */ /* 0x003fea0003800000 */
.L_x_771:
[----:B------:R-:W-:Y:S02]  /*119c0*/  IMAD.MOV.U32 R70, RZ, RZ, R16 ;  /* 0x000000ffff467224 */ /* 0x000fe400078e0010 */
[----:B------:R-:W-:-:S07]  /*119d0*/  IMAD.MOV.U32 R54, RZ, RZ, R71 ;  /* 0x000000ffff367224 */ /* 0x000fce00078e0047 */
[----:B------:R-:W-:Y:S05]  /*119e0*/  WARPSYNC.COLLECTIVE R30, `(.L_x_772) ;  /* 0x000000001e087348 */ /* 0x000fea0003c00000 */
[----:B------:R0:W1:Y:S02]  /*119f0*/  SHFL.DOWN P3, R71, R70, R69, R31 ;  /* 0x0800004546477389 */ /* 0x000064000006001f */
[----:B01----:R-:W-:Y:S05]  /*11a00*/  ENDCOLLECTIVE ;  /* 0x000000000000791b */ /* 0x003fea0003800000 */
.L_x_772:
[----:B------:R-:W-:Y:S02]  /*11a10*/  IMAD.MOV.U32 R70, RZ, RZ, R17 ;  /* 0x000000ffff467224 */ /* 0x000fe400078e0011 */
[----:B------:R-:W-:-:S07]  /*11a20*/  IMAD.MOV.U32 R26, RZ, RZ, R71 ;  /* 0x000000ffff1a7224 */ /* 0x000fce00078e0047 */
[----:B------:R-:W-:Y:S05]  /*11a30*/  WARPSYNC.COLLECTIVE R30, `(.L_x_773) ;  /* 0x000000001e087348 */ /* 0x000fea0003c00000 */
[----:B------:R0:W1:Y:S02]  /*11a40*/  SHFL.DOWN P3, R71, R70, R69, R31 ;  /* 0x0800004546477389 */ /* 0x000064000006001f */
[----:B01----:R-:W-:Y:S05]  /*11a50*/  ENDCOLLECTIVE ;  /* 0x000000000000791b */ /* 0x003fea0003800000 */
.L_x_773:
[----:B------:R-:W-:Y:S05]  /*11a60*/  BRA `(.L_x_774) ;  /* 0xffffffbc00007947 */ /* 0x000fea000383ffff */
.L_x_611:
[----:B------:R-:W-:Y:S01]  /*11a70*/  BSSY B1, `(.L_x_775) ;  /* 0x0000007000017945 */ /* 0x000fe20003800000 */
[----:B------:R-:W-:Y:S02]  /*11a80*/  IMAD.MOV.U32 R70, RZ, RZ, R24 ;  /* 0x000000ffff467224 */ /* 0x000fe400078e0018 */
[----:B------:R-:W-:Y:S02]  /*11a90*/  IMAD.MOV.U32 R69, RZ, RZ, 0x2 ;  /* 0x00000002ff457424 */ /* 0x000fe400078e00ff */
[----:B------:R-:W-:-:S07]  /*11aa0*/  IMAD.MOV.U32 R30, RZ, RZ, -0x1 ;  /* 0xffffffffff1e7424 */ /* 0x000fce00078e00ff */
[----:B01234-:R-:W-:Y:S05]  /*11ab0*/  WARPSYNC.COLLECTIVE R30, `(.L_x_776) ;  /* 0x000000001e087348 */ /* 0x01ffea0003c00000 */
[----:B0-----:R0:W0:Y:S02]  /*11ac0*/  SHFL.DOWN P3, R71, R70, R69, R31 ;  /* 0x0800004546477389 */ /* 0x001024000006001f */
[----:B01234-:R-:W-:Y:S05]  /*11ad0*/  ENDCOLLECTIVE ;  /* 0x000000000000791b */ /* 0x01ffea0003800000 */
.L_x_776:
[----:B------:R-:W-:Y:S05]  /*11ae0*/  BSYNC B1 ;  /* 0x0000000000017941 */ /* 0x000fea0003800000 */
.L_x_775:
[----:B------:R-:W-:Y:S02]  /*11af0*/  IMAD.MOV.U32 R70, RZ, RZ, R25 ;  /* 0x000000ffff467224 */ /* 0x000fe400078e0019 */
[----:B------:R-:W-:Y:S02]  /*11b00*/  IMAD.MOV.U32 R69, RZ, RZ, 0x2 ;  /* 0x00000002ff457424 */ /* 0x000fe400078e00ff */
[----:B------:R-:W-:Y:S02]  /*11b10*/  IMAD.MOV.U32 R30, RZ, RZ, -0x1 ;  /* 0xffffffffff1e7424 */ /* 0x000fe400078e00ff */
[----:B------:R-:W-:-:S07]  /*11b20*/  IMAD.MOV.U32 R35, RZ, RZ, R71 ;  /* 0x000000ffff237224 */ /* 0x000fce00078e0047 */
[----:B------:R-:W-:Y:S05]  /*11b30*/  WARPSYNC.COLLECTIVE R30, `(.L_x_777) ;  /* 0x000000001e087348 */ /* 0x000fea0003c00000 */
[----:B------:R0:W1:Y:S02]  /*11b40*/  SHFL.DOWN P3, R71, R70, R69, R31 ;  /* 0x0800004546477389 */ /* 0x000064000006001f */
[----:B01----:R-:W-:Y:S05]  /*11b50*/  ENDCOLLECTIVE ;  /* 0x000000000000791b */ /* 0x003fea0003800000 */
.L_x_777:
[----:B------:R-:W-:Y:S02]  /*11b60*/  IMAD.MOV.U32 R70, RZ, RZ, R16 ;  /* 0x000000ffff467224 */ /* 0x000fe400078e0010 */
[----:B------:R-:W-:-:S07]  /*11b70*/  IMAD.MOV.U32 R54, RZ, RZ, R71 ;  /* 0x000000ffff367224 */ /* 0x000fce00078e0047 */
[----:B------:R-:W-:Y:S05]  /*11b80*/  WARPSYNC.COLLECTIVE R30, `(.L_x_778) ;  /* 0x000000001e087348 */ /* 0x000fea0003c00000 */
[----:B------:R0:W1:Y:S02]  /*11b90*/  SHFL.DOWN P3, R71, R70, R69, R31 ;  /* 0x0800004546477389 */ /* 0x000064000006001f */
[----:B01----:R-:W-:Y:S05]  /*11ba0*/  ENDCOLLECTIVE ;  /* 0x000000000000791b */ /* 0x003fea0003800000 */
.L_x_778:
[----:B------:R-:W-:Y:S02]  /*11bb0*/  IMAD.MOV.U32 R70, RZ, RZ, R17 ;  /* 0x000000ffff467224 */ /* 0x000fe400078e0011 */
[----:B------:R-:W-:-:S07]  /*11bc0*/  IMAD.MOV.U32 R26, RZ, RZ, R71 ;  /* 0x000000ffff1a7224 */ /* 0x000fce00078e0047 */
[----:B------:R-:W-:Y:S05]  /*11bd0*/  WARPSYNC.COLLECTIVE R30, `(.L_x_779) ;  /* 0x000000001e087348 */ /* 0x000fea0003c00000 */
[----:B------:R0:W1:Y:S02]  /*11be0*/  SHFL.DOWN P3, R71, R70, R69, R31 ;  /* 0x0800004546477389 */ /* 0x000064000006001f */
[----:B01----:R-:W-:Y:S05]  /*11bf0*/  ENDCOLLECTIVE ;  /* 0x000000000000791b */ /* 0x003fea0003800000 */
.L_x_779:
[----:B------:R-:W-:Y:S01]  /*11c00*/  IMAD.MOV.U32 R27, RZ, RZ, R71 ;  /* 0x000000ffff1b7224 */ /* 0x000fe200078e0047 */
[----:B------:R-:W-:Y:S06]  /*11c10*/  BRA `(.L_x_780) ;  /* 0xffffffb800e47947 */ /* 0x000fec000383ffff */
.L_x_614:
[----:B------:R-:W-:Y:S01]  /*11c20*/  BSSY B1, `(.L_x_781) ;  /* 0x0000007000017945 */ /* 0x000fe20003800000 */
[----:B------:R-:W-:Y:S02]  /*11c30*/  IMAD.MOV.U32 R70, RZ, RZ, R24 ;  /* 0x000000ffff467224 */ /* 0x000fe400078e0018 */
[----:B------:R-:W-:Y:S02]  /*11c40*/  IMAD.MOV.U32 R69, RZ, RZ, 0x4 ;  /* 0x00000004ff457424 */ /* 0x000fe400078e00ff */
[----:B------:R-:W-:-:S07]  /*11c50*/  IMAD.MOV.U32 R30, RZ, RZ, -0x1 ;  /* 0xffffffffff1e7424 */ /* 0x000fce00078e00ff */
[----:B01234-:R-:W-:Y:S05]  /*11c60*/  WARPSYNC.COLLECTIVE R30, `(.L_x_782) ;  /* 0x000000001e087348 */ /* 0x01ffea0003c00000 */
[----:B0-----:R0:W0:Y:S02]  /*11c70*/  SHFL.DOWN P3, R71, R70, R69, R31 ;  /* 0x0800004546477389 */ /* 0x001024000006001f */
[----:B01234-:R-:W-:Y:S05]  /*11c80*/  ENDCOLLECTIVE ;  /* 0x000000000000791b */ /* 0x01ffea0003800000 */
.L_x_782:
[----:B------:R-:W-:Y:S05]  /*11c90*/  BSYNC B1 ;  /* 0x0000000000017941 */ /* 0x000fea0003800000 */
.L_x_781:
[----:B------:R-:W-:Y:S02]  /*11ca0*/  IMAD.MOV.U32 R70, RZ, RZ, R25 ;  /* 0x000000ffff467224 */ /* 0x000fe400078e0019 */
[----:B------:R-:W-:Y:S02]  /*11cb0*/  IMAD.MOV.U32 R69, RZ, RZ, 0x4 ;  /* 0x00000004ff457424 */ /* 0x000fe400078e00ff */
[----:B------:R-:W-:Y:S02]  /*11cc0*/  IMAD.MOV.U32 R30, RZ, RZ, -0x1 ;  /* 0xffffffffff1e7424 */ /* 0x000fe400078e00ff */
[----:B------:R-:W-:-:S07]  /*11cd0*/  IMAD.MOV.U32 R35, RZ, RZ, R71 ;  /* 0x000000ffff237224 */ /* 0x000fce00078e0047 */
[----:B------:R-:W-:Y:S05]  /*11ce0*/  WARPSYNC.COLLECTIVE R30, `(.L_x_783) ;  /* 0x000000001e087348 */ /* 0x000fea0003c00000 */
[----:B------:R0:W1:Y:S02]  /*11cf0*/  SHFL.DOWN P3, R71, R70, R69, R31 ;  /* 0x0800004546477389 */ /* 0x000064000006001f */
[----:B01----:R-:W-:Y:S05]  /*11d00*/  ENDCOLLECTIVE ;  /* 0x000000000000791b */ /* 0x003fea0003800000 */
.L_x_783:
[----:B------:R-:W-:Y:S02]  /*11d10*/  IMAD.MOV.U32 R70, RZ, RZ, R16 ;  /* 0x000000ffff467224 */ /* 0x000fe400078e0010 */
[----:B------:R-:W-:-:S07]  /*11d20*/  IMAD.MOV.U32 R54, RZ, RZ, R71 ;  /* 0x000000ffff367224 */ /* 0x000fce00078e0047 */
[----:B------:R-:W-:Y:S05]  /*11d30*/  WARPSYNC.COLLECTIVE R30, `(.L_x_784) ;  /* 0x000000001e087348 */ /* 0x000fea0003c00000 */
[----:B------:R0:W1:Y:S02]  /*11d40*/  SHFL.DOWN P3, R71, R70, R69, R31 ;  /* 0x0800004546477389 */ /* 0x000064000006001f */
[----:B01----:R-:W-:Y:S05]  /*11d50*/  ENDCOLLECTIVE ;  /* 0x000000000000791b */ /* 0x003fea0003800000 */
.L_x_784:
[----:B------:R-:W-:Y:S02]  /*11d60*/  IMAD.MOV.U32 R70, RZ, RZ, R17 ;  /* 0x000000ffff467224 */ /* 0x000fe400078e0011 */
[----:B------:R-:W-:-:S07]  /*11d70*/  IMAD.MOV.U32 R26, RZ, RZ, R71 ;  /* 0x000000ffff1a7224 */ /* 0x000fce00078e0047 */
[----:B------:R-:W-:Y:S05]  /*11d80*/  WARPSYNC.COLLECTIVE R30, `(.L_x_785) ;  /* 0x000000001e087348 */ /* 0x000fea0003c00000 */
[----:B------:R0:W1:Y:S02]  /*11d90*/  SHFL.DOWN P3, R71, R70, R69, R31 ;  /* 0x0800004546477389 */ /* 0x000064000006001f */
[----:B01----:R-:W-:Y:S05]  /*11da0*/  ENDCOLLECTIVE ;  /* 0x000000000000791b */ /* 0x003fea0003800000 */
.L_x_785:
[----:B------:R-:W-:Y:S01]  /*11db0*/  IMAD.MOV.U32 R27, RZ, RZ, R71 ;  /* 0x000000ffff1b7224 */ /* 0x000fe200078e0047 */
[----:B------:R-:W-:Y:S06]  /*11dc0*/  BRA `(.L_x_786) ;  /* 0xffffffb800c87947 */ /* 0x000fec000383ffff */
.L_x_617:
[----:B------:R-:W-:Y:S01]  /*11dd0*/  BSSY B1, `(.L_x_787) ;  /* 0x0000007000017945 */ /* 0x000fe20003800000 */
[----:B------:R-:W-:Y:S02]  /*11de0*/  IMAD.MOV.U32 R70, RZ, RZ, R24 ;  /* 0x000000ffff467224 */ /* 0x000fe400078e0018 */
[----:B------:R-:W-:Y:S02]  /*11df0*/  IMAD.MOV.U32 R69, RZ, RZ, 0x8 ;  /* 0x00000008ff457424 */ /* 0x000fe400078e00ff */
[----:B------:R-:W-:-:S07]  /*11e00*/  IMAD.MOV.U32 R30, RZ, RZ, -0x1 ;  /* 0xffffffffff1e7424 */ /* 0x000fce00078e00ff */
[----:B01234-:R-:W-:Y:S05]  /*11e10*/  WARPSYNC.COLLECTIVE R30, `(.L_x_788) ;  /* 0x000000001e087348 */ /* 0x01ffea0003c00000 */
[----:B------:R0:W0:Y:S02]  /*11e20*/  SHFL.DOWN P3, R71, R70, R69, R31 ;  /* 0x0800004546477389 */ /* 0x000024000006001f */
[----:B01234-:R-:W-:Y:S05]  /*11e30*/  ENDCOLLECTIVE ;  /* 0x000000000000791b */ /* 0x01ffea0003800000 */
.L_x_788:
[----:B------:R-:W-:Y:S05]  /*11e40*/  BSYNC B1 ;  /* 0x0000000000017941 */ /* 0x000fea0003800000 */
.L_x_787:
[----:B------:R-:W-:Y:S02]  /*11e50*/  IMAD.MOV.U32 R70, RZ, RZ, R25 ;  /* 0x000000ffff467224 */ /* 0x000fe400078e0019 */
[----:B------:R-:W-:Y:S02]  /*11e60*/  IMAD.MOV.U32 R69, RZ, RZ, 0x8 ;  /* 0x00000008ff457424 */ /* 0x000fe400078e00ff */
[----:B------:R-:W-:Y:S02]  /*11e70*/  IMAD.MOV.U32 R30, RZ, RZ, -0x1 ;  /* 0xffffffffff1e7424 */ /* 0x000fe400078e00ff */
[----:B------:R-:W-:-:S07]  /*11e80*/  IMAD.MOV.U32 R35, RZ, RZ, R71 ;  /* 0x000000ffff237224 */ /* 0x000fce00078e0047 */
[----:B------:R-:W-:Y:S05]  /*11e90*/  WARPSYNC.COLLECTIVE R30, `(.L_x_789) ;  /* 0x000000001e087348 */ /* 0x000fea0003c00000 */
[----:B------:R0:W1:Y:S02]  /*11ea0*/  SHFL.DOWN P3, R71, R70, R69, R31 ;  /* 0x0800004546477389 */ /* 0x000064000006001f */
[----:B01----:R-:W-:Y:S05]  /*11eb0*/  ENDCOLLECTIVE ;  /* 0x000000000000791b */ /* 0x003fea0003800000 */
.L_x_789:
[----:B------:R-:W-:Y:S02]  /*11ec0*/  IMAD.MOV.U32 R70, RZ, RZ, R16 ;  /* 0x000000ffff467224 */ /* 0x000fe400078e0010 */
[----:B------:R-:W-:-:S07]  /*11ed0*/  IMAD.MOV.U32 R54, RZ, RZ, R71 ;  /* 0x000000ffff367224 */ /* 0x000fce00078e0047 */
[----:B------:R-:W-:Y:S05]  /*11ee0*/  WARPSYNC.COLLECTIVE R30, `(.L_x_790) ;  /* 0x000000001e087348 */ /* 0x000fea0003c00000 */
[----:B------:R0:W1:Y:S02]  /*11ef0*/  SHFL.DOWN P3, R71, R70, R69, R31 ;  /* 0x0800004546477389 */ /* 0x000064000006001f */
[----:B01----:R-:W-:Y:S05]  /*11f00*/  ENDCOLLECTIVE ;  /* 0x000000000000791b */ /* 0x003fea0003800000 */
.L_x_790:
[----:B------:R-:W-:Y:S02]  /*11f10*/  IMAD.MOV.U32 R70, RZ, RZ, R17 ;  /* 0x000000ffff467224 */ /* 0x000fe400078e0011 */
[----:B------:R-:W-:-:S07]  /*11f20*/  IMAD.MOV.U32 R26, RZ, RZ, R71 ;  /* 0x000000ffff1a7224 */ /* 0x000fce00078e0047 */
[----:B------:R-:W-:Y:S05]  /*11f30*/  WARPSYNC.COLLECTIVE R30, `(.L_x_791) ;  /* 0x000000001e087348 */ /* 0x000fea0003c00000 */
[----:B------:R0:W1:Y:S02]  /*11f40*/  SHFL.DOWN P3, R71, R70, R69, R31 ;  /* 0x0800004546477389 */ /* 0x000064000006001f */
[----:B01----:R-:W-:Y:S05]  /*11f50*/  ENDCOLLECTIVE ;  /* 0x000000000000791b */ /* 0x003fea0003800000 */
.L_x_791:
[----:B------:R-:W-:Y:S01]  /*11f60*/  IMAD.MOV.U32 R27, RZ, RZ, R71 ;  /* 0x000000ffff1b7224 */ /* 0x000fe200078e0047 */
[----:B------:R-:W-:Y:S06]  /*11f70*/  BRA `(.L_x_792) ;  /* 0xffffffb800ac7947 */ /* 0x000fec000383ffff */
.L_x_620:
[----:B------:R-:W-:Y:S01]  /*11f80*/  BSSY B1, `(.L_x_793) ;  /* 0x0000007000017945 */ /* 0x000fe20003800000 */
[----:B------:R-:W-:Y:S02]  /*11f90*/  IMAD.MOV.U32 R70, RZ, RZ, R24 ;  /* 0x000000ffff467224 */ /* 0x000fe400078e0018 */
[----:B------:R-:W-:Y:S02]  /*11fa0*/  IMAD.MOV.U32 R69, RZ, RZ, 0x10 ;  /* 0x00000010ff457424 */ /* 0x000fe400078e00ff */
[----:B------:R-:W-:-:S07]  /*11fb0*/  IMAD.MOV.U32 R30, RZ, RZ, -0x1 ;  /* 0xffffffffff1e7424 */ /* 0x000fce00078e00ff */
[----:B01234-:R-:W-:Y:S05]  /*11fc0*/  WARPSYNC.COLLECTIVE R30, `(.L_x_794) ;  /* 0x000000001e087348 */ /* 0x01ffea0003c00000 */
[----:B------:R0:W0:Y:S02]  /*11fd0*/  SHFL.DOWN P3, R71, R70, R69, R31 ;  /* 0x0800004546477389 */ /* 0x000024000006001f */
[----:B01234-:R-:W-:Y:S05]  /*11fe0*/  ENDCOLLECTIVE ;  /* 0x000000000000791b */ /* 0x01ffea0003800000 */
.L_x_794:
[----:B------:R-:W-:Y:S05]  /*11ff0*/  BSYNC B1 ;  /* 0x0000000000017941 */ /* 0x000fea0003800000 */
.L_x_793:
[----:B------:R-:W-:Y:S02]  /*12000*/  IMAD.MOV.U32 R70, RZ, RZ, R25 ;  /* 0x000000ffff467224 */ /* 0x000fe400078e0019 */
[----:B------:R-:W-:Y:S02]  /*12010*/  IMAD.MOV.U32 R69, RZ, RZ, 0x10 ;  /* 0x00000010ff457424 */ /* 0x000fe400078e00ff */
[----:B------:R-:W-:Y:S02]  /*12020*/  IMAD.MOV.U32 R30, RZ, RZ, -0x1 ;  /* 0xffffffffff1e7424 */ /* 0x000fe400078e00ff */
[----:B------:R-:W-:-:S07]  /*12030*/  IMAD.MOV.U32 R35, RZ, RZ, R71 ;  /* 0x000000ffff237224 */ /* 0x000fce00078e0047 */
[----:B------:R-:W-:Y:S05]  /*12040*/  WARPSYNC.COLLECTIVE R30, `(.L_x_795) ;  /* 0x000000001e087348 */ /* 0x000fea0003c00000 */
[----:B------:R0:W1:Y:S02]  /*12050*/  SHFL.DOWN P3, R71, R70, R69, R31 ;  /* 0x0800004546477389 */ /* 0x000064000006001f */
[----:B01----:R-:W-:Y:S05]  /*12060*/  ENDCOLLECTIVE ;  /* 0x000000000000791b */ /* 0x003fea0003800000 */
.L_x_795:
[----:B------:R-:W-:Y:S02]  /*12070*/  IMAD.MOV.U32 R70, RZ, RZ, R16 ;  /* 0x000000ffff467224 */ /* 0x000fe400078e0010 */
[----:B------:R-:W-:-:S07]  /*12080*/  IMAD.MOV.U32 R54, RZ, RZ, R71 ;  /* 0x000000ffff367224 */ /* 0x000fce00078e0047 */
[----:B------:R-:W-:Y:S05]  /*12090*/  WARPSYNC.COLLECTIVE R30, `(.L_x_796) ;  /* 0x000000001e087348 */ /* 0x000fea0003c00000 */
[----:B------:R0:W1:Y:S02]  /*120a0*/  SHFL.DOWN P3, R71, R70, R69, R31 ;  /* 0x0800004546477389 */ /* 0x000064000006001f */
[----:B01----:R-:W-:Y:S05]  /*120b0*/  ENDCOLLECTIVE ;  /* 0x000000000000791b */ /* 0x003fea0003800000 */
.L_x_796:
[----:B------:R-:W-:Y:S02]  /*120c0*/  IMAD.MOV.U32 R70, RZ, RZ, R17 ;  /* 0x000000ffff467224 */ /* 0x000fe400078e0011 */
[----:B------:R-:W-:-:S07]  /*120d0*/  IMAD.MOV.U32 R26, RZ, RZ, R71 ;  /* 0x000000ffff1a7224 */ /* 0x000fce00078e0047 */
[----:B------:R-:W-:Y:S05]  /*120e0*/  WARPSYNC.COLLECTIVE R30, `(.L_x_797) ;  /* 0x000000001e087348 */ /* 0x000fea0003c00000 */
[----:B------:R0:W1:Y:S02]  /*120f0*/  SHFL.DOWN P3, R71, R70, R69, R31 ;  /* 0x0800004546477389 */ /* 0x000064000006001f */
[----:B01----:R-:W-:Y:S05]  /*12100*/  ENDCOLLECTIVE ;  /* 0x000000000000791b */ /* 0x003fea0003800000 */
.L_x_797:
[----:B------:R-:W-:Y:S01]  /*12110*/  IMAD.MOV.U32 R27, RZ, RZ, R71 ;  /* 0x000000ffff1b7224 */ /* 0x000fe200078e0047 */
[----:B------:R-:W-:Y:S06]  /*12120*/  BRA `(.L_x_798) ;  /* 0xffffffb800907947 */ /* 0x000fec000383ffff */
.L_x_623:
[----:B------:R-:W-:Y:S01]  /*12130*/  BSSY B1, `(.L_x_799) ;  /* 0x0000005000017945 */ /* 0x000fe20003800000 */
[----:B------:R-:W-:-:S07]  /*12140*/  IMAD.MOV.U32 R30, RZ, RZ, -0x1 ;  /* 0xffffffffff1e7424 */ /* 0x000fce00078e00ff */
[----:B01234-:R-:W-:Y:S05]  /*12150*/  WARPSYNC.COLLECTIVE R30, `(.L_x_800) ;  /* 0x000000001e087348 */ /* 0x01ffea0003c00000 */
[----:B------:R-:W-:Y:S01]  /*12160*/  VOTE.ALL P3, P3 ;  /* 0x0000000000ff7806 */ /* 0x000fe20001860000 */
[----:B01234-:R-:W-:-:S12]  /*12170*/  ENDCOLLECTIVE ;  /* 0x000000000000791b */ /* 0x01ffd80003800000 */
.L_x_800:
[----:B------:R-:W-:Y:S05]  /*12180*/  BSYNC B1 ;  /* 0x0000000000017941 */ /* 0x000fea0003800000 */
.L_x_799:
[----:B------:R-:W-:Y:S05]  /*12190*/  BRA `(.L_x_801) ;  /* 0xffffffb800bc7947 */ /* 0x000fea000383ffff */
.L_x_625:
[----:B------:R-:W-:Y:S01]  /*121a0*/  BSSY B1, `(.L_x_802) ;  /* 0x0000006000017945 */ /* 0x000fe20003800000 */
[----:B------:R-:W-:Y:S01]  /*121b0*/  PLOP3.LUT P3, PT, P3, PT, PT, 0x8, 0x80 ;  /* 0x000000000080781c */ /* 0x000fe20001f6e170 */
[----:B------:R-:W-:-:S12]  /*121c0*/  IMAD.MOV.U32 R30, RZ, RZ, -0x1 ;  /* 0xffffffffff1e7424 */ /* 0x000fd800078e00ff */
[----:B----4-:R-:W-:Y:S05]  /*121d0*/  WARPSYNC.COLLECTIVE R30, `(.L_x_803) ;  /* 0x000000001e087348 */ /* 0x010fea0003c00000 */
[----:B------:R-:W-:Y:S01]  /*121e0*/  VOTE.ANY P3, P3 ;  /* 0x0000000000ff7806 */ /* 0x000fe20001860100 */
[----:B----4-:R-:W-:-:S12]  /*121f0*/  ENDCOLLECTIVE ;  /* 0x000000000000791b */ /* 0x010fd80003800000 */
.L_x_803:
[----:B------:R-:W-:Y:S05]  /*12200*/  BSYNC B1 ;  /* 0x0000000000017941 */ /* 0x000fea0003800000 */
.L_x_802:
[----:B------:R-:W-:Y:S05]  /*12210*/  BRA `(.L_x_804) ;  /* 0xffffffb800dc7947 */ /* 0x000fea000383ffff */
.L_x_630:
[----:B------:R-:W-:Y:S01]  /*12220*/  BSSY B1, `(.L_x_805) ;  /* 0x0000006000017945 */ /* 0x000fe20003800000 */
[----:B------:R-:W-:Y:S01]  /*12230*/  PLOP3.LUT P3, PT, P3, PT, PT, 0x8, 0x80 ;  /* 0x000000000080781c */ /* 0x000fe20001f6e170 */
[----:B------:R-:W-:-:S12]  /*12240*/  IMAD.MOV.U32 R30, RZ, RZ, -0x1 ;  /* 0xffffffffff1e7424 */ /* 0x000fd800078e00ff */
[----:B01--45:R-:W-:Y:S05]  /*12250*/  WARPSYNC.COLLECTIVE R30, `(.L_x_806) ;  /* 0x000000001e087348 */ /* 0x033fea0003c00000 */
[----:B------:R-:W-:Y:S01]  /*12260*/  VOTE.ANY R30, PT, P3 ;  /* 0x00000000001e7806 */ /* 0x000fe200018e0100 */
[----:B01--45:R-:W-:Y:S06]  /*12270*/  ENDCOLLECTIVE ;  /* 0x000000000000791b */ /* 0x033fec0003800000 */
.L_x_806:
[----:B------:R-:W-:Y:S05]  /*12280*/  BSYNC B1 ;  /* 0x0000000000017941 */ /* 0x000fea0003800000 */
.L_x_805:
        /* <DEDUP_REMOVED lines=11> */
.L_x_807:
[----:B------:R-:W-:Y:S02]  /*12340*/  IMAD.MOV.U32 R70, RZ, RZ, R35 ;  /* 0x000000ffff467224 */ /* 0x000fe400078e0023 */
[----:B------:R-:W-:-:S07]  /*12350*/  IMAD.MOV.U32 R65, RZ, RZ, R71 ;  /* 0x000000ffff417224 */ /* 0x000fce00078e0047 */
[----:B------:R-:W-:Y:S05]  /*12360*/  WARPSYNC.COLLECTIVE R30, `(.L_x_808) ;  /* 0x000000001e087348 */ /* 0x000fea0003c00000 */
[----:B------:R0:W1:Y:S02]  /*12370*/  SHFL.DOWN P3, R71, R70, R69, R31 ;  /* 0x0800004546477389 */ /* 0x000064000006001f */
[----:B01----:R-:W-:Y:S05]  /*12380*/  ENDCOLLECTIVE ;  /* 0x000000000000791b */ /* 0x003fea0003800000 */
.L_x_808:
[----:B------:R-:W-:Y:S02]  /*12390*/  IMAD.MOV.U32 R70, RZ, RZ, R26 ;  /* 0x000000ffff467224 */ /* 0x000fe400078e001a */
[----:B------:R-:W-:-:S07]  /*123a0*/  IMAD.MOV.U32 R54, RZ, RZ, R71 ;  /* 0x000000ffff367224 */ /* 0x000fce00078e0047 */
[----:B------:R-:W-:Y:S05]  /*123b0*/  WARPSYNC.COLLECTIVE R30, `(.L_x_809) ;  /* 0x000000001e087348 */ /* 0x000fea0003c00000 */
[----:B------:R0:W1:Y:S02]  /*123c0*/  SHFL.DOWN P3, R71, R70, R69, R31 ;  /* 0x0800004546477389 */ /* 0x000064000006001f */
[----:B01----:R-:W-:Y:S05]  /*123d0*/  ENDCOLLECTIVE ;  /* 0x000000000000791b */ /* 0x003fea0003800000 */
.L_x_809:
[----:B------:R-:W-:Y:S02]  /*123e0*/  IMAD.MOV.U32 R70, RZ, RZ, R27 ;  /* 0x000000ffff467224 */ /* 0x000fe400078e001b */
[----:B------:R-:W-:-:S07]  /*123f0*/  IMAD.MOV.U32 R67, RZ, RZ, R71 ;  /* 0x000000ffff437224 */ /* 0x000fce00078e0047 */
[----:B------:R-:W-:Y:S05]  /*12400*/  WARPSYNC.COLLECTIVE R30, `(.L_x_810) ;  /* 0x000000001e087348 */ /* 0x000fea0003c00000 */
[----:B------:R0:W1:Y:S02]  /*12410*/  SHFL.DOWN P3, R71, R70, R69, R31 ;  /* 0x0800004546477389 */ /* 0x000064000006001f */
[----:B01----:R-:W-:Y:S05]  /*12420*/  ENDCOLLECTIVE ;  /* 0x000000000000791b */ /* 0x003fea0003800000 */
.L_x_810:
[----:B------:R-:W-:Y:S05]  /*12430*/  BRA `(.L_x_811) ;  /* 0xffffffb800c07947 */ /* 0x000fea000383ffff */
.L_x_633:
[----:B------:R-:W-:Y:S01]  /*12440*/  BSSY B1, `(.L_x_812) ;  /* 0x0000008000017945 */ /* 0x000fe20003800000 */
[----:B------:R-:W-:Y:S02]  /*12450*/  IMAD.MOV.U32 R70, RZ, RZ, R63 ;  /* 0x000000ffff467224 */ /* 0x000fe400078e003f */
[----:B------:R-:W-:Y:S02]  /*12460*/  IMAD.MOV.U32 R69, RZ, RZ, 0x2 ;  /* 0x00000002ff457424 */ /* 0x000fe400078e00ff */
[----:B------:R-:W-:Y:S02]  /*12470*/  IMAD.MOV.U32 R31, RZ, RZ, R55 ;  /* 0x000000ffff1f7224 */ /* 0x000fe400078e0037 */
[----:B------:R-:W-:-:S07]  /*12480*/  IMAD.MOV.U32 R30, RZ, RZ, -0x1 ;  /* 0xffffffffff1e7424 */ /* 0x000fce00078e00ff */
[----:B01234-:R-:W-:Y:S05]  /*12490*/  WARPSYNC.COLLECTIVE R30, `(.L_x_813) ;  /* 0x000000001e087348 */ /* 0x01ffea0003c00000 */
[----:B0-----:R0:W0:Y:S02]  /*124a0*/  SHFL.DOWN P3, R71, R70, R69, R31 ;  /* 0x0800004546477389 */ /* 0x001024000006001f */
[----:B01234-:R-:W-:Y:S05]  /*124b0*/  ENDCOLLECTIVE ;  /* 0x000000000000791b */ /* 0x01ffea0003800000 */
.L_x_813:
[----:B------:R-:W-:Y:S05]  /*124c0*/  BSYNC B1 ;  /* 0x0000000000017941 */ /* 0x000fea0003800000 */
.L_x_812:
        /* <DEDUP_REMOVED lines=8> */
.L_x_814:
[----:B------:R-:W-:Y:S02]  /*12550*/  IMAD.MOV.U32 R70, RZ, RZ, R16 ;  /* 0x000000ffff467224 */ /* 0x000fe400078e0010 */
[----:B------:R-:W-:-:S07]  /*12560*/  IMAD.MOV.U32 R65, RZ, RZ, R71 ;  /* 0x000000ffff417224 */ /* 0x000fce00078e0047 */
[----:B------:R-:W-:Y:S05]  /*12570*/  WARPSYNC.COLLECTIVE R30, `(.L_x_815) ;  /* 0x000000001e087348 */ /* 0x000fea0003c00000 */
[----:B------:R0:W1:Y:S02]  /*12580*/  SHFL.DOWN P3, R71, R70, R69, R31 ;  /* 0x0800004546477389 */ /* 0x000064000006001f */
[----:B01----:R-:W-:Y:S05]  /*12590*/  ENDCOLLECTIVE ;  /* 0x000000000000791b */ /* 0x003fea0003800000 */
.L_x_815:
[----:B------:R-:W-:Y:S02]  /*125a0*/  IMAD.MOV.U32 R70, RZ, RZ, R17 ;  /* 0x000000ffff467224 */ /* 0x000fe400078e0011 */
[----:B------:R-:W-:-:S07]  /*125b0*/  IMAD.MOV.U32 R67, RZ, RZ, R71 ;  /* 0x000000ffff437224 */ /* 0x000fce00078e0047 */
[----:B------:R-:W-:Y:S05]  /*125c0*/  WARPSYNC.COLLECTIVE R30, `(.L_x_816) ;  /* 0x000000001e087348 */ /* 0x000fea0003c00000 */
[----:B------:R0:W1:Y:S02]  /*125d0*/  SHFL.DOWN P3, R71, R70, R69, R31 ;  /* 0x0800004546477389 */ /* 0x000064000006001f */
[----:B01----:R-:W-:Y:S05]  /*125e0*/  ENDCOLLECTIVE ;  /* 0x000000000000791b */ /* 0x003fea0003800000 */
.L_x_816:
[----:B------:R-:W-:Y:S05]  /*125f0*/  BRA `(.L_x_817) ;  /* 0xffffffb800b47947 */ /* 0x000fea000383ffff */
.L_x_636:
        /* <DEDUP_REMOVED lines=8> */
.L_x_819:
[----:B------:R-:W-:Y:S05]  /*12680*/  BSYNC B1 ;  /* 0x0000000000017941 */ /* 0x000fea0003800000 */
.L_x_818:
        /* <DEDUP_REMOVED lines=8> */
.L_x_820:
[----:B------:R-:W-:Y:S02]  /*12710*/  IMAD.MOV.U32 R70, RZ, RZ, R16 ;  /* 0x000000ffff467224 */ /* 0x000fe400078e0010 */
[----:B------:R-:W-:-:S07]  /*12720*/  IMAD.MOV.U32 R65, RZ, RZ, R71 ;  /* 0x000000ffff417224 */ /* 0x000fce00078e0047 */
[----:B------:R-:W-:Y:S05]  /*12730*/  WARPSYNC.COLLECTIVE R30, `(.L_x_821) ;  /* 0x000000001e087348 */ /* 0x000fea0003c00000 */
[----:B------:R0:W1:Y:S02]  /*12740*/  SHFL.DOWN P3, R71, R70, R69, R31 ;  /* 0x0800004546477389 */ /* 0x000064000006001f */
[----:B01----:R-:W-:Y:S05]  /*12750*/  ENDCOLLECTIVE ;  /* 0x000000000000791b */ /* 0x003fea0003800000 */
.L_x_821:
[----:B------:R-:W-:Y:S02]  /*12760*/  IMAD.MOV.U32 R70, RZ, RZ, R17 ;  /* 0x000000ffff467224 */ /* 0x000fe400078e0011 */
[----:B------:R-:W-:-:S07]  /*12770*/  IMAD.MOV.U32 R67, RZ, RZ, R71 ;  /* 0x000000ffff437224 */ /* 0x000fce00078e0047 */
[----:B------:R-:W-:Y:S05]  /*12780*/  WARPSYNC.COLLECTIVE R30, `(.L_x_822) ;  /* 0x000000001e087348 */ /* 0x000fea0003c00000 */
[----:B------:R0:W1:Y:S02]  /*12790*/  SHFL.DOWN P3, R71, R70, R69, R31 ;  /* 0x0800004546477389 */ /* 0x000064000006001f */
[----:B01----:R-:W-:Y:S05]  /*127a0*/  ENDCOLLECTIVE ;  /* 0x000000000000791b */ /* 0x003fea0003800000 */
.L_x_822:
[----:B------:R-:W-:Y:S05]  /*127b0*/  BRA `(.L_x_823) ;  /* 0xffffffb800987947 */ /* 0x000fea000383ffff */
.L_x_639:
        /* <DEDUP_REMOVED lines=8> */
.L_x_825:
[----:B------:R-:W-:Y:S05]  /*12840*/  BSYNC B1 ;  /* 0x0000000000017941 */ /* 0x000fea0003800000 */
.L_x_824:
        /* <DEDUP_REMOVED lines=8> */
.L_x_826:
[----:B------:R-:W-:Y:S02]  /*128d0*/  IMAD.MOV.U32 R70, RZ, RZ, R16 ;  /* 0x000000ffff467224 */ /* 0x000fe400078e0010 */
[----:B------:R-:W-:-:S07]  /*128e0*/  IMAD.MOV.U32 R65, RZ, RZ, R71 ;  /* 0x000000ffff417224 */ /* 0x000fce00078e0047 */
[----:B------:R-:W-:Y:S05]  /*128f0*/  WARPSYNC.COLLECTIVE R30, `(.L_x_827) ;  /* 0x000000001e087348 */ /* 0x000fea0003c00000 */
[----:B------:R0:W1:Y:S02]  /*12900*/  SHFL.DOWN P3, R71, R70, R69, R31 ;  /* 0x0800004546477389 */ /* 0x000064000006001f */
[----:B01----:R-:W-:Y:S05]  /*12910*/  ENDCOLLECTIVE ;  /* 0x000000000000791b */ /* 0x003fea0003800000 */
.L_x_827:
[----:B------:R-:W-:Y:S02]  /*12920*/  IMAD.MOV.U32 R70, RZ, RZ, R17 ;  /* 0x000000ffff467224 */ /* 0x000fe400078e0011 */
[----:B------:R-:W-:-:S07]  /*12930*/  IMAD.MOV.U32 R67, RZ, RZ, R71 ;  /* 0x000000ffff437224 */ /* 0x000fce00078e0047 */
[----:B------:R-:W-:Y:S05]  /*12940*/  WARPSYNC.COLLECTIVE R30, `(.L_x_828) ;  /* 0x000000001e087348 */ /* 0x000fea0003c00000 */
[----:B------:R0:W1:Y:S02]  /*12950*/  SHFL.DOWN P3, R71, R70, R69, R31 ;  /* 0x0800004546477389 */ /* 0x000064000006001f */
[----:B01----:R-:W-:Y:S05]  /*12960*/  ENDCOLLECTIVE ;  /* 0x000000000000791b */ /* 0x003fea0003800000 */
.L_x_828:
[----:B------:R-:W-:Y:S05]  /*12970*/  BRA `(.L_x_829) ;  /* 0xffffffb8007c7947 */ /* 0x000fea000383ffff */
.L_x_642:
        /* <DEDUP_REMOVED lines=8> */
.L_x_831:
[----:B------:R-:W-:Y:S05]  /*12a00*/  BSYNC B1 ;  /* 0x0000000000017941 */ /* 0x000fea0003800000 */
.L_x_830:
        /* <DEDUP_REMOVED lines=8> */
.L_x_832:
[----:B------:R-:W-:Y:S02]  /*12a90*/  IMAD.MOV.U32 R70, RZ, RZ, R16 ;  /* 0x000000ffff467224 */ /* 0x000fe400078e0010 */
[----:B------:R-:W-:-:S07]  /*12aa0*/  IMAD.MOV.U32 R65, RZ, RZ, R71 ;  /* 0x000000ffff417224 */ /* 0x000fce00078e0047 */
[----:B------:R-:W-:Y:S05]  /*12ab0*/  WARPSYNC.COLLECTIVE R30, `(.L_x_833) ;  /* 0x000000001e087348 */ /* 0x000fea0003c00000 */
[----:B------:R0:W1:Y:S02]  /*12ac0*/  SHFL.DOWN P3, R71, R70, R69, R31 ;  /* 0x0800004546477389 */ /* 0x000064000006001f */
[----:B01----:R-:W-:Y:S05]  /*12ad0*/  ENDCOLLECTIVE ;  /* 0x000000000000791b */ /* 0x003fea0003800000 */
.L_x_833:
[----:B------:R-:W-:Y:S02]  /*12ae0*/  IMAD.MOV.U32 R70, RZ, RZ, R17 ;  /* 0x000000ffff467224 */ /* 0x000fe400078e0011 */
[----:B------:R-:W-:-:S07]  /*12af0*/  IMAD.MOV.U32 R54, RZ, RZ, R71 ;  /* 0x000000ffff367224 */ /* 0x000fce00078e0047 */
[----:B------:R-:W-:Y:S05]  /*12b00*/  WARPSYNC.COLLECTIVE R30, `(.L_x_834) ;  /* 0x000000001e087348 */ /* 0x000fea0003c00000 */
[----:B------:R0:W1:Y:S02]  /*12b10*/  SHFL.DOWN P3, R71, R70, R69, R31 ;  /* 0x0800004546477389 */ /* 0x000064000006001f */
[----:B01----:R-:W-:Y:S05]  /*12b20*/  ENDCOLLECTIVE ;  /* 0x000000000000791b */ /* 0x003fea0003800000 */
.L_x_834:
[----:B------:R-:W-:Y:S05]  /*12b30*/  BRA `(.L_x_835) ;  /* 0xffffffb800607947 */ /* 0x000fea000383ffff */
.L_x_645:
[----:B------:R-:W-:Y:S01]  /*12b40*/  BSSY B1, `(.L_x_836) ;  /* 0x0000006000017945 */ /* 0x000fe20003800000 */
[----:B------:R-:W-:Y:S01]  /*12b50*/  PLOP3.LUT P3, PT, P4, PT, PT, 0x80, 0x8 ;  /* 0x000000000008781c */ /* 0x000fe2000276f070 */
[----:B------:R-:W-:-:S12]  /*12b60*/  IMAD.MOV.U32 R30, RZ, RZ, -0x1 ;  /* 0xffffffffff1e7424 */ /* 0x000fd800078e00ff */
[----:B01--4-:R-:W-:Y:S05]  /*12b70*/  WARPSYNC.COLLECTIVE R30, `(.L_x_837) ;  /* 0x000000001e087348 */ /* 0x013fea0003c00000 */
[----:B------:R-:W-:Y:S01]  /*12b80*/  VOTE.ALL P3, P3 ;  /* 0x0000000000ff7806 */ /* 0x000fe20001860000 */
[----:B01--4-:R-:W-:-:S12]  /*12b90*/  ENDCOLLECTIVE ;  /* 0x000000000000791b */ /* 0x013fd80003800000 */
.L_x_837:
[----:B------:R-:W-:Y:S05]  /*12ba0*/  BSYNC B1 ;  /* 0x0000000000017941 */ /* 0x000fea0003800000 */
.L_x_836:
[----:B------:R-:W-:Y:S01]  /*12bb0*/  PLOP3.LUT P4, PT, P3, PT, PT, 0x80, 0x8 ;  /* 0x000000000008781c */ /* 0x000fe20001f8f070 */
[----:B------:R-:W-:-:S12]  /*12bc0*/  BRA `(.L_x_838) ;  /* 0xffffffb800b47947 */ /* 0x000fd8000383ffff */
.L_x_839:
        /* <DEDUP_REMOVED lines=11> */
.L_x_2377:


//--------------------- .text._ZN6thrust24THRUST_300001_SM_1000_NS8cuda_cub4core6detail13_kernel_agentINS1_15__reduce_by_key9InitAgentIN3cub18CUB_300001_SM_100024ReduceByKeyScanTileStateIdlLb0EEElPlEEJSA_lSB_EEEvDpT0_ --------------------------
	.section	.text._ZN6thrust24THRUST_300001_SM_1000_NS8cuda_cub4core6detail13_kernel_agentINS1_15__reduce_by_key9InitAgentIN3cub18CUB_300001_SM_100024ReduceByKeyScanTileStateIdlLb0EEElPlEEJSA_lSB_EEEvDpT0_,"ax",@progbits
	.align	128
        .global         _ZN6thrust24THRUST_300001_SM_1000_NS8cuda_cub4core6detail13_kernel_agentINS1_15__reduce_by_key9InitAgentIN3cub18CUB_300001_SM_100024ReduceByKeyScanTileStateIdlLb0EEElPlEEJSA_lSB_EEEvDpT0_
        .type           _ZN6thrust24THRUST_300001_SM_1000_NS8cuda_cub4core6detail13_kernel_agentINS1_15__reduce_by_key9InitAgentIN3cub18CUB_300001_SM_100024ReduceByKeyScanTileStateIdlLb0EEElPlEEJSA_lSB_EEEvDpT0_,@function
        .size           _ZN6thrust24THRUST_300001_SM_1000_NS8cuda_cub4core6detail13_kernel_agentINS1_15__reduce_by_key9InitAgentIN3cub18CUB_300001_SM_100024ReduceByKeyScanTileStateIdlLb0EEElPlEEJSA_lSB_EEEvDpT0_,(.L_x_2378 - _ZN6thrust24THRUST_300001_SM_1000_NS8cuda_cub4core6detail13_kernel_agentINS1_15__reduce_by_key9InitAgentIN3cub18CUB_300001_SM_100024ReduceByKeyScanTileStateIdlLb0EEElPlEEJSA_lSB_EEEvDpT0_)
        .other          _ZN6thrust24THRUST_300001_SM_1000_NS8cuda_cub4core6detail13_kernel_agentINS1_15__reduce_by_key9InitAgentIN3cub18CUB_300001_SM_100024ReduceByKeyScanTileStateIdlLb0EEElPlEEJSA_lSB_EEEvDpT0_,@"STO_CUDA_ENTRY STV_DEFAULT"
_ZN6thrust24THRUST_300001_SM_1000_NS8cuda_cub4core6detail13_kernel_agentINS1_15__reduce_by_key9InitAgentIN3cub18CUB_300001_SM_100024ReduceByKeyScanTileStateIdlLb0EEElPlEEJSA_lSB_EEEvDpT0_:
.text._ZN6thrust24THRUST_300001_SM_1000_NS8cuda_cub4core6detail13_kernel_agentINS1_15__reduce_by_key9InitAgentIN3cub18CUB_300001_SM_100024ReduceByKeyScanTileStateIdlLb0EEElPlEEJSA_lSB_EEEvDpT0_:
[----:B------:R-:W-:Y:S01]  /*0000*/  LDC R1, c[0x0][0x37c] ;  /* 0x0000df00ff017b82 */ /* 0x000fe20000000800 */
[----:B------:R-:W0:Y:S07]  /*0010*/  S2R R0, SR_TID.X ;  /* 0x0000000000007919 */ /* 0x000e2e0000002100 */
[----:B------:R-:W1:Y:S01]  /*0020*/  S2UR UR6, SR_CTAID.X ;  /* 0x00000000000679c3 */ /* 0x000e620000002500 */
[----:B------:R-:W2:Y:S07]  /*0030*/  LDCU UR4, c[0x0][0x398] ;  /* 0x00007300ff0477ac */ /* 0x000eae0008000800 */
[----:B------:R-:W1:Y:S01]  /*0040*/  LDC R7, c[0x0][0x360] ;  /* 0x0000d800ff077b82 */ /* 0x000e620000000800 */
[C---:B0-----:R-:W-:Y:S01]  /*0050*/  ISETP.GT.U32.AND P0, PT, R0.reuse, 0x1f, PT ;  /* 0x0000001f0000780c */ /* 0x041fe20003f04070 */
[----:B-1----:R-:W-:Y:S01]  /*0060*/  IMAD R7, R7, UR6, R0 ;  /* 0x0000000607077c24 */ /* 0x002fe2000f8e0200 */
[----:B------:R-:W-:-:S02]  /*0070*/  LOP3.LUT P2, RZ, R0, UR6, RZ, 0xfc, !PT ;  /* 0x0000000600ff7c12 */ /* 0x000fc4000f84fcff */
[----:B------:R-:W-:Y:S02]  /*0080*/  ISETP.NE.OR P0, PT, RZ, UR6, P0 ;  /* 0x00000006ff007c0c */ /* 0x000fe40008705670 */
[----:B--2---:R-:W-:Y:S01]  /*0090*/  ISETP.GE.AND P1, PT, R7, UR4, PT ;  /* 0x0000000407007c0c */ /* 0x004fe2000bf26270 */
[----:B------:R-:W0:Y:S10]  /*00a0*/  LDCU.64 UR4, c[0x0][0x358] ;  /* 0x00006b00ff0477ac */ /* 0x000e340008000a00 */
[----:B------:R-:W1:Y:S08]  /*00b0*/  @!P0 LDC.64 R4, c[0x0][0x380] ;  /* 0x0000e000ff048b82 */ /* 0x000e700000000a00 */
[----:B------:R-:W2:Y:S01]  /*00c0*/  @!P1 LDC.64 R2, c[0x0][0x380] ;  /* 0x0000e000ff029b82 */ /* 0x000ea20000000a00 */
[----:B-1----:R-:W-:-:S04]  /*00d0*/  @!P0 IMAD.WIDE.U32 R4, R0, 0x4, R4 ;  /* 0x0000000400048825 */ /* 0x002fc800078e0004 */
[----:B--2---:R-:W-:Y:S01]  /*00e0*/  @!P1 IMAD.WIDE R2, R7, 0x4, R2 ;  /* 0x0000000407029825 */ /* 0x004fe200078e0202 */
[----:B------:R-:W-:-:S05]  /*00f0*/  @!P1 MOV R7, 0x63 ;  /* 0x0000006300079802 */ /* 0x000fca0000000f00 */
[----:B0-----:R0:W-:Y:S04]  /*0100*/  @!P1 STG.E desc[UR4][R2.64+0x80], R7 ;  /* 0x0000800702009986 */ /* 0x0011e8000c101904 */
[----:B------:R0:W-:Y:S01]  /*0110*/  @!P0 STG.E desc[UR4][R4.64], RZ ;  /* 0x000000ff04008986 */ /* 0x0001e2000c101904 */
[----:B------:R-:W-:Y:S05]  /*0120*/  @P2 EXIT ;  /* 0x000000000000294d */ /* 0x000fea0003800000 */
[----:B0-----:R-:W0:Y:S02]  /*0130*/  LDC.64 R2, c[0x0][0x3a0] ;  /* 0x0000e800ff027b82 */ /* 0x001e240000000a00 */
[----:B0-----:R-:W-:Y:S01]  /*0140*/  STG.E.64 desc[UR4][R2.64], RZ ;  /* 0x000000ff02007986 */ /* 0x001fe2000c101b04 */
[----:B------:R-:W-:Y:S05]  /*0150*/  EXIT ;  /* 0x000000000000794d */ /* 0x000fea0003800000 */
.L_x_840:
        /* <DEDUP_REMOVED lines=10> */
.L_x_2378:


//--------------------- .text._ZN6thrust24THRUST_300001_SM_1000_NS8cuda_cub4core6detail13_kernel_agentINS1_15__reduce_by_key16ReduceByKeyAgentINS0_6detail15normal_iteratorINS0_10device_ptrIiEEEENS8_INS9_IdEEEESB_SD_N4cuda3std3__48equal_toIiEENSE_3__47minimumIdEEPiiEEJSB_SD_SB_SD_SM_N3cub18CUB_300001_SM_100024ReduceByKeyScanTileStateIdiLb1EEESI_SL_iiEEEvDpT0_ --------------------------
	.section	.text._ZN6thrust24THRUST_300001_SM_1000_NS8cuda_cub4core6detail13_kernel_agentINS1_15__reduce_by_key16ReduceByKeyAgentINS0_6detail15normal_iteratorINS0_10device_ptrIiEEEENS8_INS9_IdEEEESB_SD_N4cuda3std3__48equal_toIiEENSE_3__47minimumIdEEPiiEEJSB_SD_SB_SD_SM_N3cub18CUB_300001_SM_100024ReduceByKeyScanTileStateIdiLb1EEESI_SL_iiEEEvDpT0_,"ax",@progbits
	.align	128
        .global         _ZN6thrust24THRUST_300001_SM_1000_NS8cuda_cub4core6detail13_kernel_agentINS1_15__reduce_by_key16ReduceByKeyAgentINS0_6detail15normal_iteratorINS0_10device_ptrIiEEEENS8_INS9_IdEEEESB_SD_N4cuda3std3__48equal_toIiEENSE_3__47minimumIdEEPiiEEJSB_SD_SB_SD_SM_N3cub18CUB_300001_SM_100024ReduceByKeyScanTileStateIdiLb1EEESI_SL_iiEEEvDpT0_
        .type           _ZN6thrust24THRUST_300001_SM_1000_NS8cuda_cub4core6detail13_kernel_agentINS1_15__reduce_by_key16ReduceByKeyAgentINS0_6detail15normal_iteratorINS0_10device_ptrIiEEEENS8_INS9_IdEEEESB_SD_N4cuda3std3__48equal_toIiEENSE_3__47minimumIdEEPiiEEJSB_SD_SB_SD_SM_N3cub18CUB_300001_SM_100024ReduceByKeyScanTileStateIdiLb1EEESI_SL_iiEEEvDpT0_,@function
        .size           _ZN6thrust24THRUST_300001_SM_1000_NS8cuda_cub4core6detail13_kernel_agentINS1_15__reduce_by_key16ReduceByKeyAgentINS0_6detail15normal_iteratorINS0_10device_ptrIiEEEENS8_INS9_IdEEEESB_SD_N4cuda3std3__48equal_toIiEENSE_3__47minimumIdEEPiiEEJSB_SD_SB_SD_SM_N3cub18CUB_300001_SM_100024ReduceByKeyScanTileStateIdiLb1EEESI_SL_iiEEEvDpT0_,(.L_x_2379 - _ZN6thrust24THRUST_300001_SM_1000_NS8cuda_cub4core6detail13_kernel_agentINS1_15__reduce_by_key16ReduceByKeyAgentINS0_6detail15normal_iteratorINS0_10device_ptrIiEEEENS8_INS9_IdEEEESB_SD_N4cuda3std3__48equal_toIiEENSE_3__47minimumIdEEPiiEEJSB_SD_SB_SD_SM_N3cub18CUB_300001_SM_100024ReduceByKeyScanTileStateIdiLb1EEESI_SL_iiEEEvDpT0_)
        .other          _ZN6thrust24THRUST_300001_SM_1000_NS8cuda_cub4core6detail13_kernel_agentINS1_15__reduce_by_key16ReduceByKeyAgentINS0_6detail15normal_iteratorINS0_10device_ptrIiEEEENS8_INS9_IdEEEESB_SD_N4cuda3std3__48equal_toIiEENSE_3__47minimumIdEEPiiEEJSB_SD_SB_SD_SM_N3cub18CUB_300001_SM_100024ReduceByKeyScanTileStateIdiLb1EEESI_SL_iiEEEvDpT0_,@"STO_CUDA_ENTRY STV_DEFAULT"
_ZN6thrust24THRUST_300001_SM_1000_NS8cuda_cub4core6detail13_kernel_agentINS1_15__reduce_by_key16ReduceByKeyAgentINS0_6detail15normal_iteratorINS0_10device_ptrIiEEEENS8_INS9_IdEEEESB_SD_N4cuda3std3__48equal_toIiEENSE_3__47minimumIdEEPiiEEJSB_SD_SB_SD_SM_N3cub18CUB_300001_SM_100024ReduceByKeyScanTileStateIdiLb1EEESI_SL_iiEEEvDpT0_:
.text._ZN6thrust24THRUST_300001_SM_1000_NS8cuda_cub4core6detail13_kernel_agentINS1_15__reduce_by_key16ReduceByKeyAgentINS0_6detail15normal_iteratorINS0_10device_ptrIiEEEENS8_INS9_IdEEEESB_SD_N4cuda3std3__48equal_toIiEENSE_3__47minimumIdEEPiiEEJSB_SD_SB_SD_SM_N3cub18CUB_300001_SM_100024ReduceByKeyScanTileStateIdiLb1EEESI_SL_iiEEEvDpT0_:
[----:B------:R-:W-:Y:S01]  /*0000*/  LDC R1, c[0x0][0x37c] ;  /* 0x0000df00ff017b82 */ /* 0x000fe20000000800 */
[----:B------:R-:W0:Y:S01]  /*0010*/  S2R R60, SR_CTAID.X ;  /* 0x00000000003c7919 */ /* 0x000e220000002500 */
[----:B------:R-:W1:Y:S01]  /*0020*/  LDCU UR4, c[0x0][0x3b4] ;  /* 0x00007680ff0477ac */ /* 0x000e620008000800 */
[----:B------:R-:W2:Y:S01]  /*0030*/  LDCU.64 UR10, c[0x0][0x358] ;  /* 0x00006b00ff0a77ac */ /* 0x000ea20008000a00 */
[----:B0-----:R-:W-:-:S05]  /*0040*/  IMAD R2, R60, 0x900, RZ ;  /* 0x000009003c027824 */ /* 0x001fca00078e02ff */
[----:B-1----:R-:W-:-:S04]  /*0050*/  IADD3 R0, PT, PT, -R2, UR4, RZ ;  /* 0x0000000402007c10 */ /* 0x002fc8000fffe1ff */
[----:B------:R-:W-:-:S13]  /*0060*/  ISETP.GE.AND P0, PT, R0, 0x901, PT ;  /* 0x000009010000780c */ /* 0x000fda0003f06270 */
[----:B--2---:R-:W-:Y:S05]  /*0070*/  @!P0 BRA `(.L_x_841) ;  /* 0x0000007800848947 */ /* 0x004fea0003800000 */
[----:B------:R-:W-:-:S13]  /*0080*/  ISETP.NE.AND P0, PT, R60, RZ, PT ;  /* 0x000000ff3c00720c */ /* 0x000fda0003f05270 */
[----:B------:R-:W-:Y:S05]  /*0090*/  @P0 BRA `(.L_x_842) ;  /* 0x0000003000400947 */ /* 0x000fea0003800000 */
[----:B------:R-:W0:Y:S01]  /*00a0*/  S2R R61, SR_TID.X ;  /* 0x00000000003d7919 */ /* 0x000e220000002100 */
[----:B------:R-:W1:Y:S01]  /*00b0*/  LDC.64 R4, c[0x0][0x380] ;  /* 0x0000e000ff047b82 */ /* 0x000e620000000a00 */
[C---:B0-----:R-:W-:Y:S02]  /*00c0*/  LOP3.LUT R3, R61.reuse, 0x1f, RZ, 0xc0, !PT ;  /* 0x0000001f3d037812 */ /* 0x041fe400078ec0ff */
[----:B------:R-:W-:-:S03]  /*00d0*/  LOP3.LUT R0, R61, 0x3e0, RZ, 0xc0, !PT ;  /* 0x000003e03d007812 */ /* 0x000fc600078ec0ff */
[----:B------:R-:W-:-:S04]  /*00e0*/  IMAD.IADD R3, R2, 0x1, R3 ;  /* 0x0000000102037824 */ /* 0x000fc800078e0203 */
[----:B------:R-:W-:-:S04]  /*00f0*/  IMAD R7, R0, 0x9, R3 ;  /* 0x0000000900077824 */ /* 0x000fc800078e0203 */
[C---:B-1----:R-:W-:Y:S02]  /*0100*/  IMAD.WIDE.U32 R2, R7.reuse, 0x4, R4 ;  /* 0x0000000407027825 */ /* 0x042fe400078e0004 */
[----:B------:R-:W0:Y:S03]  /*0110*/  LDC.64 R4, c[0x0][0x388] ;  /* 0x0000e200ff047b82 */ /* 0x000e260000000a00 */
        /* <DEDUP_REMOVED lines=9> */
[----:B0-----:R-:W-:-:S05]  /*01b0*/  IMAD.WIDE.U32 R4, R7, 0x8, R4 ;  /* 0x0000000807047825 */ /* 0x001fca00078e0004 */
        /* <DEDUP_REMOVED lines=14> */
[----:B------:R-:W-:Y:S01]  /*02a0*/  BSSY.RECONVERGENT B0, `(.L_x_843) ;  /* 0x0000053000007945 */ /* 0x000fe20003800200 */
[----:B-1----:R-:W-:-:S06]  /*02b0*/  ULEA UR4, UR5, UR4, 0x18 ;  /* 0x0000000405047291 */ /* 0x002fcc000f8ec0ff */
[----:B------:R-:W-:Y:S01]  /*02c0*/  LEA R39, R61, UR4, 0x2 ;  /* 0x000000043d277c11 */ /* 0x000fe2000f8e10ff */
        /* <DEDUP_REMOVED lines=13> */
[----:B0-----:R-:W-:-:S03]  /*03a0*/  IMAD.MOV.U32 R11, RZ, RZ, RZ ;  /* 0x000000ffff0b7224 */ /* 0x001fc600078e00ff */
        /* <DEDUP_REMOVED lines=8> */
[----:B------:R-:W3:Y:S04]  /*0430*/  LDS R6, [R26+0x10] ;  /* 0x000010001a067984 */ /* 0x000ee80000000800 */
[----:B------:R-:W4:Y:S04]  /*0440*/  LDS R7, [R26+0x14] ;  /* 0x000014001a077984 */ /* 0x000f280000000800 */
[----:B------:R-:W-:Y:S04]  /*0450*/  LDS R8, [R26+0x18] ;  /* 0x000018001a087984 */ /* 0x000fe80000000800 */
[----:B------:R-:W-:Y:S01]  /*0460*/  LDS R9, [R26+0x1c] ;  /* 0x00001c001a097984 */ /* 0x000fe20000000800 */
[----:B------:R-:W-:Y:S01]  /*0470*/  BAR.SYNC.DEFER_BLOCKING 0x0 ;  /* 0x0000000000007b1d */ /* 0x000fe20000010000 */
[----:B0-----:R-:W-:-:S02]  /*0480*/  ISETP.NE.AND P6, PT, R2, R3, PT ;  /* 0x000000030200720c */ /* 0x001fc40003fc5270 */
[----:B-1----:R-:W-:Y:S02]  /*0490*/  ISETP.NE.AND P0, PT, R3, R4, PT ;  /* 0x000000040300720c */ /* 0x002fe40003f05270 */
[----:B------:R-:W-:Y:S02]  /*04a0*/  P2R R55, PR, RZ, 0x40 ;  /* 0x00000040ff377803 */ /* 0x000fe40000000000 */
[----:B--2---:R-:W-:Y:S01]  /*04b0*/  ISETP.NE.AND P1, PT, R4, R5, PT ;  /* 0x000000050400720c */ /* 0x004fe20003f25270 */
[----:B------:R0:W-:Y:S01]  /*04c0*/  STS.64 [R37], R12 ;  /* 0x0000000c25007388 */ /* 0x0001e20000000a00 */
[----:B---3--:R-:W-:Y:S02]  /*04d0*/  ISETP.NE.AND P2, PT, R5, R6, PT ;  /* 0x000000060500720c */ /* 0x008fe40003f45270 */
[----:B------:R-:W-:Y:S01]  /*04e0*/  SEL R51, RZ, 0x1, !P1 ;  /* 0x00000001ff337807 */ /* 0x000fe20004800000 */
[----:B------:R1:W-:Y:S01]  /*04f0*/  STS.64 [R37+0x100], R14 ;  /* 0x0001000e25007388 */ /* 0x0003e20000000a00 */
[----:B----4-:R-:W-:-:S03]  /*0500*/  ISETP.NE.AND P3, PT, R6, R7, PT ;  /* 0x000000070600720c */ /* 0x010fc60003f65270 */
[----:B------:R-:W-:Y:S04]  /*0510*/  STS.64 [R37+0x200], R16 ;  /* 0x0002001025007388 */ /* 0x000fe80000000a00 */
[----:B------:R-:W-:Y:S01]  /*0520*/  STS.64 [R37+0x300], R18 ;  /* 0x0003001225007388 */ /* 0x000fe20000000a00 */
[----:B0-----:R-:W-:Y:S02]  /*0530*/  SEL R12, RZ, 0x1, !P6 ;  /* 0x00000001ff0c7807 */ /* 0x001fe40007000000 */
[----:B------:R-:W-:Y:S01]  /*0540*/  SEL R13, RZ, 0x1, !P0 ;  /* 0x00000001ff0d7807 */ /* 0x000fe20004000000 */
[----:B------:R-:W-:Y:S01]  /*0550*/  STS.64 [R37+0x400], R20 ;  /* 0x0004001425007388 */ /* 0x000fe20000000a00 */
[----:B-1----:R-:W-:Y:S02]  /*0560*/  SEL R14, RZ, 0x1, !P2 ;  /* 0x00000001ff0e7807 */ /* 0x002fe40005000000 */
[----:B------:R-:W-:Y:S01]  /*0570*/  SEL R15, RZ, 0x1, !P3 ;  /* 0x00000001ff0f7807 */ /* 0x000fe20005800000 */
[----:B------:R-:W-:Y:S04]  /*0580*/  STS.64 [R37+0x500], R28 ;  /* 0x0005001c25007388 */ /* 0x000fe80000000a00 */
[----:B------:R-:W-:Y:S04]  /*0590*/  STS.64 [R37+0x600], R30 ;  /* 0x0006001e25007388 */ /* 0x000fe80000000a00 */
[----:B------:R-:W-:Y:S04]  /*05a0*/  STS.64 [R37+0x700], R32 ;  /* 0x0007002025007388 */ /* 0x000fe80000000a00 */
[----:B------:R-:W-:Y:S01]  /*05b0*/  STS.64 [R37+0x800], R34 ;  /* 0x0008002225007388 */ /* 0x000fe20000000a00 */
[----:B------:R-:W-:-:S03]  /*05c0*/  NOP ;  /* 0x0000000000007918 */ /* 0x000fc60000000000 */
[----:B------:R-:W-:Y:S04]  /*05d0*/  LDS.64 R22, [R38] ;  /* 0x0000000026167984 */ /* 0x000fe80000000a00 */
[----:B------:R-:W0:Y:S04]  /*05e0*/  LDS.64 R16, [R38+0x8] ;  /* 0x0000080026107984 */ /* 0x000e280000000a00 */
[----:B------:R-:W1:Y:S04]  /*05f0*/  LDS.64 R24, [R38+0x10] ;  /* 0x0000100026187984 */ /* 0x000e680000000a00 */
[----:B------:R-:W-:Y:S04]  /*0600*/  LDS.64 R26, [R38+0x18] ;  /* 0x00001800261a7984 */ /* 0x000fe80000000a00 */
[----:B------:R-:W-:Y:S04]  /*0610*/  LDS.64 R28, [R38+0x20] ;  /* 0x00002000261c7984 */ /* 0x000fe80000000a00 */
[----:B------:R-:W-:Y:S04]  /*0620*/  LDS.64 R30, [R38+0x28] ;  /* 0x00002800261e7984 */ /* 0x000fe80000000a00 */
[----:B------:R-:W-:Y:S04]  /*0630*/  LDS.64 R32, [R38+0x30] ;  /* 0x0000300026207984 */ /* 0x000fe80000000a00 */
[----:B------:R-:W-:Y:S04]  /*0640*/  LDS.64 R34, [R38+0x38] ;  /* 0x0000380026227984 */ /* 0x000fe80000000a00 */
[----:B------:R1:W-:Y:S01]  /*0650*/  LDS.64 R36, [R38+0x40] ;  /* 0x0000400026247984 */ /* 0x0003e20000000a00 */
[----:B------:R-:W-:Y:S01]  /*0660*/  BAR.SYNC.DEFER_BLOCKING 0x0 ;  /* 0x0000000000007b1d */ /* 0x000fe20000010000 */
[----:B0-----:R-:W-:Y:S01]  /*0670*/  IMAD.MOV.U32 R19, RZ, RZ, R17 ;  /* 0x000000ffff137224 */ /* 0x001fe200078e0011 */
[----:B-1----:R-:W-:-:S04]  /*0680*/  MOV R38, R24 ;  /* 0x0000001800267202 */ /* 0x002fc80000000f00 */
[----:B------:R-:W-:Y:S02]  /*0690*/  STS [R39+0x4d8], R0 ;  /* 0x0004d80027007388 */ /* 0x000fe40000000800 */
[----:B------:R-:W-:Y:S06]  /*06a0*/  BAR.SYNC.DEFER_BLOCKING 0x0 ;  /* 0x0000000000007b1d */ /* 0x000fec0000010000 */
[----:B------:R0:W1:Y:S02]  /*06b0*/  @P5 LDS R10, [R39+0x4d4] ;  /* 0x0004d400270a5984 */ /* 0x0000640000000800 */
[----:B0-----:R-:W-:Y:S01]  /*06c0*/  IMAD.MOV.U32 R39, RZ, RZ, R25 ;  /* 0x000000ffff277224 */ /* 0x001fe200078e0019 */
[----:B-1----:R-:W-:-:S04]  /*06d0*/  @P5 ISETP.NE.AND P4, PT, R10, R2, PT ;  /* 0x000000020a00520c */ /* 0x002fc80003f85270 */
[----:B------:R-:W-:Y:S02]  /*06e0*/  @P5 SEL R11, RZ, 0x1, !P4 ;  /* 0x00000001ff0b5807 */ /* 0x000fe40006000000 */
[----:B------:R-:W-:Y:S02]  /*06f0*/  ISETP.NE.AND P4, PT, R7, R8, PT ;  /* 0x000000080700720c */ /* 0x000fe40003f85270 */
[----:B------:R-:W-:Y:S02]  /*0700*/  IADD3 R18, PT, PT, R13, R11, R12 ;  /* 0x0000000b0d127210 */ /* 0x000fe40007ffe00c */
[----:B------:R-:W-:Y:S02]  /*0710*/  SEL R20, RZ, 0x1, !P4 ;  /* 0x00000001ff147807 */ /* 0x000fe40006000000 */
[----:B------:R-:W-:Y:S02]  /*0720*/  IADD3 R18, PT, PT, R14, R18, R51 ;  /* 0x000000120e127210 */ /* 0x000fe40007ffe033 */
[----:B------:R-:W-:-:S02]  /*0730*/  ISETP.NE.AND P5, PT, R8, R9, PT ;  /* 0x000000090800720c */ /* 0x000fc40003fa5270 */
[----:B------:R-:W-:Y:S01]  /*0740*/  IADD3 R40, PT, PT, R20, R18, R15 ;  /* 0x0000001214287210 */ /* 0x000fe20007ffe00f */
[----:B------:R-:W-:Y:S01]  /*0750*/  IMAD.MOV.U32 R18, RZ, RZ, R16 ;  /* 0x000000ffff127224 */ /* 0x000fe200078e0010 */
[----:B------:R-:W-:Y:S01]  /*0760*/  SEL R21, RZ, 0x1, !P5 ;  /* 0x00000001ff157807 */ /* 0x000fe20006800000 */
[----:B------:R-:W-:Y:S08]  /*0770*/  @P6 BRA `(.L_x_844) ;  /* 0x0000000000146947 */ /* 0x000ff00003800000 */
[----:B------:R-:W-:Y:S01]  /*0780*/  DSETP.GEU.AND P6, PT, R22, R16, PT ;  /* 0x000000101600722a */ /* 0x000fe20003fce000 */
[----:B------:R-:W-:Y:S02]  /*0790*/  IMAD.MOV.U32 R18, RZ, RZ, R22 ;  /* 0x000000ffff127224 */ /* 0x000fe400078e0016 */
[----:B------:R-:W-:-:S11]  /*07a0*/  IMAD.MOV.U32 R19, RZ, RZ, R23 ;  /* 0x000000ffff137224 */ /* 0x000fd600078e0017 */
[----:B------:R-:W-:Y:S01]  /*07b0*/  @P6 IMAD.MOV.U32 R18, RZ, RZ, R16 ;  /* 0x000000ffff126224 */ /* 0x000fe200078e0010 */
[----:B------:R-:W-:-:S07]  /*07c0*/  @P6 MOV R19, R17 ;  /* 0x0000001100136202 */ /* 0x000fce0000000f00 */
.L_x_844:
[----:B------:R-:W-:Y:S05]  /*07d0*/  BSYNC.RECONVERGENT B0 ;  /* 0x0000000000007941 */ /* 0x000fea0003800200 */
.L_x_843:
[----:B------:R-:W-:Y:S04]  /*07e0*/  BSSY.RECONVERGENT B0, `(.L_x_845) ;  /* 0x0000007000007945 */ /* 0x000fe80003800200 */
[----:B------:R-:W-:Y:S05]  /*07f0*/  @P0 BRA `(.L_x_846) ;  /* 0x0000000000140947 */ /* 0x000fea0003800000 */
[----:B------:R-:W-:Y:S01]  /*0800*/  DSETP.GEU.AND P6, PT, R18, R24, PT ;  /* 0x000000181200722a */ /* 0x000fe20003fce000 */
[----:B------:R-:W-:Y:S02]  /*0810*/  IMAD.MOV.U32 R38, RZ, RZ, R18 ;  /* 0x000000ffff267224 */ /* 0x000fe400078e0012 */
[----:B------:R-:W-:-:S11]  /*0820*/  IMAD.MOV.U32 R39, RZ, RZ, R19 ;  /* 0x000000ffff277224 */ /* 0x000fd600078e0013 */
[----:B------:R-:W-:Y:S02]  /*0830*/  @P6 IMAD.MOV.U32 R38, RZ, RZ, R24 ;  /* 0x000000ffff266224 */ /* 0x000fe400078e0018 */
[----:B------:R-:W-:-:S07]  /*0840*/  @P6 IMAD.MOV.U32 R39, RZ, RZ, R25 ;  /* 0x000000ffff276224 */ /* 0x000fce00078e0019 */
.L_x_846:
[----:B------:R-:W-:Y:S05]  /*0850*/  BSYNC.RECONVERGENT B0 ;  /* 0x0000000000007941 */ /* 0x000fea0003800200 */
.L_x_845:
[----:B------:R-:W-:Y:S01]  /*0860*/  BSSY.RECONVERGENT B0, `(.L_x_847) ;  /* 0x000000c000007945 */ /* 0x000fe20003800200 */
[----:B------:R-:W-:Y:S01]  /*0870*/  IADD3 R43, PT, PT, R40, R21, RZ ;  /* 0x00000015282b7210 */ /* 0x000fe20007ffe0ff */
        /* <DEDUP_REMOVED lines=10> */
.L_x_848:
[----:B------:R-:W-:Y:S05]  /*0920*/  BSYNC.RECONVERGENT B0 ;  /* 0x0000000000007941 */ /* 0x000fea0003800200 */
.L_x_847:
[----:B------:R-:W-:Y:S01]  /*0930*/  BSSY.RECONVERGENT B0, `(.L_x_849) ;  /* 0x000000a000007945 */ /* 0x000fe20003800200 */
[----:B------:R-:W-:Y:S01]  /*0940*/  IADD3 R42, PT, PT, R43, 0x1, RZ ;  /* 0x000000012b2a7810 */ /* 0x000fe20007ffe0ff */
        /* <DEDUP_REMOVED lines=8> */
.L_x_850:
[----:B------:R-:W-:Y:S05]  /*09d0*/  BSYNC.RECONVERGENT B0 ;  /* 0x0000000000007941 */ /* 0x000fea0003800200 */
.L_x_849:
[----:B------:R-:W-:Y:S01]  /*09e0*/  BSSY.RECONVERGENT B0, `(.L_x_851) ;  /* 0x0000009000007945 */ /* 0x000fe20003800200 */
[----:B------:R-:W-:Y:S01]  /*09f0*/  MOV R40, R30 ;  /* 0x0000001e00287202 */ /* 0x000fe20000000f00 */
[----:B------:R-:W-:Y:S02]  /*0a00*/  IMAD.MOV.U32 R41, RZ, RZ, R31 ;  /* 0x000000ffff297224 */ /* 0x000fe400078e001f */
[----:B------:R-:W-:Y:S05]  /*0a10*/  @P3 BRA `(.L_x_852) ;  /* 0x0000000000143947 */ /* 0x000fea0003800000 */
[----:B------:R-:W-:Y:S01]  /*0a20*/  DSETP.GEU.AND P6, PT, R38, R30, PT ;  /* 0x0000001e2600722a */ /* 0x000fe20003fce000 */
[----:B------:R-:W-:Y:S02]  /*0a30*/  IMAD.MOV.U32 R40, RZ, RZ, R38 ;  /* 0x000000ffff287224 */ /* 0x000fe400078e0026 */
[----:B------:R-:W-:-:S11]  /*0a40*/  IMAD.MOV.U32 R41, RZ, RZ, R39 ;  /* 0x000000ffff297224 */ /* 0x000fd600078e0027 */
[----:B------:R-:W-:Y:S02]  /*0a50*/  @P6 IMAD.MOV.U32 R40, RZ, RZ, R30 ;  /* 0x000000ffff286224 */ /* 0x000fe400078e001e */
[----:B------:R-:W-:-:S07]  /*0a60*/  @P6 IMAD.MOV.U32 R41, RZ, RZ, R31 ;  /* 0x000000ffff296224 */ /* 0x000fce00078e001f */
.L_x_852:
[----:B------:R-:W-:Y:S05]  /*0a70*/  BSYNC.RECONVERGENT B0 ;  /* 0x0000000000007941 */ /* 0x000fea0003800200 */
.L_x_851:
[----:B------:R-:W-:Y:S01]  /*0a80*/  BSSY.RECONVERGENT B0, `(.L_x_853) ;  /* 0x0000009000007945 */ /* 0x000fe20003800200 */
[----:B------:R-:W-:Y:S01]  /*0a90*/  IMAD.MOV.U32 R38, RZ, RZ, R32 ;  /* 0x000000ffff267224 */ /* 0x000fe200078e0020 */
[----:B------:R-:W-:Y:S02]  /*0aa0*/  MOV R39, R33 ;  /* 0x0000002100277202 */ /* 0x000fe40000000f00 */
[----:B------:R-:W-:Y:S05]  /*0ab0*/  @P4 BRA `(.L_x_854) ;  /* 0x0000000000144947 */ /* 0x000fea0003800000 */
[----:B------:R-:W-:Y:S01]  /*0ac0*/  DSETP.GEU.AND P6, PT, R40, R32, PT ;  /* 0x000000202800722a */ /* 0x000fe20003fce000 */
[----:B------:R-:W-:Y:S02]  /*0ad0*/  IMAD.MOV.U32 R38, RZ, RZ, R40 ;  /* 0x000000ffff267224 */ /* 0x000fe400078e0028 */
[----:B------:R-:W-:-:S11]  /*0ae0*/  IMAD.MOV.U32 R39, RZ, RZ, R41 ;  /* 0x000000ffff277224 */ /* 0x000fd600078e0029 */
[----:B------:R-:W-:Y:S02]  /*0af0*/  @P6 IMAD.MOV.U32 R38, RZ, RZ, R32 ;  /* 0x000000ffff266224 */ /* 0x000fe400078e0020 */
[----:B------:R-:W-:-:S07]  /*0b00*/  @P6 IMAD.MOV.U32 R39, RZ, RZ, R33 ;  /* 0x000000ffff276224 */ /* 0x000fce00078e0021 */
.L_x_854:
[----:B------:R-:W-:Y:S05]  /*0b10*/  BSYNC.RECONVERGENT B0 ;  /* 0x0000000000007941 */ /* 0x000fea0003800200 */
.L_x_853:
[----:B------:R-:W-:Y:S04]  /*0b20*/  BSSY.RECONVERGENT B0, `(.L_x_855) ;  /* 0x0000007000007945 */ /* 0x000fe80003800200 */
[----:B------:R-:W-:Y:S05]  /*0b30*/  @P5 BRA `(.L_x_856) ;  /* 0x0000000000145947 */ /* 0x000fea0003800000 */
[----:B------:R-:W-:Y:S01]  /*0b40*/  DSETP.GEU.AND P6, PT, R38, R34, PT ;  /* 0x000000222600722a */ /* 0x000fe20003fce000 */
[----:B------:R-:W-:Y:S02]  /*0b50*/  IMAD.MOV.U32 R18, RZ, RZ, R38 ;  /* 0x000000ffff127224 */ /* 0x000fe400078e0026 */
[----:B------:R-:W-:-:S11]  /*0b60*/  IMAD.MOV.U32 R19, RZ, RZ, R39 ;  /* 0x000000ffff137224 */ /* 0x000fd600078e0027 */
[----:B------:R-:W-:Y:S01]  /*0b70*/  @P6 MOV R18, R34 ;  /* 0x0000002200126202 */ /* 0x000fe20000000f00 */
[----:B------:R-:W-:-:S07]  /*0b80*/  @P6 IMAD.MOV.U32 R19, RZ, RZ, R35 ;  /* 0x000000ffff136224 */ /* 0x000fce00078e0023 */
.L_x_856:
[----:B------:R-:W-:Y:S05]  /*0b90*/  BSYNC.RECONVERGENT B0 ;  /* 0x0000000000007941 */ /* 0x000fea0003800200 */
.L_x_855:
[----:B------:R-:W-:Y:S01]  /*0ba0*/  ISETP.NE.AND P6, PT, R9, R0, PT ;  /* 0x000000000900720c */ /* 0x000fe20003fc5270 */
[----:B------:R-:W-:Y:S01]  /*0bb0*/  BSSY.RECONVERGENT B0, `(.L_x_857) ;  /* 0x000000a000007945 */ /* 0x000fe20003800200 */
[----:B------:R-:W-:Y:S02]  /*0bc0*/  IMAD.MOV.U32 R52, RZ, RZ, R36 ;  /* 0x000000ffff347224 */ /* 0x000fe400078e0024 */
[----:B------:R-:W-:-:S09]  /*0bd0*/  IMAD.MOV.U32 R53, RZ, RZ, R37 ;  /* 0x000000ffff357224 */ /* 0x000fd200078e0025 */
[----:B------:R-:W-:Y:S01]  /*0be0*/  @!P6 IMAD.MOV R42, RZ, RZ, R43 ;  /* 0x000000ffff2ae224 */ /* 0x000fe200078e022b */
[----:B------:R-:W-:Y:S06]  /*0bf0*/  @P6 BRA `(.L_x_858) ;  /* 0x0000000000146947 */ /* 0x000fec0003800000 */
[----:B------:R-:W-:Y:S01]  /*0c00*/  DSETP.GEU.AND P6, PT, R18, R36, PT ;  /* 0x000000241200722a */ /* 0x000fe20003fce000 */
[----:B------:R-:W-:Y:S02]  /*0c10*/  IMAD.MOV.U32 R52, RZ, RZ, R18 ;  /* 0x000000ffff347224 */ /* 0x000fe400078e0012 */
[----:B------:R-:W-:-:S11]  /*0c20*/  IMAD.MOV.U32 R53, RZ, RZ, R19 ;  /* 0x000000ffff357224 */ /* 0x000fd600078e0013 */
[----:B------:R-:W-:Y:S01]  /*0c30*/  @P6 MOV R52, R36 ;  /* 0x0000002400346202 */ /* 0x000fe20000000f00 */
[----:B------:R-:W-:-:S07]  /*0c40*/  @P6 IMAD.MOV.U32 R53, RZ, RZ, R37 ;  /* 0x000000ffff356224 */ /* 0x000fce00078e0025 */
.L_x_858:
[----:B------:R-:W-:Y:S05]  /*0c50*/  BSYNC.RECONVERGENT B0 ;  /* 0x0000000000007941 */ /* 0x000fea0003800200 */
.L_x_857:
[----:B------:R-:W-:Y:S01]  /*0c60*/  SHFL.UP PT, R18, R52, 0x1, RZ ;  /* 0x0420000034127989 */ /* 0x000fe200000e00ff */
[----:B------:R-:W-:Y:S01]  /*0c70*/  P2R R38, PR, RZ, 0x1 ;  /* 0x00000001ff267803 */ /* 0x000fe20000000000 */
[----:B------:R-:W-:Y:S01]  /*0c80*/  BSSY.RECONVERGENT B0, `(.L_x_859) ;  /* 0x00000bc000007945 */ /* 0x000fe20003800200 */
[----:B------:R-:W-:Y:S01]  /*0c90*/  ISETP.GE.AND P0, PT, R59, 0x2, PT ;  /* 0x000000023b00780c */ /* 0x000fe20003f06270 */
[----:B------:R-:W0:Y:S02]  /*0ca0*/  SHFL.UP PT, R19, R53, 0x1, RZ ;  /* 0x0420000035137989 */ /* 0x000e2400000e00ff */
[----:B0-----:R-:W-:-:S06]  /*0cb0*/  DSETP.GT.AND P6, PT, R52, R18, PT ;  /* 0x000000123400722a */ /* 0x001fcc0003fc4000 */
[----:B------:R-:W-:Y:S02]  /*0cc0*/  FSEL R37, R18, R52, P6 ;  /* 0x0000003412257208 */ /* 0x000fe40003000000 */
[----:B------:R-:W0:Y:S01]  /*0cd0*/  SHFL.UP PT, R18, R42, 0x1, RZ ;  /* 0x042000002a127989 */ /* 0x000e2200000e00ff */
[----:B------:R-:W-:Y:S02]  /*0ce0*/  FSEL R39, R19, R53, P6 ;  /* 0x0000003513277208 */ /* 0x000fe40003000000 */
[----:B------:R-:W-:-:S04]  /*0cf0*/  ISETP.NE.AND P6, PT, R42, RZ, PT ;  /* 0x000000ff2a00720c */ /* 0x000fc80003fc5270 */
[----:B------:R-:W-:Y:S02]  /*0d00*/  FSEL R19, R37, R52, !P6 ;  /* 0x0000003425137208 */ /* 0x000fe40007000000 */
[----:B------:R-:W-:Y:S02]  /*0d10*/  FSEL R37, R39, R53, !P6 ;  /* 0x0000003527257208 */ /* 0x000fe40007000000 */
[----:B------:R-:W-:-:S04]  /*0d20*/  ISETP.GE.AND P6, PT, R59, 0x1, PT ;  /* 0x000000013b00780c */ /* 0x000fc80003fc6270 */
[----:B------:R-:W-:Y:S02]  /*0d30*/  FSEL R54, R52, R19, !P6 ;  /* 0x0000001334367208 */ /* 0x000fe40007000000 */
[----:B------:R-:W-:-:S03]  /*0d40*/  FSEL R52, R53, R37, !P6 ;  /* 0x0000002535347208 */ /* 0x000fc60007000000 */
[----:B------:R-:W-:Y:S02]  /*0d50*/  IMAD.MOV.U32 R36, RZ, RZ, R54 ;  /* 0x000000ffff247224 */ /* 0x000fe400078e0036 */
[----:B------:R-:W-:Y:S01]  /*0d60*/  SHFL.UP PT, R19, R52, 0x2, RZ ;  /* 0x0440000034137989 */ /* 0x000fe200000e00ff */
[----:B------:R-:W-:Y:S01]  /*0d70*/  IMAD.MOV.U32 R37, RZ, RZ, R52 ;  /* 0x000000ffff257224 */ /* 0x000fe200078e0034 */
[----:B0-----:R-:W-:Y:S02]  /*0d80*/  SEL R39, R18, RZ, P6 ;  /* 0x000000ff12277207 */ /* 0x001fe40003000000 */
[----:B------:R-:W0:Y:S03]  /*0d90*/  SHFL.UP PT, R18, R54, 0x2, RZ ;  /* 0x0440000036127989 */ /* 0x000e2600000e00ff */
[----:B------:R-:W-:Y:S01]  /*0da0*/  IMAD.IADD R39, R39, 0x1, R42 ;  /* 0x0000000127277824 */ /* 0x000fe200078e022a */
[----:B0-----:R-:W-:-:S06]  /*0db0*/  DSETP.GT.AND P6, PT, R36, R18, PT ;  /* 0x000000122400722a */ /* 0x001fcc0003fc4000 */
[----:B------:R-:W-:Y:S02]  /*0dc0*/  FSEL R37, R18, R54, P6 ;  /* 0x0000003612257208 */ /* 0x000fe40003000000 */
[----:B------:R-:W0:Y:S01]  /*0dd0*/  SHFL.UP PT, R18, R39, 0x2, RZ ;  /* 0x0440000027127989 */ /* 0x000e2200000e00ff */
[----:B------:R-:W-:Y:S02]  /*0de0*/  FSEL R19, R19, R52, P6 ;  /* 0x0000003413137208 */ /* 0x000fe40003000000 */
[----:B------:R-:W-:-:S04]  /*0df0*/  ISETP.NE.AND P6, PT, R39, RZ, PT ;  /* 0x000000ff2700720c */ /* 0x000fc80003fc5270 */
[----:B------:R-:W-:Y:S02]  /*0e00*/  @P0 FSEL R54, R37, R54, !P6 ;  /* 0x0000003625360208 */ /* 0x000fe40007000000 */
[----:B------:R-:W-:-:S03]  /*0e10*/  @P0 FSEL R52, R19, R52, !P6 ;  /* 0x0000003413340208 */ /* 0x000fc60007000000 */
[----:B------:R-:W-:Y:S02]  /*0e20*/  IMAD.MOV.U32 R36, RZ, RZ, R54 ;  /* 0x000000ffff247224 */ /* 0x000fe400078e0036 */
[----:B------:R-:W-:Y:S01]  /*0e30*/  SHFL.UP PT, R19, R52, 0x4, RZ ;  /* 0x0480000034137989 */ /* 0x000fe200000e00ff */
[----:B------:R-:W-:Y:S01]  /*0e40*/  IMAD.MOV.U32 R37, RZ, RZ, R52 ;  /* 0x000000ffff257224 */ /* 0x000fe200078e0034 */
[----:B0-----:R-:W-:Y:S02]  /*0e50*/  SEL R40, R18, RZ, P0 ;  /* 0x000000ff12287207 */ /* 0x001fe40000000000 */
[----:B------:R-:W0:Y:S01]  /*0e60*/  SHFL.UP PT, R18, R54, 0x4, RZ ;  /* 0x0480000036127989 */ /* 0x000e2200000e00ff */
[----:B------:R-:W-:Y:S02]  /*0e70*/  ISETP.GE.AND P0, PT, R59, 0x4, PT ;  /* 0x000000043b00780c */ /* 0x000fe40003f06270 */
[----:B------:R-:W-:Y:S01]  /*0e80*/  IADD3 R40, PT, PT, R39, R40, RZ ;  /* 0x0000002827287210 */ /* 0x000fe20007ffe0ff */
        /* <DEDUP_REMOVED lines=13> */
[----:B------:R-:W-:Y:S01]  /*0f60*/  IMAD.IADD R39, R40, 0x1, R39 ;  /* 0x0000000128277824 */ /* 0x000fe200078e0227 */
[----:B0-----:R-:W-:-:S06]  /*0f70*/  DSETP.GT.AND P6, PT, R36, R18, PT ;  /* 0x000000122400722a */ /* 0x001fcc0003fc4000 */
[----:B------:R-:W-:Y:S02]  /*0f80*/  FSEL R37, R18, R54, P6 ;  /* 0x0000003612257208 */ /* 0x000fe40003000000 */
[----:B------:R-:W0:Y:S01]  /*0f90*/  SHFL.UP PT, R18, R39, 0x8, RZ ;  /* 0x0500000027127989 */ /* 0x000e2200000e00ff */
[----:B------:R-:W-:Y:S02]  /*0fa0*/  FSEL R19, R19, R52, P6 ;  /* 0x0000003413137208 */ /* 0x000fe40003000000 */
[----:B------:R-:W-:-:S04]  /*0fb0*/  ISETP.NE.AND P6, PT, R39, RZ, PT ;  /* 0x000000ff2700720c */ /* 0x000fc80003fc5270 */
[----:B------:R-:W-:Y:S02]  /*0fc0*/  @P0 FSEL R54, R37, R54, !P6 ;  /* 0x0000003625360208 */ /* 0x000fe40007000000 */
[----:B------:R-:W-:Y:S02]  /*0fd0*/  @P0 FSEL R52, R19, R52, !P6 ;  /* 0x0000003413340208 */ /* 0x000fe40007000000 */
[----:B------:R-:W-:Y:S01]  /*0fe0*/  ISETP.GE.AND P6, PT, R59, 0x8, PT ;  /* 0x000000083b00780c */ /* 0x000fe20003fc6270 */
[----:B------:R-:W-:Y:S01]  /*0ff0*/  IMAD.MOV.U32 R36, RZ, RZ, R54 ;  /* 0x000000ffff247224 */ /* 0x000fe200078e0036 */
[----:B------:R-:W-:Y:S01]  /*1000*/  ISETP.NE.AND P0, PT, R38, RZ, PT ;  /* 0x000000ff2600720c */ /* 0x000fe20003f05270 */
[----:B------:R-:W-:Y:S01]  /*1010*/  SHFL.UP PT, R19, R52, 0x10, RZ ;  /* 0x0600000034137989 */ /* 0x000fe200000e00ff */
[----:B------:R-:W-:Y:S01]  /*1020*/  IMAD.MOV.U32 R37, RZ, RZ, R52 ;  /* 0x000000ffff257224 */ /* 0x000fe200078e0034 */
[----:B0-----:R-:W-:Y:S02]  /*1030*/  SEL R38, R18, RZ, P6 ;  /* 0x000000ff12267207 */ /* 0x001fe40003000000 */
[----:B------:R-:W0:Y:S03]  /*1040*/  SHFL.UP PT, R18, R54, 0x10, RZ ;  /* 0x0600000036127989 */ /* 0x000e2600000e00ff */
[----:B0-----:R-:W-:Y:S01]  /*1050*/  DSETP.GT.AND P6, PT, R36, R18, PT ;  /* 0x000000122400722a */ /* 0x001fe20003fc4000 */
[----:B------:R-:W-:-:S05]  /*1060*/  IMAD.IADD R36, R39, 0x1, R38 ;  /* 0x0000000127247824 */ /* 0x000fca00078e0226 */
[----:B------:R-:W-:Y:S02]  /*1070*/  FSEL R41, R18, R54, P6 ;  /* 0x0000003612297208 */ /* 0x000fe40003000000 */
[----:B------:R-:W0:Y:S01]  /*1080*/  SHFL.UP PT, R18, R36, 0x10, RZ ;  /* 0x0600000024127989 */ /* 0x000e2200000e00ff */
[----:B------:R-:W-:Y:S02]  /*1090*/  FSEL R19, R19, R52, P6 ;  /* 0x0000003413137208 */ /* 0x000fe40003000000 */
[----:B------:R-:W-:-:S04]  /*10a0*/  ISETP.NE.AND P6, PT, R36, RZ, PT ;  /* 0x000000ff2400720c */ /* 0x000fc80003fc5270 */
[----:B------:R-:W-:Y:S02]  /*10b0*/  FSEL R40, R41, R54, !P6 ;  /* 0x0000003629287208 */ /* 0x000fe40007000000 */
[----:B------:R-:W-:Y:S02]  /*10c0*/  FSEL R41, R19, R52, !P6 ;  /* 0x0000003413297208 */ /* 0x000fe40007000000 */
[----:B------:R-:W-:-:S04]  /*10d0*/  ISETP.GE.AND P6, PT, R59, 0x10, PT ;  /* 0x000000103b00780c */ /* 0x000fc80003fc6270 */
[----:B0-----:R-:W-:Y:S02]  /*10e0*/  SEL R19, R18, RZ, P6 ;  /* 0x000000ff12137207 */ /* 0x001fe40003000000 */
[----:B------:R-:W-:Y:S02]  /*10f0*/  ISETP.NE.AND P6, PT, R59, 0x1f, PT ;  /* 0x0000001f3b00780c */ /* 0x000fe40003fc5270 */
[----:B------:R-:W-:-:S11]  /*1100*/  IADD3 R46, PT, PT, R36, R19, RZ ;  /* 0x00000013242e7210 */ /* 0x000fd60007ffe0ff */
[----:B------:R-:W-:-:S05]  /*1110*/  @!P6 LEA R43, R56, UR4, 0x4 ;  /* 0x00000004382bec11 */ /* 0x000fca000f8e20ff */
[----:B------:R-:W-:Y:S04]  /*1120*/  @!P6 STS [R43], R46 ;  /* 0x0000002e2b00e388 */ /* 0x000fe80000000800 */
[----:B------:R-:W-:Y:S01]  /*1130*/  @!P6 STS.64 [R43+0x8], R40 ;  /* 0x000008282b00e388 */ /* 0x000fe20000000a00 */
[----:B------:R-:W-:Y:S06]  /*1140*/  BAR.SYNC.DEFER_BLOCKING 0x0 ;  /* 0x0000000000007b1d */ /* 0x000fec0000010000 */
[----:B------:R-:W-:Y:S04]  /*1150*/  SHFL.UP PT, R46, R46, 0x1, RZ ;  /* 0x042000002e2e7989 */ /* 0x000fe800000e00ff */
[----:B------:R-:W-:Y:S04]  /*1160*/  LDS.64 R38, [UR4+0x8] ;  /* 0x00000804ff267984 */ /* 0x000fe80008000a00 */
[----:B------:R-:W0:Y:S04]  /*1170*/  LDS.64 R18, [UR4+0x18] ;  /* 0x00001804ff127984 */ /* 0x000e280008000a00 */
[----:B------:R-:W1:Y:S04]  /*1180*/  LDS R50, [UR4+0x10] ;  /* 0x00001004ff327984 */ /* 0x000e680008000800 */
[----:B------:R-:W-:Y:S04]  /*1190*/  LDS R48, [UR4+0x20] ;  /* 0x00002004ff307984 */ /* 0x000fe80008000800 */
[----:B------:R-:W-:Y:S01]  /*11a0*/  LDS R47, [UR4+0x30] ;  /* 0x00003004ff2f7984 */ /* 0x000fe20008000800 */
[----:B0-----:R-:W-:-:S06]  /*11b0*/  DSETP.GEU.AND P6, PT, R38, R18, PT ;  /* 0x000000122600722a */ /* 0x001fcc0003fce000 */
[----:B------:R-:W-:Y:S02]  /*11c0*/  FSEL R37, R38, R18, !P6 ;  /* 0x0000001226257208 */ /* 0x000fe40007000000 */
[----:B------:R-:W-:Y:S02]  /*11d0*/  FSEL R45, R39, R19, !P6 ;  /* 0x00000013272d7208 */ /* 0x000fe40007000000 */
[----:B-1----:R-:W-:-:S04]  /*11e0*/  ISETP.NE.AND P6, PT, R50, RZ, PT ;  /* 0x000000ff3200720c */ /* 0x002fc80003fc5270 */
[----:B------:R-:W-:Y:S02]  /*11f0*/  FSEL R36, R37, R18, !P6 ;  /* 0x0000001225247208 */ /* 0x000fe40007000000 */
[----:B------:R-:W-:Y:S02]  /*1200*/  FSEL R37, R45, R19, !P6 ;  /* 0x000000132d257208 */ /* 0x000fe40007000000 */
[----:B------:R-:W0:Y:S04]  /*1210*/  LDS.64 R18, [UR4+0x28] ;  /* 0x00002804ff127984 */ /* 0x000e280008000a00 */
[----:B0-----:R-:W-:-:S06]  /*1220*/  DSETP.GEU.AND P6, PT, R36, R18, PT ;  /* 0x000000122400722a */ /* 0x001fcc0003fce000 */
[----:B------:R-:W-:Y:S02]  /*1230*/  FSEL R43, R36, R18, !P6 ;  /* 0x00000012242b7208 */ /* 0x000fe40007000000 */
[----:B------:R-:W-:Y:S02]  /*1240*/  FSEL R45, R37, R19, !P6 ;  /* 0x00000013252d7208 */ /* 0x000fe40007000000 */
[----:B------:R-:W-:-:S04]  /*1250*/  ISETP.NE.AND P6, PT, R48, RZ, PT ;  /* 0x000000ff3000720c */ /* 0x000fc80003fc5270 */
        /* <DEDUP_REMOVED lines=8> */
[----:B------:R-:W0:Y:S01]  /*12e0*/  LDS.64 R44, [UR4+0x48] ;  /* 0x00004804ff2c7984 */ /* 0x000e220008000a00 */
[----:B------:R-:W-:-:S03]  /*12f0*/  FSEL R19, R49, R19, !P6 ;  /* 0x0000001331137208 */ /* 0x000fc60007000000 */
[----:B------:R-:W1:Y:S03]  /*1300*/  LDS R49, [UR4+0x40] ;  /* 0x00004004ff317984 */ /* 0x000e660008000800 */
[----:B0-----:R-:W-:-:S06]  /*1310*/  DSETP.GEU.AND P6, PT, R18, R44, PT ;  /* 0x0000002c1200722a */ /* 0x001fcc0003fce000 */
[----:B------:R-:W-:Y:S02]  /*1320*/  FSEL R53, R18, R44, !P6 ;  /* 0x0000002c12357208 */ /* 0x000fe40007000000 */
[----:B------:R-:W-:Y:S02]  /*1330*/  FSEL R57, R19, R45, !P6 ;  /* 0x0000002d13397208 */ /* 0x000fe40007000000 */
[----:B-1----:R-:W-:-:S04]  /*1340*/  ISETP.NE.AND P6, PT, R49, RZ, PT ;  /* 0x000000ff3100720c */ /* 0x002fc80003fc5270 */
[----:B------:R-:W-:Y:S02]  /*1350*/  FSEL R44, R53, R44, !P6 ;  /* 0x0000002c352c7208 */ /* 0x000fe40007000000 */
[----:B------:R-:W-:Y:S01]  /*1360*/  FSEL R45, R57, R45, !P6 ;  /* 0x0000002d392d7208 */ /* 0x000fe20007000000 */
[----:B------:R-:W-:Y:S01]  /*1370*/  LDS R53, [UR4+0x50] ;  /* 0x00005004ff357984 */ /* 0x000fe20008000800 */
[----:B------:R-:W-:-:S04]  /*1380*/  ISETP.GE.AND P6, PT, R59, 0x10, PT ;  /* 0x000000103b00780c */ /* 0x000fc80003fc6270 */
[----:B------:R-:W-:Y:S02]  /*1390*/  FSEL R54, R54, R40, !P6 ;  /* 0x0000002836367208 */ /* 0x000fe40007000000 */
[----:B------:R-:W-:Y:S02]  /*13a0*/  FSEL R52, R52, R41, !P6 ;  /* 0x0000002934347208 */ /* 0x000fe40007000000 */
[----:B------:R-:W0:Y:S02]  /*13b0*/  LDS.64 R40, [UR4+0x58] ;  /* 0x00005804ff287984 */ /* 0x000e240008000a00 */
[----:B0-----:R-:W-:-:S06]  /*13c0*/  DSETP.GEU.AND P6, PT, R44, R40, PT ;  /* 0x000000282c00722a */ /* 0x001fcc0003fce000 */
[----:B------:R-:W-:Y:S02]  /*13d0*/  FSEL R58, R44, R40, !P6 ;  /* 0x000000282c3a7208 */ /* 0x000fe40007000000 */
[----:B------:R-:W-:Y:S02]  /*13e0*/  FSEL R57, R45, R41, !P6 ;  /* 0x000000292d397208 */ /* 0x000fe40007000000 */
[----:B------:R-:W-:-:S04]  /*13f0*/  ISETP.NE.AND P6, PT, R53, RZ, PT ;  /* 0x000000ff3500720c */ /* 0x000fc80003fc5270 */
[----:B------:R-:W-:Y:S02]  /*1400*/  FSEL R40, R58, R40, !P6 ;  /* 0x000000283a287208 */ /* 0x000fe40007000000 */
[----:B------:R-:W-:Y:S02]  /*1410*/  FSEL R41, R57, R41, !P6 ;  /* 0x0000002939297208 */ /* 0x000fe40007000000 */
[----:B------:R-:W-:-:S04]  /*1420*/  ISETP.NE.AND P6, PT, R56, 0x2, PT ;  /* 0x000000023800780c */ /* 0x000fc80003fc5270 */
[----:B------:R-:W-:Y:S02]  /*1430*/  FSEL R39, R37, R39, !P6 ;  /* 0x0000002725277208 */ /* 0x000fe40007000000 */
[----:B------:R-:W0:Y:S01]  /*1440*/  LDS R37, [UR4] ;  /* 0x00000004ff257984 */ /* 0x000e220008000800 */
[----:B------:R-:W-:Y:S01]  /*1450*/  FSEL R38, R36, R38, !P6 ;  /* 0x0000002624267208 */ /* 0x000fe20007000000 */
[----:B0-----:R-:W-:-:S05]  /*1460*/  IMAD.IADD R50, R37, 0x1, R50 ;  /* 0x0000000125327824 */ /* 0x001fca00078e0232 */
[C---:B------:R-:W-:Y:S01]  /*1470*/  SEL R58, R50.reuse, R37, !P6 ;  /* 0x00000025323a7207 */ /* 0x040fe20007000000 */
[----:B------:R-:W-:Y:S01]  /*1480*/  IMAD.IADD R50, R50, 0x1, R48 ;  /* 0x0000000132327824 */ /* 0x000fe200078e0230 */
[----:B------:R-:W0:Y:S04]  /*1490*/  LDS.64 R36, [UR4+0x68] ;  /* 0x00006804ff247984 */ /* 0x000e280008000a00 */
[----:B------:R-:W1:Y:S01]  /*14a0*/  LDS R48, [UR4+0x60] ;  /* 0x00006004ff307984 */ /* 0x000e620008000800 */
[----:B0-----:R-:W-:-:S06]  /*14b0*/  DSETP.GEU.AND P6, PT, R40, R36, PT ;  /* 0x000000242800722a */ /* 0x001fcc0003fce000 */
[----:B------:R-:W-:Y:S02]  /*14c0*/  FSEL R60, R40, R36, !P6 ;  /* 0x00000024283c7208 */ /* 0x000fe40007000000 */
[----:B------:R-:W-:Y:S02]  /*14d0*/  FSEL R57, R41, R37, !P6 ;  /* 0x0000002529397208 */ /* 0x000fe40007000000 */
[----:B-1----:R-:W-:-:S04]  /*14e0*/  ISETP.NE.AND P6, PT, R48, RZ, PT ;  /* 0x000000ff3000720c */ /* 0x002fc80003fc5270 */
[----:B------:R-:W-:Y:S02]  /*14f0*/  FSEL R36, R60, R36, !P6 ;  /* 0x000000243c247208 */ /* 0x000fe40007000000 */
[----:B------:R-:W-:Y:S02]  /*1500*/  FSEL R37, R57, R37, !P6 ;  /* 0x0000002539257208 */ /* 0x000fe40007000000 */
[----:B------:R-:W-:-:S04]  /*1510*/  ISETP.NE.AND P6, PT, R56, 0x3, PT ;  /* 0x000000033800780c */ /* 0x000fc80003fc5270 */
[----:B------:R-:W-:Y:S02]  /*1520*/  FSEL R57, R42, R38, !P6 ;  /* 0x000000262a397208 */ /* 0x000fe40007000000 */
[----:B------:R-:W-:Y:S02]  /*1530*/  FSEL R60, R43, R39, !P6 ;  /* 0x000000272b3c7208 */ /* 0x000fe40007000000 */
[----:B------:R-:W0:Y:S01]  /*1540*/  LDS.64 R38, [UR4+0x78] ;  /* 0x00007804ff267984 */ /* 0x000e220008000a00 */
[C---:B------:R-:W-:Y:S01]  /*1550*/  SEL R58, R50.reuse, R58, !P6 ;  /* 0x0000003a323a7207 */ /* 0x040fe20007000000 */
[----:B------:R-:W-:Y:S02]  /*1560*/  IMAD.IADD R50, R50, 0x1, R47 ;  /* 0x0000000132327824 */ /* 0x000fe400078e022f */
[----:B------:R-:W1:Y:S02]  /*1570*/  LDS R43, [UR4+0x70] ;  /* 0x00007004ff2b7984 */ /* 0x000e640008000800 */
[----:B------:R-:W-:Y:S01]  /*1580*/  IMAD.IADD R49, R50, 0x1, R49 ;  /* 0x0000000132317824 */ /* 0x000fe200078e0231 */
        /* <DEDUP_REMOVED lines=9> */
[----:B------:R-:W-:Y:S02]  /*1620*/  SEL R58, R50, R58, !P6 ;  /* 0x0000003a323a7207 */ /* 0x000fe40007000000 */
[----:B------:R-:W-:-:S04]  /*1630*/  ISETP.NE.AND P6, PT, R56, 0x5, PT ;  /* 0x000000053800780c */ /* 0x000fc80003fc5270 */
[C---:B------:R-:W-:Y:S01]  /*1640*/  SEL R58, R49.reuse, R58, !P6 ;  /* 0x0000003a313a7207 */ /* 0x040fe20007000000 */
[----:B------:R-:W-:Y:S01]  /*1650*/  IMAD.IADD R49, R49, 0x1, R53 ;  /* 0x0000000131317824 */ /* 0x000fe200078e0235 */
[----:B------:R-:W-:Y:S02]  /*1660*/  FSEL R39, R44, R57, !P6 ;  /* 0x000000392c277208 */ /* 0x000fe40007000000 */
[----:B------:R-:W-:Y:S01]  /*1670*/  FSEL R45, R45, R19, !P6 ;  /* 0x000000132d2d7208 */ /* 0x000fe20007000000 */
[----:B------:R-:W-:Y:S01]  /*1680*/  IMAD.IADD R48, R49, 0x1, R48 ;  /* 0x0000000131307824 */ /* 0x000fe200078e0230 */
[----:B------:R-:W-:-:S04]  /*1690*/  ISETP.NE.AND P6, PT, R56, 0x6, PT ;  /* 0x000000063800780c */ /* 0x000fc80003fc5270 */
[----:B------:R-:W-:Y:S02]  /*16a0*/  FSEL R39, R40, R39, !P6 ;  /* 0x0000002728277208 */ /* 0x000fe40007000000 */
[----:B------:R-:W-:Y:S02]  /*16b0*/  FSEL R41, R41, R45, !P6 ;  /* 0x0000002d29297208 */ /* 0x000fe40007000000 */
[----:B------:R-:W-:Y:S02]  /*16c0*/  SEL R19, R49, R58, !P6 ;  /* 0x0000003a31137207 */ /* 0x000fe40007000000 */
[----:B------:R-:W-:-:S04]  /*16d0*/  ISETP.NE.AND P6, PT, R56, 0x7, PT ;  /* 0x000000073800780c */ /* 0x000fc80003fc5270 */
[----:B------:R-:W-:Y:S02]  /*16e0*/  FSEL R18, R36, R39, !P6 ;  /* 0x0000002724127208 */ /* 0x000fe40007000000 */
[----:B------:R-:W-:Y:S01]  /*16f0*/  FSEL R41, R37, R41, !P6 ;  /* 0x0000002925297208 */ /* 0x000fe20007000000 */
[----:B------:R0:W1:Y:S01]  /*1700*/  SHFL.UP PT, R36, R54, 0x1, RZ ;  /* 0x0420000036247989 */ /* 0x00006200000e00ff */
[----:B------:R-:W-:Y:S02]  /*1710*/  SEL R38, R48, R19, !P6 ;  /* 0x0000001330267207 */ /* 0x000fe40007000000 */
[----:B------:R-:W-:Y:S01]  /*1720*/  ISETP.GE.U32.AND P6, PT, R61, 0x20, PT ;  /* 0x000000203d00780c */ /* 0x000fe20003fc6070 */
[----:B------:R0:W2:-:S12]  /*1730*/  SHFL.UP PT, R37, R52, 0x1, RZ ;  /* 0x0420000034257989 */ /* 0x00009800000e00ff */
[----:B0-----:R-:W-:Y:S05]  /*1740*/  @!P6 BRA `(.L_x_860) ;  /* 0x00000000003ce947 */ /* 0x001fea0003800000 */
[----:B------:R-:W-:Y:S02]  /*1750*/  MOV R19, R41 ;  /* 0x0000002900137202 */ /* 0x000fe40000000f00 */
[----:B------:R-:W-:Y:S02]  /*1760*/  P2R R40, PR, RZ, 0x1 ;  /* 0x00000001ff287803 */ /* 0x000fe40000000000 */
[----:B------:R-:W-:Y:S02]  /*1770*/  ISETP.NE.AND P0, PT, R59, RZ, PT ;  /* 0x000000ff3b00720c */ /* 0x000fe40003f05270 */
[----:B-12---:R-:W-:-:S06]  /*1780*/  DSETP.GEU.AND P6, PT, R18, R36, PT ;  /* 0x000000241200722a */ /* 0x006fcc0003fce000 */
[----:B------:R-:W-:Y:S02]  /*1790*/  FSEL R19, R18, R36, !P6 ;  /* 0x0000002412137208 */ /* 0x000fe40007000000 */
[----:B------:R-:W-:Y:S02]  /*17a0*/  FSEL R39, R41, R37, !P6 ;  /* 0x0000002529277208 */ /* 0x000fe40007000000 */
[----:B------:R-:W-:-:S04]  /*17b0*/  ISETP.NE.AND P6, PT, R46, RZ, PT ;  /* 0x000000ff2e00720c */ /* 0x000fc80003fc5270 */
[----:B------:R-:W-:Y:S02]  /*17c0*/  @P0 FSEL R18, R19, R36, !P6 ;  /* 0x0000002413120208 */ /* 0x000fe40007000000 */
[----:B------:R-:W-:Y:S02]  /*17d0*/  @P0 FSEL R41, R39, R37, !P6 ;  /* 0x0000002527290208 */ /* 0x000fe40007000000 */
[----:B------:R-:W-:Y:S01]  /*17e0*/  ISETP.NE.AND P6, PT, R59, RZ, PT ;  /* 0x000000ff3b00720c */ /* 0x000fe20003fc5270 */
[----:B------:R-:W-:Y:S01]  /*17f0*/  IMAD.MOV.U32 R36, RZ, RZ, R18 ;  /* 0x000000ffff247224 */ /* 0x000fe200078e0012 */
[----:B------:R-:W-:Y:S01]  /*1800*/  ISETP.NE.AND P0, PT, R40, RZ, PT ;  /* 0x000000ff2800720c */ /* 0x000fe20003f05270 */
[----:B------:R-:W-:Y:S01]  /*1810*/  IMAD.MOV.U32 R37, RZ, RZ, R41 ;  /* 0x000000ffff257224 */ /* 0x000fe200078e0029 */
[----:B------:R-:W-:-:S05]  /*1820*/  SEL R19, R46, RZ, P6 ;  /* 0x000000ff2e137207 */ /* 0x000fca0003000000 */
[----:B------:R-:W-:-:S07]  /*1830*/  IMAD.IADD R46, R38, 0x1, R19 ;  /* 0x00000001262e7824 */ /* 0x000fce00078e0213 */
.L_x_860:
[----:B------:R-:W-:Y:S05]  /*1840*/  BSYNC.RECONVERGENT B0 ;  /* 0x0000000000007941 */ /* 0x000fea0003800200 */
.L_x_859:
[----:B------:R-:W-:Y:S01]  /*1850*/  ISETP.NE.AND P6, PT, R61, RZ, PT ;  /* 0x000000ff3d00720c */ /* 0x000fe20003fc5270 */
[----:B------:R-:W-:Y:S01]  /*1860*/  IMAD.MOV.U32 R44, RZ, RZ, R11 ;  /* 0x000000ffff2c7224 */ /* 0x000fe200078e000b */
[----:B------:R-:W-:Y:S01]  /*1870*/  P2R R38, PR, RZ, 0x1 ;  /* 0x00000001ff267803 */ /* 0x000fe20000000000 */
[----:B------:R-:W-:Y:S10]  /*1880*/  BSSY.RECONVERGENT B0, `(.L_x_861) ;  /* 0x0000014000007945 */ /* 0x000ff40003800200 */
[----:B-12---:R-:W-:Y:S01]  /*1890*/  @P6 DSETP.GEU.AND P0, PT, R36, R22, PT ;  /* 0x000000162400622a */ /* 0x006fe20003f0e000 */
[----:B------:R-:W-:-:S05]  /*18a0*/  @P6 IADD3 R44, PT, PT, R46, R11, RZ ;  /* 0x0000000b2e2c6210 */ /* 0x000fca0007ffe0ff */
[----:B------:R-:W-:Y:S02]  /*18b0*/  @P6 FSEL R19, R36, R22, !P0 ;  /* 0x0000001624136208 */ /* 0x000fe40004000000 */
[----:B------:R-:W-:Y:S02]  /*18c0*/  @P6 FSEL R39, R37, R23, !P0 ;  /* 0x0000001725276208 */ /* 0x000fe40004000000 */
[----:B------:R-:W-:-:S04]  /*18d0*/  @P6 ISETP.NE.AND P0, PT, R11, RZ, PT ;  /* 0x000000ff0b00620c */ /* 0x000fc80003f05270 */
[----:B------:R-:W-:Y:S02]  /*18e0*/  @P6 FSEL R18, R19, R22, !P0 ;  /* 0x0000001613126208 */ /* 0x000fe40004000000 */
[----:B------:R-:W-:Y:S01]  /*18f0*/  @P6 FSEL R19, R39, R23, !P0 ;  /* 0x0000001727136208 */ /* 0x000fe20004000000 */
[----:B------:R-:W-:Y:S01]  /*1900*/  IMAD.MOV.U32 R39, RZ, RZ, R17 ;  /* 0x000000ffff277224 */ /* 0x000fe200078e0011 */
[----:B------:R-:W-:Y:S01]  /*1910*/  ISETP.NE.AND P0, PT, R38, RZ, PT ;  /* 0x000000ff2600720c */ /* 0x000fe20003f05270 */
[----:B------:R-:W-:Y:S02]  /*1920*/  @P6 IMAD.MOV.U32 R22, RZ, RZ, R18 ;  /* 0x000000ffff166224 */ /* 0x000fe400078e0012 */
[----:B------:R-:W-:Y:S01]  /*1930*/  @P6 IMAD.MOV.U32 R23, RZ, RZ, R19 ;  /* 0x000000ffff176224 */ /* 0x000fe200078e0013 */
[----:B------:R-:W-:Y:S01]  /*1940*/  ISETP.NE.AND P6, PT, R55, RZ, PT ;  /* 0x000000ff3700720c */ /* 0x000fe20003fc5270 */
[----:B------:R-:W-:-:S12]  /*1950*/  IMAD.MOV.U32 R38, RZ, RZ, R16 ;  /* 0x000000ffff267224 */ /* 0x000fd800078e0010 */
[----:B------:R-:W-:Y:S05]  /*1960*/  @P6 BRA `(.L_x_862) ;  /* 0x0000000000146947 */ /* 0x000fea0003800000 */
[----:B------:R-:W-:Y:S01]  /*1970*/  DSETP.GEU.AND P6, PT, R22, R16, PT ;  /* 0x000000101600722a */ /* 0x000fe20003fce000 */
[----:B------:R-:W-:Y:S02]  /*1980*/  IMAD.MOV.U32 R38, RZ, RZ, R22 ;  /* 0x000000ffff267224 */ /* 0x000fe400078e0016 */
[----:B------:R-:W-:-:S11]  /*1990*/  IMAD.MOV.U32 R39, RZ, RZ, R23 ;  /* 0x000000ffff277224 */ /* 0x000fd600078e0017 */
[----:B------:R-:W-:Y:S02]  /*19a0*/  @P6 IMAD.MOV.U32 R38, RZ, RZ, R16 ;  /* 0x000000ffff266224 */ /* 0x000fe400078e0010 */
[----:B------:R-:W-:-:S07]  /*19b0*/  @P6 IMAD.MOV.U32 R39, RZ, RZ, R17 ;  /* 0x000000ffff276224 */ /* 0x000fce00078e0011 */
.L_x_862:
[----:B------:R-:W-:Y:S05]  /*19c0*/  BSYNC.RECONVERGENT B0 ;  /* 0x0000000000007941 */ /* 0x000fea0003800200 */
.L_x_861:
[----:B------:R-:W-:Y:S01]  /*19d0*/  ISETP.NE.AND P6, PT, R61, RZ, PT ;  /* 0x000000ff3d00720c */ /* 0x000fe20003fc5270 */
[----:B------:R-:W-:Y:S01]  /*19e0*/  BSSY.RECONVERGENT B0, `(.L_x_863) ;  /* 0x0000010000007945 */ /* 0x000fe20003800200 */
[----:B------:R-:W-:-:S11]  /*19f0*/  IADD3 R43, PT, PT, R48, R43, RZ ;  /* 0x0000002b302b7210 */ /* 0x000fd60007ffe0ff */
[----:B------:R-:W0:Y:S01]  /*1a00*/  @!P6 LDC.64 R40, c[0x0][0x3a8] ;  /* 0x0000ea00ff28eb82 */ /* 0x000e220000000a00 */
[----:B------:R-:W-:Y:S02]  /*1a10*/  @!P6 IMAD.MOV.U32 R18, RZ, RZ, 0x65 ;  /* 0x00000065ff12e424 */ /* 0x000fe400078e00ff */
[----:B------:R-:W-:Y:S02]  /*1a20*/  @!P6 IMAD.MOV.U32 R19, RZ, RZ, R43 ;  /* 0x000000ffff13e224 */ /* 0x000fe400078e002b */
[----:B------:R-:W-:Y:S02]  /*1a30*/  @!P6 IMAD.MOV.U32 R16, RZ, RZ, R42 ;  /* 0x000000ffff10e224 */ /* 0x000fe400078e002a */
[----:B------:R-:W-:-:S05]  /*1a40*/  @!P6 IMAD.MOV.U32 R17, RZ, RZ, R47 ;  /* 0x000000ffff11e224 */ /* 0x000fca00078e002f */
[----:B0-----:R0:W-:Y:S02]  /*1a50*/  @!P6 ST.E.128.STRONG.GPU desc[UR10][R40.64+0x200], R16 ;  /* 0x000200102800e985 */ /* 0x0011e4000c10fd0a */
[----:B0-----:R-:W-:Y:S02]  /*1a60*/  IMAD.MOV.U32 R16, RZ, RZ, R24 ;  /* 0x000000ffff107224 */ /* 0x001fe400078e0018 */
[----:B------:R-:W-:Y:S01]  /*1a70*/  IMAD.MOV.U32 R17, RZ, RZ, R25 ;  /* 0x000000ffff117224 */ /* 0x000fe200078e0019 */
[----:B------:R-:W-:Y:S06]  /*1a80*/  @P0 BRA `(.L_x_864) ;  /* 0x0000000000140947 */ /* 0x000fec0003800000 */
[----:B------:R-:W-:Y:S01]  /*1a90*/  DSETP.GEU.AND P0, PT, R38, R24, PT ;  /* 0x000000182600722a */ /* 0x000fe20003f0e000 */
[----:B------:R-:W-:Y:S01]  /*1aa0*/  MOV R16, R38 ;  /* 0x0000002600107202 */ /* 0x000fe20000000f00 */
[----:B------:R-:W-:-:S12]  /*1ab0*/  IMAD.MOV.U32 R17, RZ, RZ, R39 ;  /* 0x000000ffff117224 */ /* 0x000fd800078e0027 */
[----:B------:R-:W-:Y:S02]  /*1ac0*/  @P0 IMAD.MOV.U32 R16, RZ, RZ, R24 ;  /* 0x000000ffff100224 */ /* 0x000fe400078e0018 */
[----:B------:R-:W-:-:S07]  /*1ad0*/  @P0 IMAD.MOV.U32 R17, RZ, RZ, R25 ;  /* 0x000000ffff110224 */ /* 0x000fce00078e0019 */
.L_x_864:
[----:B------:R-:W-:Y:S05]  /*1ae0*/  BSYNC.RECONVERGENT B0 ;  /* 0x0000000000007941 */ /* 0x000fea0003800200 */
.L_x_863:
[----:B------:R-:W-:Y:S01]  /*1af0*/  IMAD.IADD R18, R44, 0x1, R12 ;  /* 0x000000012c127824 */ /* 0x000fe200078e020c */
[----:B------:R-:W-:Y:S01]  /*1b00*/  BSSY.RECONVERGENT B0, `(.L_x_865) ;  /* 0x000000b000007945 */ /* 0x000fe20003800200 */
[----:B------:R-:W-:Y:S01]  /*1b10*/  ISETP.GE.AND P0, PT, R43, 0x101, PT ;  /* 0x000001012b00780c */ /* 0x000fe20003f06270 */
[----:B------:R-:W-:Y:S02]  /*1b20*/  IMAD.MOV.U32 R12, RZ, RZ, R26 ;  /* 0x000000ffff0c7224 */ /* 0x000fe400078e001a */
[----:B------:R-:W-:Y:S01]  /*1b30*/  IMAD.IADD R19, R18, 0x1, R13 ;  /* 0x0000000112137824 */ /* 0x000fe200078e020d */
[----:B------:R-:W-:Y:S01]  /*1b40*/  MOV R13, R27 ;  /* 0x0000001b000d7202 */ /* 0x000fe20000000f00 */
[----:B------:R-:W-:Y:S08]  /*1b50*/  @P1 BRA `(.L_x_866) ;  /* 0x0000000000141947 */ /* 0x000ff00003800000 */
[----:B------:R-:W-:Y:S01]  /*1b60*/  DSETP.GEU.AND P1, PT, R16, R26, PT ;  /* 0x0000001a1000722a */ /* 0x000fe20003f2e000 */
[----:B------:R-:W-:Y:S02]  /*1b70*/  IMAD.MOV.U32 R12, RZ, RZ, R16 ;  /* 0x000000ffff0c7224 */ /* 0x000fe400078e0010 */
[----:B------:R-:W-:-:S11]  /*1b80*/  IMAD.MOV.U32 R13, RZ, RZ, R17 ;  /* 0x000000ffff0d7224 */ /* 0x000fd600078e0011 */
[----:B------:R-:W-:Y:S02]  /*1b90*/  @P1 IMAD.MOV.U32 R12, RZ, RZ, R26 ;  /* 0x000000ffff0c1224 */ /* 0x000fe400078e001a */
[----:B------:R-:W-:-:S07]  /*1ba0*/  @P1 IMAD.MOV.U32 R13, RZ, RZ, R27 ;  /* 0x000000ffff0d1224 */ /* 0x000fce00078e001b */
.L_x_866:
[----:B------:R-:W-:Y:S05]  /*1bb0*/  BSYNC.RECONVERGENT B0 ;  /* 0x0000000000007941 */ /* 0x000fea0003800200 */
.L_x_865:
[----:B------:R-:W-:Y:S01]  /*1bc0*/  BSSY.RECONVERGENT B0, `(.L_x_867) ;  /* 0x000000a000007945 */ /* 0x000fe20003800200 */
[----:B------:R-:W-:Y:S01]  /*1bd0*/  IMAD.IADD R51, R19, 0x1, R51 ;  /* 0x0000000113337824 */ /* 0x000fe200078e0233 */
[----:B------:R-:W-:Y:S01]  /*1be0*/  MOV R25, R29 ;  /* 0x0000001d00197202 */ /* 0x000fe20000000f00 */
[----:B------:R-:W-:Y:S01]  /*1bf0*/  IMAD.MOV.U32 R24, RZ, RZ, R28 ;  /* 0x000000ffff187224 */ /* 0x000fe200078e001c */
[----:B------:R-:W-:Y:S06]  /*1c00*/  @P2 BRA `(.L_x_868) ;  /* 0x0000000000142947 */ /* 0x000fec0003800000 */
[----:B------:R-:W-:Y:S01]  /*1c10*/  DSETP.GEU.AND P1, PT, R12, R28, PT ;  /* 0x0000001c0c00722a */ /* 0x000fe20003f2e000 */
[----:B------:R-:W-:Y:S02]  /*1c20*/  IMAD.MOV.U32 R24, RZ, RZ, R12 ;  /* 0x000000ffff187224 */ /* 0x000fe400078e000c */
[----:B------:R-:W-:-:S11]  /*1c30*/  IMAD.MOV.U32 R25, RZ, RZ, R13 ;  /* 0x000000ffff197224 */ /* 0x000fd600078e000d */
[----:B------:R-:W-:Y:S02]  /*1c40*/  @P1 IMAD.MOV.U32 R24, RZ, RZ, R28 ;  /* 0x000000ffff181224 */ /* 0x000fe400078e001c */
[----:B------:R-:W-:-:S07]  /*1c50*/  @P1 IMAD.MOV.U32 R25, RZ, RZ, R29 ;  /* 0x000000ffff191224 */ /* 0x000fce00078e001d */
.L_x_868:
[----:B------:R-:W-:Y:S05]  /*1c60*/  BSYNC.RECONVERGENT B0 ;  /* 0x0000000000007941 */ /* 0x000fea0003800200 */
.L_x_867:
        /* <DEDUP_REMOVED lines=10> */
.L_x_870:
[----:B------:R-:W-:Y:S05]  /*1d10*/  BSYNC.RECONVERGENT B0 ;  /* 0x0000000000007941 */ /* 0x000fea0003800200 */
.L_x_869:
        /* <DEDUP_REMOVED lines=10> */
.L_x_872:
[----:B------:R-:W-:Y:S05]  /*1dc0*/  BSYNC.RECONVERGENT B0 ;  /* 0x0000000000007941 */ /* 0x000fea0003800200 */
.L_x_871:
        /* <DEDUP_REMOVED lines=10> */
.L_x_874:
[----:B------:R-:W-:Y:S05]  /*1e70*/  BSYNC.RECONVERGENT B0 ;  /* 0x0000000000007941 */ /* 0x000fea0003800200 */
.L_x_873:
[----:B------:R-:W-:Y:S02]  /*1e80*/  IMAD.IADD R41, R40, 0x1, R21 ;  /* 0x0000000128297824 */ /* 0x000fe400078e0215 */
[----:B------:R-:W-:Y:S01]  /*1e90*/  @!P6 IMAD.MOV.U32 R46, RZ, RZ, RZ ;  /* 0x000000ffff2ee224 */ /* 0x000fe200078e00ff */
[----:B------:R-:W-:Y:S06]  /*1ea0*/  @!P0 BRA `(.L_x_875) ;  /* 0x0000000c00b88947 */ /* 0x000fec0003800000 */
[----:B------:R-:W-:Y:S01]  /*1eb0*/  BAR.SYNC.DEFER_BLOCKING 0x0 ;  /* 0x0000000000007b1d */ /* 0x000fe20000010000 */
[----:B------:R-:W-:Y:S02]  /*1ec0*/  ISETP.NE.AND P4, PT, R11, RZ, PT ;  /* 0x000000ff0b00720c */ /* 0x000fe40003f85270 */
[----:B------:R-:W-:Y:S02]  /*1ed0*/  ISETP.NE.AND P5, PT, R2, R3, PT ;  /* 0x000000030200720c */ /* 0x000fe40003fa5270 */
[----:B------:R-:W-:Y:S02]  /*1ee0*/  ISETP.NE.AND P0, PT, R3, R4, PT ;  /* 0x000000040300720c */ /* 0x000fe40003f05270 */
[----:B------:R-:W-:Y:S02]  /*1ef0*/  ISETP.NE.AND P1, PT, R4, R5, PT ;  /* 0x000000050400720c */ /* 0x000fe40003f25270 */
[----:B------:R-:W-:Y:S02]  /*1f00*/  ISETP.NE.AND P2, PT, R5, R6, PT ;  /* 0x000000060500720c */ /* 0x000fe40003f45270 */
[----:B------:R-:W-:-:S02]  /*1f10*/  ISETP.NE.AND P3, PT, R6, R7, PT ;  /* 0x000000070600720c */ /* 0x000fc40003f65270 */
[----:B------:R-:W-:Y:S02]  /*1f20*/  ISETP.NE.AND P6, PT, R8, R9, PT ;  /* 0x000000090800720c */ /* 0x000fe40003fc5270 */
[----:B------:R-:W-:Y:S02]  /*1f30*/  @P4 LEA R11, R46, UR4, 0x4 ;  /* 0x000000042e0b4c11 */ /* 0x000fe4000f8e20ff */
[----:B------:R-:W-:Y:S02]  /*1f40*/  @P5 LEA R21, R44, UR4, 0x4 ;  /* 0x000000042c155c11 */ /* 0x000fe4000f8e20ff */
[----:B------:R-:W-:Y:S02]  /*1f50*/  @P0 LEA R18, R18, UR4, 0x4 ;  /* 0x0000000412120c11 */ /* 0x000fe4000f8e20ff */
[----:B------:R-:W-:Y:S02]  /*1f60*/  @P1 LEA R19, R19, UR4, 0x4 ;  /* 0x0000000413131c11 */ /* 0x000fe4000f8e20ff */
[----:B------:R-:W-:Y:S01]  /*1f70*/  @P2 LEA R51, R51, UR4, 0x4 ;  /* 0x0000000433332c11 */ /* 0x000fe2000f8e20ff */
[----:B------:R-:W-:Y:S04]  /*1f80*/  @P4 STS.64 [R11+0x8], R36 ;  /* 0x000008240b004388 */ /* 0x000fe80000000a00 */
[----:B------:R0:W-:Y:S01]  /*1f90*/  @P4 STS [R11], R10 ;  /* 0x0000000a0b004388 */ /* 0x0001e20000000800 */
[----:B------:R-:W-:-:S03]  /*1fa0*/  ISETP.NE.AND P4, PT, R7, R8, PT ;  /* 0x000000080700720c */ /* 0x000fc60003f85270 */
[----:B------:R-:W-:Y:S04]  /*1fb0*/  @P5 STS.64 [R21+0x8], R22 ;  /* 0x0000081615005388 */ /* 0x000fe80000000a00 */
[----:B------:R-:W-:Y:S01]  /*1fc0*/  @P5 STS [R21], R2 ;  /* 0x0000000215005388 */ /* 0x000fe20000000800 */
[----:B------:R-:W-:Y:S02]  /*1fd0*/  ISETP.NE.AND P5, PT, R9, R0, PT ;  /* 0x000000000900720c */ /* 0x000fe40003fa5270 */
[----:B0-----:R-:W-:Y:S01]  /*1fe0*/  @P3 LEA R11, R28, UR4, 0x4 ;  /* 0x000000041c0b3c11 */ /* 0x001fe2000f8e20ff */
[----:B------:R0:W-:Y:S02]  /*1ff0*/  @P0 STS [R18], R3 ;  /* 0x0000000312000388 */ /* 0x0001e40000000800 */
[----:B------:R-:W-:-:S02]  /*2000*/  @P4 LEA R29, R29, UR4, 0x4 ;  /* 0x000000041d1d4c11 */ /* 0x000fc4000f8e20ff */
[----:B------:R1:W-:Y:S01]  /*2010*/  @P0 STS.64 [R18+0x8], R38 ;  /* 0x0000082612000388 */ /* 0x0003e20000000a00 */
[----:B------:R-:W-:-:S03]  /*2020*/  ISETP.GE.U32.AND P0, PT, R61, R43, PT ;  /* 0x0000002b3d00720c */ /* 0x000fc60003f06070 */
[----:B------:R1:W-:Y:S01]  /*2030*/  @P1 STS.64 [R19+0x8], R16 ;  /* 0x0000081013001388 */ /* 0x0003e20000000a00 */
[----:B0-----:R-:W-:-:S03]  /*2040*/  @P6 LEA R3, R40, UR4, 0x4 ;  /* 0x0000000428036c11 */ /* 0x001fc6000f8e20ff */
[----:B------:R1:W-:Y:S01]  /*2050*/  @P1 STS [R19], R4 ;  /* 0x0000000413001388 */ /* 0x0003e20000000800 */
[----:B------:R-:W-:-:S03]  /*2060*/  @P5 LEA R41, R41, UR4, 0x4 ;  /* 0x0000000429295c11 */ /* 0x000fc6000f8e20ff */
        /* <DEDUP_REMOVED lines=11> */
[----:B------:R-:W-:Y:S05]  /*2120*/  @P0 EXIT ;  /* 0x000000000000094d */ /* 0x000fea0003800000 */
[----:B------:R-:W-:Y:S01]  /*2130*/  LOP3.LUT R0, RZ, R61, RZ, 0x33, !PT ;  /* 0x0000003dff007212 */ /* 0x000fe200078e33ff */
[----:B------:R-:W-:Y:S03]  /*2140*/  BSSY.RECONVERGENT B0, `(.L_x_876) ;  /* 0x0000022000007945 */ /* 0x000fe60003800200 */
[----:B------:R-:W-:-:S04]  /*2150*/  IADD3 R0, PT, PT, R43, R0, RZ ;  /* 0x000000002b007210 */ /* 0x000fc80007ffe0ff */
[C---:B------:R-:W-:Y:S02]  /*2160*/  LOP3.LUT R2, R0.reuse, 0x300, RZ, 0xc0, !PT ;  /* 0x0000030000027812 */ /* 0x040fe400078ec0ff */
[----:B------:R-:W-:Y:S02]  /*2170*/  ISETP.GE.U32.AND P1, PT, R0, 0x300, PT ;  /* 0x000003000000780c */ /* 0x000fe40003f26070 */
[----:B------:R-:W-:-:S13]  /*2180*/  ISETP.NE.AND P0, PT, R2, 0x300, PT ;  /* 0x000003000200780c */ /* 0x000fda0003f05270 */
[----:B------:R-:W-:Y:S05]  /*2190*/  @!P0 BRA `(.L_x_877) ;  /* 0x0000000000708947 */ /* 0x000fea0003800000 */
[----:B-1----:R-:W0:Y:S01]  /*21a0*/  LDC.64 R2, c[0x0][0x398] ;  /* 0x0000e600ff027b82 */ /* 0x002e220000000a00 */
[----:B------:R-:W-:-:S05]  /*21b0*/  LEA.HI R0, R0, 0x1, RZ, 0x18 ;  /* 0x0000000100007811 */ /* 0x000fca00078fc0ff */
[C---:B------:R-:W-:Y:S01]  /*21c0*/  IMAD.SHL.U32 R6, R0.reuse, 0x100, RZ ;  /* 0x0000010000067824 */ /* 0x040fe200078e00ff */
[----:B------:R-:W-:Y:S01]  /*21d0*/  LOP3.LUT R0, R0, 0x3, RZ, 0xc0, !PT ;  /* 0x0000000300007812 */ /* 0x000fe200078ec0ff */
[----:B------:R-:W1:Y:S03]  /*21e0*/  LDC.64 R4, c[0x0][0x390] ;  /* 0x0000e400ff047b82 */ /* 0x000e660000000a00 */
[----:B------:R-:W-:Y:S01]  /*21f0*/  LOP3.LUT R6, R6, 0x300, RZ, 0xc0, !PT ;  /* 0x0000030006067812 */ /* 0x000fe200078ec0ff */
[----:B------:R-:W-:Y:S02]  /*2200*/  IMAD.MOV R0, RZ, RZ, -R0 ;  /* 0x000000ffff007224 */ /* 0x000fe400078e0a00 */
[----:B0-----:R-:W-:-:S04]  /*2210*/  IMAD.WIDE.U32 R2, R61, 0x8, R2 ;  /* 0x000000083d027825 */ /* 0x001fc800078e0002 */
[----:B------:R-:W-:Y:S01]  /*2220*/  IMAD.MOV.U32 R10, RZ, RZ, R2 ;  /* 0x000000ffff0a7224 */ /* 0x000fe200078e0002 */
[C---:B------:R-:W-:Y:S01]  /*2230*/  LEA R2, R61.reuse, UR4, 0x4 ;  /* 0x000000043d027c11 */ /* 0x040fe2000f8e20ff */
[----:B------:R-:W-:Y:S02]  /*2240*/  IMAD.MOV.U32 R11, RZ, RZ, R3 ;  /* 0x000000ffff0b7224 */ /* 0x000fe400078e0003 */
[----:B-1----:R-:W-:-:S04]  /*2250*/  IMAD.WIDE.U32 R4, R61, 0x4, R4 ;  /* 0x000000043d047825 */ /* 0x002fc800078e0004 */
[----:B------:R-:W-:Y:S02]  /*2260*/  IMAD.IADD R61, R61, 0x1, R6 ;  /* 0x000000013d3d7824 */ /* 0x000fe400078e0206 */
[----:B------:R-:W-:-:S07]  /*2270*/  VIADD R8, R2, 0x8 ;  /* 0x0000000802087836 */ /* 0x000fce0000000000 */
.L_x_878:
[----:B------:R-:W0:Y:S01]  /*2280*/  LDS R9, [R8+-0x8] ;  /* 0xfffff80008097984 */ /* 0x000e220000000800 */
[----:B------:R-:W-:Y:S01]  /*2290*/  MOV R6, R10 ;  /* 0x0000000a00067202 */ /* 0x000fe20000000f00 */
[----:B------:R-:W-:Y:S01]  /*22a0*/  IMAD.MOV.U32 R7, RZ, RZ, R11 ;  /* 0x000000ffff077224 */ /* 0x000fe200078e000b */
[----:B------:R-:W-:Y:S01]  /*22b0*/  IADD3 R10, P2, PT, R10, 0x800, RZ ;  /* 0x000008000a0a7810 */ /* 0x000fe20007f5e0ff */
[----:B------:R1:W2:Y:S01]  /*22c0*/  LDS.64 R2, [R8] ;  /* 0x0000000008027984 */ /* 0x0002a20000000a00 */
[----:B------:R-:W-:-:S03]  /*22d0*/  VIADD R0, R0, 0x1 ;  /* 0x0000000100007836 */ /* 0x000fc60000000000 */
[----:B------:R-:W-:Y:S02]  /*22e0*/  IMAD.X R11, RZ, RZ, R11, P2 ;  /* 0x000000ffff0b7224 */ /* 0x000fe400010e060b */
[----:B------:R-:W-:Y:S01]  /*22f0*/  ISETP.NE.AND P0, PT, R0, RZ, PT ;  /* 0x000000ff0000720c */ /* 0x000fe20003f05270 */
[----:B-1----:R-:W-:Y:S01]  /*2300*/  VIADD R8, R8, 0x1000 ;  /* 0x0000100008087836 */ /* 0x002fe20000000000 */
[----:B0-----:R0:W-:Y:S04]  /*2310*/  STG.E desc[UR10][R4.64], R9 ;  /* 0x0000000904007986 */ /* 0x0011e8000c10190a */
[----:B--2---:R2:W-:Y:S01]  /*2320*/  STG.E.64 desc[UR10][R6.64], R2 ;  /* 0x0000000206007986 */ /* 0x0045e2000c101b0a */
[----:B0-----:R-:W-:-:S05]  /*2330*/  IADD3 R4, P3, PT, R4, 0x400, RZ ;  /* 0x0000040004047810 */ /* 0x001fca0007f7e0ff */
[----:B------:R-:W-:Y:S01]  /*2340*/  IMAD.X R5, RZ, RZ, R5, P3 ;  /* 0x000000ffff057224 */ /* 0x000fe200018e0605 */
[----:B--2---:R-:W-:Y:S07]  /*2350*/  @P0 BRA `(.L_x_878) ;  /* 0xfffffffc00c80947 */ /* 0x004fee000383ffff */
.L_x_877:
[----:B------:R-:W-:Y:S05]  /*2360*/  BSYNC.RECONVERGENT B0 ;  /* 0x0000000000007941 */ /* 0x000fea0003800200 */
.L_x_876:
[----:B------:R-:W-:Y:S05]  /*2370*/  @!P1 EXIT ;  /* 0x000000000000994d */ /* 0x000fea0003800000 */
[----:B-1----:R-:W0:Y:S01]  /*2380*/  LDC.64 R2, c[0x0][0x390] ;  /* 0x0000e400ff027b82 */ /* 0x002e220000000a00 */
[----:B------:R-:W-:Y:S01]  /*2390*/  IMAD.IADD R0, R43, 0x1, -R61 ;  /* 0x000000012b007824 */ /* 0x000fe200078e0a3d */
[----:B------:R-:W-:Y:S04]  /*23a0*/  BSSY.RECONVERGENT B0, `(.L_x_879) ;  /* 0x000005b000007945 */ /* 0x000fe80003800200 */
[----:B------:R-:W-:Y:S02]  /*23b0*/  ISETP.GT.AND P1, PT, R0, 0xc00, PT ;  /* 0x00000c000000780c */ /* 0x000fe40003f24270 */
[----:B------:R-:W1:Y:S01]  /*23c0*/  LDC.64 R4, c[0x0][0x398] ;  /* 0x0000e600ff047b82 */ /* 0x000e620000000a00 */
[----:B------:R-:W-:-:S05]  /*23d0*/  LEA R0, R61, UR4, 0x4 ;  /* 0x000000043d007c11 */ /* 0x000fca000f8e20ff */
[----:B------:R-:W-:Y:S02]  /*23e0*/  VIADD R0, R0, 0x2000 ;  /* 0x0000200000007836 */ /* 0x000fe40000000000 */
[----:B0-----:R-:W-:-:S04]  /*23f0*/  IMAD.WIDE.U32 R2, R61, 0x4, R2 ;  /* 0x000000043d027825 */ /* 0x001fc800078e0002 */
[----:B-1----:R-:W-:Y:S01]  /*2400*/  IMAD.WIDE.U32 R6, R61, 0x8, R4 ;  /* 0x000000083d067825 */ /* 0x002fe200078e0004 */
[----:B------:R-:W-:Y:S02]  /*2410*/  IADD3 R4, P0, PT, R2, 0x800, RZ ;  /* 0x0000080002047810 */ /* 0x000fe40007f1e0ff */
[----:B------:R-:W-:Y:S02]  /*2420*/  IADD3 R2, P2, PT, R6, 0x1000, RZ ;  /* 0x0000100006027810 */ /* 0x000fe40007f5e0ff */
[----:B------:R-:W-:Y:S02]  /*2430*/  IADD3.X R5, PT, PT, RZ, R3, RZ, P0, !PT ;  /* 0x00000003ff057210 */ /* 0x000fe400007fe4ff */
[----:B------:R-:W-:Y:S01]  /*2440*/  PLOP3.LUT P0, PT, PT, PT, PT, 0x80, 0x8 ;  /* 0x000000000008781c */ /* 0x000fe20003f0f070 */
[----:B------:R-:W-:Y:S01]  /*2450*/  IMAD.X R3, RZ, RZ, R7, P2 ;  /* 0x000000ffff037224 */ /* 0x000fe200010e0607 */
[----:B------:R-:W-:Y:S11]  /*2460*/  @!P1 BRA `(.L_x_880) ;  /* 0x0000000400389947 */ /* 0x000ff60003800000 */
[----:B------:R-:W-:Y:S01]  /*2470*/  PLOP3.LUT P0, PT, PT, PT, PT, 0x8, 0x80 ;  /* 0x000000000080781c */ /* 0x000fe20003f0e170 */
[----:B------:R-:W-:-:S12]  /*2480*/  VIADD R50, R43, 0xfffff400 ;  /* 0xfffff4002b327836 */ /* 0x000fd80000000000 */
.L_x_881:
[----:B------:R-:W0:Y:S01]  /*2490*/  LDS R39, [R0+-0x2000] ;  /* 0xffe0000000277984 */ /* 0x000e220000000800 */
[----:B------:R-:W-:-:S03]  /*24a0*/  VIADD R61, R61, 0x1000 ;  /* 0x000010003d3d7836 */ /* 0x000fc60000000000 */
[----:B------:R-:W1:Y:S02]  /*24b0*/  LDS.64 R6, [R0+-0x1ff8] ;  /* 0xffe0080000067984 */ /* 0x000e640000000a00 */
[----:B------:R-:W-:Y:S02]  /*24c0*/  ISETP.GE.AND P1, PT, R61, R50, PT ;  /* 0x000000323d00720c */ /* 0x000fe40003f26270 */
[----:B------:R-:W2:Y:S04]  /*24d0*/  LDS R41, [R0+-0x1000] ;  /* 0xfff0000000297984 */ /* 0x000ea80000000800 */
[----:B------:R-:W3:Y:S04]  /*24e0*/  LDS.64 R8, [R0+-0xff8] ;  /* 0xfff0080000087984 */ /* 0x000ee80000000a00 */
[----:B------:R-:W4:Y:S04]  /*24f0*/  LDS R45, [R0] ;  /* 0x00000000002d7984 */ /* 0x000f280000000800 */
[----:B------:R-:W5:Y:S04]  /*2500*/  LDS.64 R10, [R0+0x8] ;  /* 0x00000800000a7984 */ /* 0x000f680000000a00 */
[----:B------:R-:W5:Y:S04]  /*2510*/  LDS R47, [R0+0x1000] ;  /* 0x00100000002f7984 */ /* 0x000f680000000800 */
        /* <DEDUP_REMOVED lines=24> */
[----:B------:R2:W5:Y:S04]  /*26a0*/  LDS.64 R36, [R0+0xd008] ;  /* 0x00d0080000247984 */ /* 0x0005680000000a00 */
[----:B0-----:R-:W-:Y:S04]  /*26b0*/  STG.E desc[UR10][R4.64+-0x800], R39 ;  /* 0xfff8002704007986 */ /* 0x001fe8000c10190a */
[----:B-1----:R0:W-:Y:S01]  /*26c0*/  STG.E.64 desc[UR10][R2.64+-0x1000], R6 ;  /* 0xfff0000602007986 */ /* 0x0021e2000c101b0a */
[----:B--2---:R-:W-:-:S03]  /*26d0*/  IADD3 R0, PT, PT, R0, 0x10000, RZ ;  /* 0x0001000000007810 */ /* 0x004fc60007ffe0ff */
[----:B------:R-:W-:Y:S04]  /*26e0*/  STG.E desc[UR10][R4.64+-0x400], R41 ;  /* 0xfffc002904007986 */ /* 0x000fe8000c10190a */
[----:B---3--:R1:W-:Y:S04]  /*26f0*/  STG.E.64 desc[UR10][R2.64+-0x800], R8 ;  /* 0xfff8000802007986 */ /* 0x0083e8000c101b0a */
[----:B----4-:R-:W-:Y:S01]  /*2700*/  STG.E desc[UR10][R4.64], R45 ;  /* 0x0000002d04007986 */ /* 0x010fe2000c10190a */
[----:B0-----:R-:W-:-:S03]  /*2710*/  IADD3 R6, P3, PT, R2, 0x8000, RZ ;  /* 0x0000800002067810 */ /* 0x001fc60007f7e0ff */
[----:B-----5:R-:W-:Y:S02]  /*2720*/  STG.E.64 desc[UR10][R2.64], R10 ;  /* 0x0000000a02007986 */ /* 0x020fe4000c101b0a */
[----:B------:R-:W-:Y:S02]  /*2730*/  IMAD.X R7, RZ, RZ, R3, P3 ;  /* 0x000000ffff077224 */ /* 0x000fe400018e0603 */
[----:B------:R-:W-:Y:S01]  /*2740*/  STG.E desc[UR10][R4.64+0x400], R47 ;  /* 0x0004002f04007986 */ /* 0x000fe2000c10190a */
[----:B-1----:R-:W-:-:S03]  /*2750*/  IADD3 R8, P2, PT, R4, 0x4000, RZ ;  /* 0x0000400004087810 */ /* 0x002fc60007f5e0ff */
[----:B------:R-:W-:Y:S02]  /*2760*/  STG.E.64 desc[UR10][R2.64+0x800], R12 ;  /* 0x0008000c02007986 */ /* 0x000fe4000c101b0a */
[----:B------:R-:W-:Y:S02]  /*2770*/  IMAD.X R9, RZ, RZ, R5, P2 ;  /* 0x000000ffff097224 */ /* 0x000fe400010e0605 */
[----:B------:R-:W-:Y:S04]  /*2780*/  STG.E desc[UR10][R4.64+0x800], R49 ;  /* 0x0008003104007986 */ /* 0x000fe8000c10190a */
[----:B------:R-:W-:Y:S04]  /*2790*/  STG.E.64 desc[UR10][R2.64+0x1000], R14 ;  /* 0x0010000e02007986 */ /* 0x000fe8000c101b0a */
        /* <DEDUP_REMOVED lines=20> */
[----:B------:R0:W-:Y:S04]  /*28e0*/  STG.E desc[UR10][R4.64+0x3400], R48 ;  /* 0x0034003004007986 */ /* 0x0001e8000c10190a */
[----:B------:R1:W-:Y:S01]  /*28f0*/  STG.E.64 desc[UR10][R2.64+0x6800], R36 ;  /* 0x0068002402007986 */ /* 0x0003e2000c101b0a */
[----:B0-----:R-:W-:-:S02]  /*2900*/  IMAD.MOV.U32 R4, RZ, RZ, R8 ;  /* 0x000000ffff047224 */ /* 0x001fc400078e0008 */
[----:B------:R-:W-:Y:S02]  /*2910*/  IMAD.MOV.U32 R5, RZ, RZ, R9 ;  /* 0x000000ffff057224 */ /* 0x000fe400078e0009 */
[----:B-1----:R-:W-:Y:S02]  /*2920*/  IMAD.MOV.U32 R2, RZ, RZ, R6 ;  /* 0x000000ffff027224 */ /* 0x002fe400078e0006 */
[----:B------:R-:W-:Y:S01]  /*2930*/  IMAD.MOV.U32 R3, RZ, RZ, R7 ;  /* 0x000000ffff037224 */ /* 0x000fe200078e0007 */
[----:B------:R-:W-:Y:S06]  /*2940*/  @!P1 BRA `(.L_x_881) ;  /* 0xfffffff800d09947 */ /* 0x000fec000383ffff */
.L_x_880:
[----:B------:R-:W-:Y:S05]  /*2950*/  BSYNC.RECONVERGENT B0 ;  /* 0x0000000000007941 */ /* 0x000fea0003800200 */
.L_x_879:
[----:B------:R-:W-:Y:S01]  /*2960*/  IMAD.IADD R6, R43, 0x1, -R61 ;  /* 0x000000012b067824 */ /* 0x000fe200078e0a3d */
[----:B------:R-:W-:Y:S04]  /*2970*/  BSSY.RECONVERGENT B0, `(.L_x_882) ;  /* 0x000002e000007945 */ /* 0x000fe80003800200 */
[----:B------:R-:W-:-:S13]  /*2980*/  ISETP.GT.AND P1, PT, R6, 0x400, PT ;  /* 0x000004000600780c */ /* 0x000fda0003f24270 */
[----:B------:R-:W-:Y:S05]  /*2990*/  @!P1 BRA `(.L_x_883) ;  /* 0x0000000000ac9947 */ /* 0x000fea0003800000 */
[----:B------:R-:W0:Y:S01]  /*29a0*/  LDS R23, [R0+-0x2000] ;  /* 0xffe0000000177984 */ /* 0x000e220000000800 */
[----:B------:R-:W-:Y:S01]  /*29b0*/  PLOP3.LUT P0, PT, PT, PT, PT, 0x8, 0x80 ;  /* 0x000000000080781c */ /* 0x000fe20003f0e170 */
[----:B------:R-:W-:Y:S02]  /*29c0*/  VIADD R61, R61, 0x800 ;  /* 0x000008003d3d7836 */ /* 0x000fe40000000000 */
[----:B------:R-:W1:Y:S04]  /*29d0*/  LDS.64 R6, [R0+-0x1ff8] ;  /* 0xffe0080000067984 */ /* 0x000e680000000a00 */
        /* <DEDUP_REMOVED lines=16> */
[----:B--2---:R-:W-:-:S03]  /*2ae0*/  VIADD R0, R0, 0x8000 ;  /* 0x0000800000007836 */ /* 0x004fc60000000000 */
[----:B------:R-:W-:Y:S04]  /*2af0*/  STG.E desc[UR10][R4.64+-0x400], R25 ;  /* 0xfffc001904007986 */ /* 0x000fe8000c10190a */
[----:B---3--:R1:W-:Y:S04]  /*2b00*/  STG.E.64 desc[UR10][R2.64+-0x800], R8 ;  /* 0xfff8000802007986 */ /* 0x0083e8000c101b0a */
[----:B----4-:R-:W-:Y:S01]  /*2b10*/  STG.E desc[UR10][R4.64], R27 ;  /* 0x0000001b04007986 */ /* 0x010fe2000c10190a */
[----:B0-----:R-:W-:-:S03]  /*2b20*/  IADD3 R6, P2, PT, R2, 0x4000, RZ ;  /* 0x0000400002067810 */ /* 0x001fc60007f5e0ff */
[----:B-----5:R-:W-:Y:S01]  /*2b30*/  STG.E.64 desc[UR10][R2.64], R10 ;  /* 0x0000000a02007986 */ /* 0x020fe2000c101b0a */
[----:B------:R-:W-:-:S03]  /*2b40*/  IADD3.X R7, PT, PT, RZ, R3, RZ, P2, !PT ;  /* 0x00000003ff077210 */ /* 0x000fc600017fe4ff */
        /* <DEDUP_REMOVED lines=15> */
[----:B------:R-:W-:-:S07]  /*2c40*/  IMAD.MOV.U32 R3, RZ, RZ, R7 ;  /* 0x000000ffff037224 */ /* 0x000fce00078e0007 */
.L_x_883:
[----:B------:R-:W-:Y:S05]  /*2c50*/  BSYNC.RECONVERGENT B0 ;  /* 0x0000000000007941 */ /* 0x000fea0003800200 */
.L_x_882:
[----:B------:R-:W-:-:S13]  /*2c60*/  ISETP.LT.OR P0, PT, R61, R43, P0 ;  /* 0x0000002b3d00720c */ /* 0x000fda0000701670 */
[----:B------:R-:W-:Y:S05]  /*2c70*/  @!P0 EXIT ;  /* 0x000000000000894d */ /* 0x000fea0003800000 */
[----:B------:R-:W0:Y:S04]  /*2c80*/  LDS R15, [R0+-0x2000] ;  /* 0xffe00000000f7984 */ /* 0x000e280000000800 */
[----:B------:R-:W1:Y:S04]  /*2c90*/  LDS.64 R6, [R0+-0x1ff8] ;  /* 0xffe0080000067984 */ /* 0x000e680000000a00 */
[----:B------:R-:W2:Y:S04]  /*2ca0*/  LDS R17, [R0+-0x1000] ;  /* 0xfff0000000117984 */ /* 0x000ea80000000800 */
[----:B------:R-:W3:Y:S04]  /*2cb0*/  LDS.64 R8, [R0+-0xff8] ;  /* 0xfff0080000087984 */ /* 0x000ee80000000a00 */
[----:B------:R-:W4:Y:S04]  /*2cc0*/  LDS R19, [R0] ;  /* 0x0000000000137984 */ /* 0x000f280000000800 */
[----:B------:R-:W5:Y:S04]  /*2cd0*/  LDS.64 R10, [R0+0x8] ;  /* 0x00000800000a7984 */ /* 0x000f680000000a00 */
[----:B------:R-:W5:Y:S04]  /*2ce0*/  LDS R21, [R0+0x1000] ;  /* 0x0010000000157984 */ /* 0x000f680000000800 */
[----:B------:R-:W5:Y:S04]  /*2cf0*/  LDS.64 R12, [R0+0x1008] ;  /* 0x00100800000c7984 */ /* 0x000f680000000a00 */
[----:B0-----:R-:W-:Y:S04]  /*2d00*/  STG.E desc[UR10][R4.64+-0x800], R15 ;  /* 0xfff8000f04007986 */ /* 0x001fe8000c10190a */
[----:B-1----:R-:W-:Y:S04]  /*2d10*/  STG.E.64 desc[UR10][R2.64+-0x1000], R6 ;  /* 0xfff0000602007986 */ /* 0x002fe8000c101b0a */
[----:B--2---:R-:W-:Y:S04]  /*2d20*/  STG.E desc[UR10][R4.64+-0x400], R17 ;  /* 0xfffc001104007986 */ /* 0x004fe8000c10190a */
[----:B---3--:R-:W-:Y:S04]  /*2d30*/  STG.E.64 desc[UR10][R2.64+-0x800], R8 ;  /* 0xfff8000802007986 */ /* 0x008fe8000c101b0a */
[----:B----4-:R-:W-:Y:S04]  /*2d40*/  STG.E desc[UR10][R4.64], R19 ;  /* 0x0000001304007986 */ /* 0x010fe8000c10190a */
[----:B-----5:R-:W-:Y:S04]  /*2d50*/  STG.E.64 desc[UR10][R2.64], R10 ;  /* 0x0000000a02007986 */ /* 0x020fe8000c101b0a */
[----:B------:R-:W-:Y:S04]  /*2d60*/  STG.E desc[UR10][R4.64+0x400], R21 ;  /* 0x0004001504007986 */ /* 0x000fe8000c10190a */
[----:B------:R-:W-:Y:S01]  /*2d70*/  STG.E.64 desc[UR10][R2.64+0x800], R12 ;  /* 0x0008000c02007986 */ /* 0x000fe2000c101b0a */
[----:B------:R-:W-:Y:S05]  /*2d80*/  EXIT ;  /* 0x000000000000794d */ /* 0x000fea0003800000 */
.L_x_875:
[----:B------:R-:W0:Y:S01]  /*2d90*/  LDC.64 R20, c[0x0][0x390] ;  /* 0x0000e400ff147b82 */ /* 0x000e220000000a00 */
[----:B------:R-:W-:Y:S02]  /*2da0*/  ISETP.NE.AND P0, PT, R11, RZ, PT ;  /* 0x000000ff0b00720c */ /* 0x000fe40003f05270 */
[----:B------:R-:W-:Y:S02]  /*2db0*/  ISETP.NE.AND P1, PT, R2, R3, PT ;  /* 0x000000030200720c */ /* 0x000fe40003f25270 */
[----:B------:R-:W-:Y:S02]  /*2dc0*/  ISETP.NE.AND P2, PT, R5, R6, PT ;  /* 0x000000060500720c */ /* 0x000fe40003f45270 */
[----:B------:R-:W-:Y:S01]  /*2dd0*/  ISETP.NE.AND P3, PT, R6, R7, PT ;  /* 0x000000070600720c */ /* 0x000fe20003f65270 */
[----:B------:R-:W1:Y:S01]  /*2de0*/  LDC.64 R32, c[0x0][0x398] ;  /* 0x0000e600ff207b82 */ /* 0x000e620000000a00 */
[----:B------:R-:W-:Y:S02]  /*2df0*/  ISETP.NE.AND P4, PT, R8, R9, PT ;  /* 0x000000090800720c */ /* 0x000fe40003f85270 */
[----:B------:R-:W-:-:S05]  /*2e00*/  ISETP.NE.AND P5, PT, R9, R0, PT ;  /* 0x000000000900720c */ /* 0x000fca0003fa5270 */
[----:B------:R-:W2:Y:S08]  /*2e10*/  LDC.64 R34, c[0x0][0x390] ;  /* 0x0000e400ff227b82 */ /* 0x000eb00000000a00 */
[----:B------:R-:W3:Y:S01]  /*2e20*/  LDC.64 R42, c[0x0][0x398] ;  /* 0x0000e600ff2a7b82 */ /* 0x000ee20000000a00 */
[----:B0-----:R-:W-:-:S05]  /*2e30*/  @P0 IMAD.WIDE R20, R46, 0x4, R20 ;  /* 0x000000042e140825 */ /* 0x001fca00078e0214 */
[----:B------:R0:W-:Y:S01]  /*2e40*/  @P0 STG.E desc[UR10][R20.64], R10 ;  /* 0x0000000a14000986 */ /* 0x0001e2000c10190a */
[----:B-1----:R-:W-:Y:S01]  /*2e50*/  @P0 IMAD.WIDE R32, R46, 0x8, R32 ;  /* 0x000000082e200825 */ /* 0x002fe200078e0220 */
[----:B------:R-:W1:Y:S04]  /*2e60*/  LDC.64 R56, c[0x0][0x398] ;  /* 0x0000e600ff387b82 */ /* 0x000e680000000a00 */
[----:B------:R-:W-:Y:S01]  /*2e70*/  @P0 STG.E.64 desc[UR10][R32.64], R36 ;  /* 0x0000002420000986 */ /* 0x000fe2000c101b0a */
[----:B------:R-:W-:Y:S01]  /*2e80*/  ISETP.NE.AND P0, PT, R3, R4, PT ;  /* 0x000000040300720c */ /* 0x000fe20003f05270 */
[C---:B--2---:R-:W-:Y:S02]  /*2e90*/  @P1 IMAD.WIDE R34, R44.reuse, 0x4, R34 ;  /* 0x000000042c221825 */ /* 0x044fe400078e0222 */
[----:B------:R-:W2:Y:S03]  /*2ea0*/  LDC.64 R46, c[0x0][0x390] ;  /* 0x0000e400ff2e7b82 */ /* 0x000ea60000000a00 */
[----:B------:R-:W-:Y:S01]  /*2eb0*/  @P1 STG.E desc[UR10][R34.64], R2 ;  /* 0x0000000222001986 */ /* 0x000fe2000c10190a */
[----:B---3--:R-:W-:-:S04]  /*2ec0*/  @P1 IMAD.WIDE R42, R44, 0x8, R42 ;  /* 0x000000082c2a1825 */ /* 0x008fc800078e022a */
[----:B------:R-:W3:Y:S01]  /*2ed0*/  LDC.64 R54, c[0x0][0x390] ;  /* 0x0000e400ff367b82 */ /* 0x000ee20000000a00 */
[----:B------:R4:W-:Y:S01]  /*2ee0*/  @P1 STG.E.64 desc[UR10][R42.64], R22 ;  /* 0x000000162a001986 */ /* 0x0009e2000c101b0a */
[----:B------:R-:W-:-:S06]  /*2ef0*/  ISETP.NE.AND P1, PT, R4, R5, PT ;  /* 0x000000050400720c */ /* 0x000fcc0003f25270 */
[----:B------:R-:W5:Y:S08]  /*2f00*/  LDC.64 R52, c[0x0][0x398] ;  /* 0x0000e600ff347b82 */ /* 0x000f700000000a00 */
[----:B------:R-:W4:Y:S01]  /*2f10*/  LDC.64 R48, c[0x0][0x390] ;  /* 0x0000e400ff307b82 */ /* 0x000f220000000a00 */
[----:B--2---:R-:W-:-:S04]  /*2f20*/  @P0 IMAD.WIDE R44, R18, 0x4, R46 ;  /* 0x00000004122c0825 */ /* 0x004fc800078e022e */
[----:B-1----:R-:W-:Y:S01]  /*2f30*/  @P0 IMAD.WIDE R46, R18, 0x8, R56 ;  /* 0x00000008122e0825 */ /* 0x002fe200078e0238 */
[----:B------:R1:W-:Y:S02]  /*2f40*/  @P0 STG.E desc[UR10][R44.64], R3 ;  /* 0x000000032c000986 */ /* 0x0003e4000c10190a */
[----:B0-----:R-:W0:Y:S01]  /*2f50*/  LDC.64 R20, c[0x0][0x398] ;  /* 0x0000e600ff147b82 */ /* 0x001e220000000a00 */
[----:B---3--:R-:W-:Y:S01]  /*2f60*/  @P1 IMAD.WIDE R54, R19, 0x4, R54 ;  /* 0x0000000413361825 */ /* 0x008fe200078e0236 */
[----:B------:R1:W-:Y:S01]  /*2f70*/  @P0 STG.E.64 desc[UR10][R46.64], R38 ;  /* 0x000000262e000986 */ /* 0x0003e2000c101b0a */
[----:B------:R-:W-:-:S03]  /*2f80*/  ISETP.NE.AND P0, PT, R7, R8, PT ;  /* 0x000000080700720c */ /* 0x000fc60003f05270 */
[----:B------:R1:W-:Y:S02]  /*2f90*/  @P1 STG.E desc[UR10][R54.64], R4 ;  /* 0x0000000436001986 */ /* 0x0003e4000c10190a */
[----:B------:R-:W2:Y:S01]  /*2fa0*/  LDC.64 R10, c[0x0][0x390] ;  /* 0x0000e400ff0a7b82 */ /* 0x000ea20000000a00 */
[----:B-----5:R-:W-:-:S05]  /*2fb0*/  @P1 IMAD.WIDE R52, R19, 0x8, R52 ;  /* 0x0000000813341825 */ /* 0x020fca00078e0234 */
[----:B------:R1:W-:Y:S02]  /*2fc0*/  @P1 STG.E.64 desc[UR10][R52.64], R16 ;  /* 0x0000001034001986 */ /* 0x0003e4000c101b0a */
[----:B----4-:R-:W3:Y:S01]  /*2fd0*/  LDC.64 R42, c[0x0][0x398] ;  /* 0x0000e600ff2a7b82 */ /* 0x010ee20000000a00 */
[----:B------:R-:W-:-:S05]  /*2fe0*/  @P2 IMAD.WIDE R48, R51, 0x4, R48 ;  /* 0x0000000433302825 */ /* 0x000fca00078e0230 */
[----:B------:R1:W-:Y:S02]  /*2ff0*/  @P2 STG.E desc[UR10][R48.64], R5 ;  /* 0x0000000530002986 */ /* 0x0003e4000c10190a */
[----:B------:R-:W4:Y:S01]  /*3000*/  LDC.64 R22, c[0x0][0x390] ;  /* 0x0000e400ff167b82 */ /* 0x000f220000000a00 */
[----:B0-----:R-:W-:-:S05]  /*3010*/  @P2 IMAD.WIDE R20, R51, 0x8, R20 ;  /* 0x0000000833142825 */ /* 0x001fca00078e0214 */
[----:B------:R1:W-:Y:S02]  /*3020*/  @P2 STG.E.64 desc[UR10][R20.64], R12 ;  /* 0x0000000c14002986 */ /* 0x0003e4000c101b0a */
[----:B------:R-:W0:Y:S01]  /*3030*/  LDC.64 R36, c[0x0][0x398] ;  /* 0x0000e600ff247b82 */ /* 0x000e220000000a00 */
[----:B--2---:R-:W-:-:S05]  /*3040*/  @P3 IMAD.WIDE R10, R28, 0x4, R10 ;  /* 0x000000041c0a3825 */ /* 0x004fca00078e020a */
[----:B------:R1:W-:Y:S02]  /*3050*/  @P3 STG.E desc[UR10][R10.64], R6 ;  /* 0x000000060a003986 */ /* 0x0003e4000c10190a */
[----:B------:R-:W2:Y:S01]  /*3060*/  LDC.64 R34, c[0x0][0x390] ;  /* 0x0000e400ff227b82 */ /* 0x000ea20000000a00 */
[----:B---3--:R-:W-:-:S05]  /*3070*/  @P3 IMAD.WIDE R42, R28, 0x8, R42 ;  /* 0x000000081c2a3825 */ /* 0x008fca00078e022a */
[----:B------:R1:W-:Y:S02]  /*3080*/  @P3 STG.E.64 desc[UR10][R42.64], R24 ;  /* 0x000000182a003986 */ /* 0x0003e4000c101b0a */
[----:B------:R-:W3:Y:S01]  /*3090*/  LDC.64 R32, c[0x0][0x398] ;  /* 0x0000e600ff207b82 */ /* 0x000ee20000000a00 */
[----:B----4-:R-:W-:-:S05]  /*30a0*/  @P0 IMAD.WIDE R22, R29, 0x4, R22 ;  /* 0x000000041d160825 */ /* 0x010fca00078e0216 */
[----:B------:R1:W-:Y:S01]  /*30b0*/  @P0 STG.E desc[UR10][R22.64], R7 ;  /* 0x0000000716000986 */ /* 0x0003e2000c10190a */
[----:B0-----:R-:W-:-:S05]  /*30c0*/  @P0 IMAD.WIDE R36, R29, 0x8, R36 ;  /* 0x000000081d240825 */ /* 0x001fca00078e0224 */
[----:B------:R1:W-:Y:S01]  /*30d0*/  @P0 STG.E.64 desc[UR10][R36.64], R26 ;  /* 0x0000001a24000986 */ /* 0x0003e2000c101b0a */
[----:B--2---:R-:W-:-:S05]  /*30e0*/  @P4 IMAD.WIDE R34, R40, 0x4, R34 ;  /* 0x0000000428224825 */ /* 0x004fca00078e0222 */
[----:B------:R1:W-:Y:S01]  /*30f0*/  @P4 STG.E desc[UR10][R34.64], R8 ;  /* 0x0000000822004986 */ /* 0x0003e2000c10190a */
[----:B---3--:R-:W-:-:S05]  /*3100*/  @P4 IMAD.WIDE R32, R40, 0x8, R32 ;  /* 0x0000000828204825 */ /* 0x008fca00078e0220 */
[----:B------:R1:W-:Y:S01]  /*3110*/  @P4 STG.E.64 desc[UR10][R32.64], R14 ;  /* 0x0000000e20004986 */ /* 0x0003e2000c101b0a */
[----:B------:R-:W-:Y:S05]  /*3120*/  @!P5 EXIT ;  /* 0x000000000000d94d */ /* 0x000fea0003800000 */
[----:B-1----:R-:W0:Y:S08]  /*3130*/  LDC.64 R2, c[0x0][0x390] ;  /* 0x0000e400ff027b82 */ /* 0x002e300000000a00 */
[----:B------:R-:W1:Y:S01]  /*3140*/  LDC.64 R4, c[0x0][0x398] ;  /* 0x0000e600ff047b82 */ /* 0x000e620000000a00 */
[----:B0-----:R-:W-:-:S05]  /*3150*/  IMAD.WIDE R2, R41, 0x4, R2 ;  /* 0x0000000429027825 */ /* 0x001fca00078e0202 */
[----:B------:R-:W-:Y:S01]  /*3160*/  STG.E desc[UR10][R2.64], R9 ;  /* 0x0000000902007986 */ /* 0x000fe2000c10190a */
[----:B-1----:R-:W-:-:S05]  /*3170*/  IMAD.WIDE R4, R41, 0x8, R4 ;  /* 0x0000000829047825 */ /* 0x002fca00078e0204 */
[----:B------:R-:W-:Y:S01]  /*3180*/  STG.E.64 desc[UR10][R4.64], R30 ;  /* 0x0000001e04007986 */ /* 0x000fe2000c101b0a */
[----:B------:R-:W-:Y:S05]  /*3190*/  EXIT ;  /* 0x000000000000794d */ /* 0x000fea0003800000 */
.L_x_842:
[----:B------:R-:W0:Y:S01]  /*31a0*/  S2R R0, SR_TID.X ;  /* 0x0000000000007919 */ /* 0x000e220000002100 */
[----:B------:R-:W1:Y:S08]  /*31b0*/  LDC.64 R4, c[0x0][0x380] ;  /* 0x0000e000ff047b82 */ /* 0x000e700000000a00 */
[----:B------:R-:W2:Y:S01]  /*31c0*/  LDC.64 R8, c[0x0][0x388] ;  /* 0x0000e200ff087b82 */ /* 0x000ea20000000a00 */
[----:B0-----:R-:W-:-:S02]  /*31d0*/  LOP3.LUT R3, R0, 0x1f, RZ, 0xc0, !PT ;  /* 0x0000001f00037812 */ /* 0x001fc400078ec0ff */
[----:B------:R-:W-:Y:S02]  /*31e0*/  LOP3.LUT R6, R0, 0x3e0, RZ, 0xc0, !PT ;  /* 0x000003e000067812 */ /* 0x000fe400078ec0ff */
[----:B------:R-:W-:-:S05]  /*31f0*/  IADD3 R3, PT, PT, R2, R3, RZ ;  /* 0x0000000302037210 */ /* 0x000fca0007ffe0ff */
[----:B------:R-:W-:-:S04]  /*3200*/  IMAD R3, R6, 0x9, R3 ;  /* 0x0000000906037824 */ /* 0x000fc800078e0203 */
[----:B-1----:R-:W-:-:S05]  /*3210*/  IMAD.WIDE.U32 R6, R3, 0x4, R4 ;  /* 0x0000000403067825 */ /* 0x002fca00078e0004 */
[----:B------:R-:W3:Y:S04]  /*3220*/  LDG.E.CONSTANT R28, desc[UR10][R6.64] ;  /* 0x0000000a061c7981 */ /* 0x000ee8000c1e9900 */
[----:B------:R-:W4:Y:S04]  /*3230*/  LDG.E.CONSTANT R29, desc[UR10][R6.64+0x80] ;  /* 0x0000800a061d7981 */ /* 0x000f28000c1e9900 */
[----:B------:R-:W5:Y:S04]  /*3240*/  LDG.E.CONSTANT R30, desc[UR10][R6.64+0x100] ;  /* 0x0001000a061e7981 */ /* 0x000f68000c1e9900 */
[----:B------:R-:W5:Y:S04]  /*3250*/  LDG.E.CONSTANT R31, desc[UR10][R6.64+0x180] ;  /* 0x0001800a061f7981 */ /* 0x000f68000c1e9900 */
[----:B------:R-:W5:Y:S04]  /*3260*/  LDG.E.CONSTANT R32, desc[UR10][R6.64+0x200] ;  /* 0x0002000a06207981 */ /* 0x000f68000c1e9900 */
[----:B------:R-:W5:Y:S04]  /*3270*/  LDG.E.CONSTANT R34, desc[UR10][R6.64+0x280] ;  /* 0x0002800a06227981 */ /* 0x000f68000c1e9900 */
[----:B------:R-:W5:Y:S04]  /*3280*/  LDG.E.CONSTANT R35, desc[UR10][R6.64+0x300] ;  /* 0x0003000a06237981 */ /* 0x000f68000c1e9900 */
[----:B------:R-:W5:Y:S04]  /*3290*/  LDG.E.CONSTANT R36, desc[UR10][R6.64+0x380] ;  /* 0x0003800a06247981 */ /* 0x000f68000c1e9900 */
[----:B------:R-:W5:Y:S01]  /*32a0*/  LDG.E.CONSTANT R37, desc[UR10][R6.64+0x400] ;  /* 0x0004000a06257981 */ /* 0x000f62000c1e9900 */
[----:B--2---:R-:W-:-:S05]  /*32b0*/  IMAD.WIDE.U32 R24, R3, 0x8, R8 ;  /* 0x0000000803187825 */ /* 0x004fca00078e0008 */
[----:B------:R-:W2:Y:S04]  /*32c0*/  LDG.E.64.CONSTANT R12, desc[UR10][R24.64] ;  /* 0x0000000a180c7981 */ /* 0x000ea8000c1e9b00 */
[----:B------:R-:W2:Y:S04]  /*32d0*/  LDG.E.64.CONSTANT R14, desc[UR10][R24.64+0x100] ;  /* 0x0001000a180e7981 */ /* 0x000ea8000c1e9b00 */
[----:B------:R-:W2:Y:S04]  /*32e0*/  LDG.E.64.CONSTANT R16, desc[UR10][R24.64+0x200] ;  /* 0x0002000a18107981 */ /* 0x000ea8000c1e9b00 */
[----:B------:R-:W2:Y:S04]  /*32f0*/  LDG.E.64.CONSTANT R18, desc[UR10][R24.64+0x300] ;  /* 0x0003000a18127981 */ /* 0x000ea8000c1e9b00 */
[----:B------:R-:W2:Y:S04]  /*3300*/  LDG.E.64.CONSTANT R20, desc[UR10][R24.64+0x400] ;  /* 0x0004000a18147981 */ /* 0x000ea8000c1e9b00 */
[----:B------:R-:W2:Y:S04]  /*3310*/  LDG.E.64.CONSTANT R22, desc[UR10][R24.64+0x500] ;  /* 0x0005000a18167981 */ /* 0x000ea8000c1e9b00 */
[----:B------:R-:W2:Y:S04]  /*3320*/  LDG.E.64.CONSTANT R8, desc[UR10][R24.64+0x600] ;  /* 0x0006000a18087981 */ /* 0x000ea8000c1e9b00 */
[----:B------:R-:W2:Y:S04]  /*3330*/  LDG.E.64.CONSTANT R10, desc[UR10][R24.64+0x700] ;  /* 0x0007000a180a7981 */ /* 0x000ea8000c1e9b00 */
[----:B------:R-:W2:Y:S01]  /*3340*/  LDG.E.64.CONSTANT R26, desc[UR10][R24.64+0x800] ;  /* 0x0008000a181a7981 */ /* 0x000ea2000c1e9b00 */
[----:B------:R-:W-:Y:S01]  /*3350*/  ISETP.NE.AND P0, PT, R0, RZ, PT ;  /* 0x000000ff0000720c */ /* 0x000fe20003f05270 */
[----:B------:R-:W-:-:S12]  /*3360*/  IMAD.MOV.U32 R33, RZ, RZ, RZ ;  /* 0x000000ffff217224 */ /* 0x000fd800078e00ff */
[----:B------:R-:W-:-:S05]  /*3370*/  @!P0 IMAD.WIDE.U32 R2, R2, 0x4, R4 ;  /* 0x0000000402028825 */ /* 0x000fca00078e0004 */
[----:B------:R0:W2:Y:S01]  /*3380*/  @!P0 LDG.E.CONSTANT R33, desc[UR10][R2.64+-0x4] ;  /* 0xfffffc0a02218981 */ /* 0x0000a2000c1e9900 */
[----:B------:R-:W1:Y:S01]  /*3390*/  S2UR UR5, SR_CgaCtaId ;  /* 0x00000000000579c3 */ /* 0x000e620000008800 */
[--C-:B------:R-:W-:Y:S01]  /*33a0*/  SHF.R.U32.HI R52, RZ, 0x5, R0.reuse ;  /* 0x00000005ff347819 */ /* 0x100fe20000011600 */
[----:B------:R-:W-:Y:S01]  /*33b0*/  UMOV UR4, 0x400 ;  /* 0x0000040000047882 */ /* 0x000fe20000000000 */
[----:B------:R-:W1:Y:S01]  /*33c0*/  S2R R59, SR_LANEID ;  /* 0x00000000003b7919 */ /* 0x000e620000000000 */
[----:B------:R-:W-:Y:S01]  /*33d0*/  BSSY.RECONVERGENT B0, `(.L_x_884) ;  /* 0x0000049000007945 */ /* 0x000fe20003800200 */
[----:B0-----:R-:W-:-:S05]  /*33e0*/  IMAD.MOV.U32 R2, RZ, RZ, R0 ;  /* 0x000000ffff027224 */ /* 0x001fca00078e0000 */
[----:B------:R-:W-:Y:S01]  /*33f0*/  ISETP.NE.AND P0, PT, R2, RZ, PT ;  /* 0x000000ff0200720c */ /* 0x000fe20003f05270 */
[----:B-1----:R-:W-:Y:S01]  /*3400*/  ULEA UR4, UR5, UR4, 0x18 ;  /* 0x0000000405047291 */ /* 0x002fe2000f8ec0ff */
[----:B------:R-:W-:-:S04]  /*3410*/  IMAD R4, R52, 0x120, R59 ;  /* 0x0000012034047824 */ /* 0x000fc800078e023b */
[----:B------:R-:W-:Y:S01]  /*3420*/  IMAD R3, R59, 0x8, R4 ;  /* 0x000000083b037824 */ /* 0x000fe200078e0204 */
[----:B------:R-:W-:-:S05]  /*3430*/  LEA R5, R4, UR4, 0x2 ;  /* 0x0000000404057c11 */ /* 0x000fca000f8e10ff */
[----:B------:R-:W-:-:S04]  /*3440*/  IMAD R24, R59, 0x20, R5 ;  /* 0x000000203b187824 */ /* 0x000fc800078e0205 */
[----:B------:R-:W-:Y:S01]  /*3450*/  IMAD R38, R3, 0x4, R24 ;  /* 0x0000000403267824 */ /* 0x000fe200078e0218 */
[----:B---3--:R0:W-:Y:S04]  /*3460*/  STS [R5], R28 ;  /* 0x0000001c05007388 */ /* 0x0081e80000000800 */
[----:B----4-:R1:W-:Y:S04]  /*3470*/  STS [R5+0x80], R29 ;  /* 0x0000801d05007388 */ /* 0x0103e80000000800 */
[----:B-----5:R-:W-:Y:S01]  /*3480*/  STS [R5+0x100], R30 ;  /* 0x0001001e05007388 */ /* 0x020fe20000000800 */
[----:B0-----:R-:W-:-:S03]  /*3490*/  LEA R28, R2, UR4, 0x2 ;  /* 0x00000004021c7c11 */ /* 0x001fc6000f8e10ff */
[----:B------:R-:W-:Y:S01]  /*34a0*/  STS [R5+0x180], R31 ;  /* 0x0001801f05007388 */ /* 0x000fe20000000800 */
[----:B-1----:R-:W-:-:S03]  /*34b0*/  IMAD R29, R4, 0x4, R5 ;  /* 0x00000004041d7824 */ /* 0x002fc600078e0205 */
[----:B------:R-:W-:Y:S04]  /*34c0*/  STS [R5+0x200], R32 ;  /* 0x0002002005007388 */ /* 0x000fe80000000800 */
[----:B------:R-:W-:Y:S04]  /*34d0*/  STS [R5+0x280], R34 ;  /* 0x0002802205007388 */ /* 0x000fe80000000800 */
[----:B------:R-:W-:Y:S04]  /*34e0*/  STS [R5+0x300], R35 ;  /* 0x0003002305007388 */ /* 0x000fe80000000800 */
[----:B------:R-:W-:Y:S04]  /*34f0*/  STS [R5+0x380], R36 ;  /* 0x0003802405007388 */ /* 0x000fe80000000800 */
[----:B------:R-:W-:Y:S01]  /*3500*/  STS [R5+0x400], R37 ;  /* 0x0004002505007388 */ /* 0x000fe20000000800 */
[----:B------:R-:W-:-:S03]  /*3510*/  NOP ;  /* 0x0000000000007918 */ /* 0x000fc60000000000 */
[----:B------:R-:W-:Y:S04]  /*3520*/  LDS R51, [R24+0x20] ;  /* 0x0000200018337984 */ /* 0x000fe80000000800 */
[----:B------:R-:W-:Y:S04]  /*3530*/  LDS R32, [R24] ;  /* 0x0000000018207984 */ /* 0x000fe80000000800 */
[----:B------:R-:W0:Y:S04]  /*3540*/  LDS R31, [R24+0x4] ;  /* 0x00000400181f7984 */ /* 0x000e280000000800 */
[----:B------:R-:W1:Y:S04]  /*3550*/  LDS R30, [R24+0x8] ;  /* 0x00000800181e7984 */ /* 0x000e680000000800 */
[----:B------:R-:W3:Y:S04]  /*3560*/  LDS R7, [R24+0xc] ;  /* 0x00000c0018077984 */ /* 0x000ee80000000800 */
[----:B------:R-:W4:Y:S04]  /*3570*/  LDS R6, [R24+0x10] ;  /* 0x0000100018067984 */ /* 0x000f280000000800 */
[----:B------:R-:W5:Y:S04]  /*3580*/  LDS R5, [R24+0x14] ;  /* 0x0000140018057984 */ /* 0x000f680000000800 */
[----:B------:R-:W5:Y:S04]  /*3590*/  LDS R4, [R24+0x18] ;  /* 0x0000180018047984 */ /* 0x000f680000000800 */
[----:B------:R-:W-:Y:S01]  /*35a0*/  LDS R3, [R24+0x1c] ;  /* 0x00001c0018037984 */ /* 0x000fe20000000800 */
[----:B------:R-:W-:Y:S01]  /*35b0*/  BAR.SYNC.DEFER_BLOCKING 0x0 ;  /* 0x0000000000007b1d */ /* 0x000fe20000010000 */
[----:B0-----:R-:W-:-:S02]  /*35c0*/  ISETP.NE.AND P6, PT, R32, R31, PT ;  /* 0x0000001f2000720c */ /* 0x001fc40003fc5270 */
[----:B-1----:R-:W-:Y:S02]  /*35d0*/  ISETP.NE.AND P5, PT, R31, R30, PT ;  /* 0x0000001e1f00720c */ /* 0x002fe40003fa5270 */
[----:B---3--:R-:W-:Y:S01]  /*35e0*/  ISETP.NE.AND P4, PT, R30, R7, PT ;  /* 0x000000071e00720c */ /* 0x008fe20003f85270 */
[----:B--2---:R-:W-:Y:S01]  /*35f0*/  STS.64 [R29], R12 ;  /* 0x0000000c1d007388 */ /* 0x004fe20000000a00 */
[----:B----4-:R-:W-:-:S03]  /*3600*/  ISETP.NE.AND P3, PT, R7, R6, PT ;  /* 0x000000060700720c */ /* 0x010fc60003f65270 */
[----:B------:R-:W-:Y:S01]  /*3610*/  STS.64 [R29+0x100], R14 ;  /* 0x0001000e1d007388 */ /* 0x000fe20000000a00 */
[----:B-----5:R-:W-:-:S03]  /*3620*/  ISETP.NE.AND P2, PT, R6, R5, PT ;  /* 0x000000050600720c */ /* 0x020fc60003f45270 */
[----:B------:R-:W-:Y:S01]  /*3630*/  STS.64 [R29+0x200], R16 ;  /* 0x000200101d007388 */ /* 0x000fe20000000a00 */
[----:B------:R-:W-:-:S03]  /*3640*/  ISETP.NE.AND P1, PT, R5, R4, PT ;  /* 0x000000040500720c */ /* 0x000fc60003f25270 */
        /* <DEDUP_REMOVED lines=8> */
[----:B------:R-:W0:Y:S04]  /*36d0*/  LDS.64 R14, [R38+0x8] ;  /* 0x00000800260e7984 */ /* 0x000e280000000a00 */
[----:B------:R-:W-:Y:S04]  /*36e0*/  LDS.64 R16, [R38+0x10] ;  /* 0x0000100026107984 */ /* 0x000fe80000000a00 */
[----:B------:R-:W-:Y:S04]  /*36f0*/  LDS.64 R18, [R38+0x18] ;  /* 0x0000180026127984 */ /* 0x000fe80000000a00 */
[----:B------:R-:W-:Y:S04]  /*3700*/  LDS.64 R20, [R38+0x20] ;  /* 0x0000200026147984 */ /* 0x000fe80000000a00 */
[----:B------:R-:W-:Y:S04]  /*3710*/  LDS.64 R22, [R38+0x28] ;  /* 0x0000280026167984 */ /* 0x000fe80000000a00 */
[----:B------:R-:W-:Y:S04]  /*3720*/  LDS.64 R24, [R38+0x30] ;  /* 0x0000300026187984 */ /* 0x000fe80000000a00 */
[----:B------:R-:W-:Y:S04]  /*3730*/  LDS.64 R26, [R38+0x38] ;  /* 0x00003800261a7984 */ /* 0x000fe80000000a00 */
[----:B------:R-:W-:Y:S01]  /*3740*/  LDS.64 R8, [R38+0x40] ;  /* 0x0000400026087984 */ /* 0x000fe20000000a00 */
[----:B------:R-:W-:Y:S01]  /*3750*/  BAR.SYNC.DEFER_BLOCKING 0x0 ;  /* 0x0000000000007b1d */ /* 0x000fe20000010000 */
[----:B0-----:R-:W-:-:S05]  /*3760*/  IMAD.MOV.U32 R11, RZ, RZ, R15 ;  /* 0x000000ffff0b7224 */ /* 0x001fca00078e000f */
[----:B------:R-:W-:Y:S02]  /*3770*/  STS [R28+0x4d8], R51 ;  /* 0x0004d8331c007388 */ /* 0x000fe40000000800 */
[----:B------:R-:W-:Y:S06]  /*3780*/  BAR.SYNC.DEFER_BLOCKING 0x0 ;  /* 0x0000000000007b1d */ /* 0x000fec0000010000 */
[----:B------:R-:W0:Y:S02]  /*3790*/  @P0 LDS R33, [R28+0x4d4] ;  /* 0x0004d4001c210984 */ /* 0x000e240000000800 */
[----:B0-----:R-:W-:-:S04]  /*37a0*/  ISETP.NE.AND P0, PT, R33, R32, PT ;  /* 0x000000202100720c */ /* 0x001fc80003f05270 */
[----:B------:R-:W-:Y:S02]  /*37b0*/  SEL R10, RZ, 0x1, !P0 ;  /* 0x00000001ff0a7807 */ /* 0x000fe40004000000 */
[----:B------:R-:W-:Y:S02]  /*37c0*/  ISETP.NE.AND P0, PT, R4, R3, PT ;  /* 0x000000030400720c */ /* 0x000fe40003f05270 */
[----:B------:R-:W-:Y:S01]  /*37d0*/  IADD3 R0, PT, PT, R10, 0x1, RZ ;  /* 0x000000010a007810 */ /* 0x000fe20007ffe0ff */
[----:B------:R-:W-:Y:S02]  /*37e0*/  @!P6 IMAD.MOV R0, RZ, RZ, R10 ;  /* 0x000000ffff00e224 */ /* 0x000fe400078e020a */
[----:B------:R-:W-:Y:S01]  /*37f0*/  IMAD.MOV.U32 R10, RZ, RZ, R14 ;  /* 0x000000ffff0a7224 */ /* 0x000fe200078e000e */
[----:B------:R-:W-:Y:S07]  /*3800*/  @P6 BRA `(.L_x_885) ;  /* 0x0000000000146947 */ /* 0x000fee0003800000 */
[----:B------:R-:W-:Y:S01]  /*3810*/  DSETP.GEU.AND P6, PT, R12, R14, PT ;  /* 0x0000000e0c00722a */ /* 0x000fe20003fce000 */
[----:B------:R-:W-:Y:S02]  /*3820*/  IMAD.MOV.U32 R10, RZ, RZ, R12 ;  /* 0x000000ffff0a7224 */ /* 0x000fe400078e000c */
[----:B------:R-:W-:-:S11]  /*3830*/  IMAD.MOV.U32 R11, RZ, RZ, R13 ;  /* 0x000000ffff0b7224 */ /* 0x000fd600078e000d */
[----:B------:R-:W-:Y:S01]  /*3840*/  @P6 IMAD.MOV.U32 R10, RZ, RZ, R14 ;  /* 0x000000ffff0a6224 */ /* 0x000fe200078e000e */
[----:B------:R-:W-:-:S07]  /*3850*/  @P6 MOV R11, R15 ;  /* 0x0000000f000b6202 */ /* 0x000fce0000000f00 */
.L_x_885:
[----:B------:R-:W-:Y:S05]  /*3860*/  BSYNC.RECONVERGENT B0 ;  /* 0x0000000000007941 */ /* 0x000fea0003800200 */
.L_x_884:
[----:B------:R-:W-:Y:S01]  /*3870*/  BSSY.RECONVERGENT B0, `(.L_x_886) ;  /* 0x000000c000007945 */ /* 0x000fe20003800200 */
[----:B------:R-:W-:Y:S01]  /*3880*/  VIADD R34, R0, 0x1 ;  /* 0x0000000100227836 */ /* 0x000fe20000000000 */
[----:B------:R-:W-:Y:S01]  /*3890*/  ISETP.NE.AND P6, PT, R3, R51, PT ;  /* 0x000000330300720c */ /* 0x000fe20003fc5270 */
[----:B------:R-:W-:Y:S02]  /*38a0*/  @!P5 IMAD.MOV R34, RZ, RZ, R0 ;  /* 0x000000ffff22d224 */ /* 0x000fe400078e0200 */
[----:B------:R-:W-:Y:S02]  /*38b0*/  IMAD.MOV.U32 R28, RZ, RZ, R16 ;  /* 0x000000ffff1c7224 */ /* 0x000fe400078e0010 */
[----:B------:R-:W-:Y:S01]  /*38c0*/  IMAD.MOV.U32 R29, RZ, RZ, R17 ;  /* 0x000000ffff1d7224 */ /* 0x000fe200078e0011 */
[----:B------:R-:W-:Y:S07]  /*38d0*/  @P5 BRA `(.L_x_887) ;  /* 0x0000000000145947 */ /* 0x000fee0003800000 */
[----:B------:R-:W-:Y:S01]  /*38e0*/  DSETP.GEU.AND P5, PT, R10, R16, PT ;  /* 0x000000100a00722a */ /* 0x000fe20003fae000 */
[----:B------:R-:W-:Y:S02]  /*38f0*/  IMAD.MOV.U32 R28, RZ, RZ, R10 ;  /* 0x000000ffff1c7224 */ /* 0x000fe400078e000a */
[----:B------:R-:W-:-:S11]  /*3900*/  IMAD.MOV.U32 R29, RZ, RZ, R11 ;  /* 0x000000ffff1d7224 */ /* 0x000fd600078e000b */
[----:B------:R-:W-:Y:S01]  /*3910*/  @P5 MOV R28, R16 ;  /* 0x00000010001c5202 */ /* 0x000fe20000000f00 */
[----:B------:R-:W-:-:S07]  /*3920*/  @P5 IMAD.MOV.U32 R29, RZ, RZ, R17 ;  /* 0x000000ffff1d5224 */ /* 0x000fce00078e0011 */
.L_x_887:
[----:B------:R-:W-:Y:S05]  /*3930*/  BSYNC.RECONVERGENT B0 ;  /* 0x0000000000007941 */ /* 0x000fea0003800200 */
.L_x_886:
[----:B------:R-:W-:Y:S01]  /*3940*/  BSSY.RECONVERGENT B0, `(.L_x_888) ;  /* 0x000000a000007945 */ /* 0x000fe20003800200 */
[----:B------:R-:W-:Y:S02]  /*3950*/  VIADD R0, R34, 0x1 ;  /* 0x0000000122007836 */ /* 0x000fe40000000000 */
[----:B------:R-:W-:Y:S02]  /*3960*/  IMAD.MOV.U32 R10, RZ, RZ, R18 ;  /* 0x000000ffff0a7224 */ /* 0x000fe400078e0012 */
[----:B------:R-:W-:Y:S01]  /*3970*/  IMAD.MOV.U32 R11, RZ, RZ, R19 ;  /* 0x000000ffff0b7224 */ /* 0x000fe200078e0013 */
[----:B------:R-:W-:Y:S06]  /*3980*/  @P4 BRA `(.L_x_889) ;  /* 0x0000000000144947 */ /* 0x000fec0003800000 */
[----:B------:R-:W-:Y:S01]  /*3990*/  DSETP.GEU.AND P5, PT, R28, R18, PT ;  /* 0x000000121c00722a */ /* 0x000fe20003fae000 */
[----:B------:R-:W-:Y:S02]  /*39a0*/  IMAD.MOV.U32 R10, RZ, RZ, R28 ;  /* 0x000000ffff0a7224 */ /* 0x000fe400078e001c */
[----:B------:R-:W-:-:S11]  /*39b0*/  IMAD.MOV.U32 R11, RZ, RZ, R29 ;  /* 0x000000ffff0b7224 */ /* 0x000fd600078e001d */
[----:B------:R-:W-:Y:S01]  /*39c0*/  @P5 MOV R10, R18 ;  /* 0x00000012000a5202 */ /* 0x000fe20000000f00 */
[----:B------:R-:W-:-:S07]  /*39d0*/  @P5 IMAD.MOV.U32 R11, RZ, RZ, R19 ;  /* 0x000000ffff0b5224 */ /* 0x000fce00078e0013 */
.L_x_889:
[----:B------:R-:W-:Y:S05]  /*39e0*/  BSYNC.RECONVERGENT B0 ;  /* 0x0000000000007941 */ /* 0x000fea0003800200 */
.L_x_888:
[----:B------:R-:W-:Y:S01]  /*39f0*/  BSSY.RECONVERGENT B0, `(.L_x_890) ;  /* 0x000000a000007945 */ /* 0x000fe20003800200 */
[----:B------:R-:W-:Y:S02]  /*3a00*/  @!P4 IMAD.MOV R0, RZ, RZ, R34 ;  /* 0x000000ffff00c224 */ /* 0x000fe400078e0222 */
        /* <DEDUP_REMOVED lines=8> */
.L_x_891:
[----:B------:R-:W-:Y:S05]  /*3a90*/  BSYNC.RECONVERGENT B0 ;  /* 0x0000000000007941 */ /* 0x000fea0003800200 */
.L_x_890:
        /* <DEDUP_REMOVED lines=10> */
.L_x_893:
[----:B------:R-:W-:Y:S05]  /*3b40*/  BSYNC.RECONVERGENT B0 ;  /* 0x0000000000007941 */ /* 0x000fea0003800200 */
.L_x_892:
        /* <DEDUP_REMOVED lines=10> */
.L_x_895:
[----:B------:R-:W-:Y:S05]  /*3bf0*/  BSYNC.RECONVERGENT B0 ;  /* 0x0000000000007941 */ /* 0x000fea0003800200 */
.L_x_894:
        /* <DEDUP_REMOVED lines=10> */
.L_x_897:
[----:B------:R-:W-:Y:S05]  /*3ca0*/  BSYNC.RECONVERGENT B0 ;  /* 0x0000000000007941 */ /* 0x000fea0003800200 */
.L_x_896:
[----:B------:R-:W-:Y:S01]  /*3cb0*/  BSSY.RECONVERGENT B0, `(.L_x_898) ;  /* 0x0000009000007945 */ /* 0x000fe20003800200 */
[----:B------:R-:W-:Y:S02]  /*3cc0*/  IMAD.MOV.U32 R10, RZ, RZ, R8 ;  /* 0x000000ffff0a7224 */ /* 0x000fe400078e0008 */
[----:B------:R-:W-:Y:S01]  /*3cd0*/  IMAD.MOV.U32 R11, RZ, RZ, R9 ;  /* 0x000000ffff0b7224 */ /* 0x000fe200078e0009 */
[----:B------:R-:W-:Y:S06]  /*3ce0*/  @P6 BRA `(.L_x_899) ;  /* 0x0000000000146947 */ /* 0x000fec0003800000 */
[----:B------:R-:W-:Y:S01]  /*3cf0*/  DSETP.GEU.AND P3, PT, R34, R8, PT ;  /* 0x000000082200722a */ /* 0x000fe20003f6e000 */
[----:B------:R-:W-:Y:S02]  /*3d00*/  IMAD.MOV.U32 R10, RZ, RZ, R34 ;  /* 0x000000ffff0a7224 */ /* 0x000fe400078e0022 */
[----:B------:R-:W-:-:S11]  /*3d10*/  IMAD.MOV.U32 R11, RZ, RZ, R35 ;  /* 0x000000ffff0b7224 */ /* 0x000fd600078e0023 */
[----:B------:R-:W-:Y:S01]  /*3d20*/  @P3 IMAD.MOV.U32 R10, RZ, RZ, R8 ;  /* 0x000000ffff0a3224 */ /* 0x000fe200078e0008 */
[----:B------:R-:W-:-:S07]  /*3d30*/  @P3 MOV R11, R9 ;  /* 0x00000009000b3202 */ /* 0x000fce0000000f00 */
.L_x_899:
[----:B------:R-:W-:Y:S05]  /*3d40*/  BSYNC.RECONVERGENT B0 ;  /* 0x0000000000007941 */ /* 0x000fea0003800200 */
.L_x_898:
[----:B------:R-:W-:Y:S01]  /*3d50*/  SHFL.UP PT, R8, R10, 0x1, RZ ;  /* 0x042000000a087989 */ /* 0x000fe200000e00ff */
[----:B------:R-:W-:Y:S01]  /*3d60*/  @!P2 IMAD.MOV R0, RZ, RZ, R36 ;  /* 0x000000ffff00a224 */ /* 0x000fe200078e0224 */
[C---:B------:R-:W-:Y:S02]  /*3d70*/  ISETP.GE.AND P2, PT, R59.reuse, 0x2, PT ;  /* 0x000000023b00780c */ /* 0x040fe40003f46270 */
[----:B------:R-:W0:Y:S01]  /*3d80*/  SHFL.UP PT, R9, R11, 0x1, RZ ;  /* 0x042000000b097989 */ /* 0x000e2200000e00ff */
[----:B------:R-:W-:Y:S01]  /*3d90*/  VIADD R50, R0, 0x1 ;  /* 0x0000000100327836 */ /* 0x000fe20000000000 */
[----:B------:R-:W-:Y:S01]  /*3da0*/  ISETP.NE.AND P3, PT, R59, 0x1f, PT ;  /* 0x0000001f3b00780c */ /* 0x000fe20003f65270 */
[----:B------:R-:W-:Y:S01]  /*3db0*/  @!P1 IMAD.MOV R50, RZ, RZ, R0 ;  /* 0x000000ffff329224 */ /* 0x000fe200078e0200 */
[C---:B------:R-:W-:Y:S02]  /*3dc0*/  ISETP.NE.AND P5, PT, R52.reuse, 0x3, PT ;  /* 0x000000033400780c */ /* 0x040fe40003fa5270 */
[----:B------:R-:W-:Y:S01]  /*3dd0*/  ISETP.NE.AND P4, PT, R52, 0x4, PT ;  /* 0x000000043400780c */ /* 0x000fe20003f85270 */
[----:B------:R-:W-:-:S02]  /*3de0*/  VIADD R49, R50, 0x1 ;  /* 0x0000000132317836 */ /* 0x000fc40000000000 */
[----:B------:R-:W-:-:S04]  /*3df0*/  @!P0 IMAD.MOV R49, RZ, RZ, R50 ;  /* 0x000000ffff318224 */ /* 0x000fc800078e0232 */
[C---:B------:R-:W-:Y:S01]  /*3e00*/  VIADD R0, R49.reuse, 0x1 ;  /* 0x0000000131007836 */ /* 0x040fe20000000000 */
[----:B------:R-:W-:Y:S02]  /*3e10*/  @!P6 IADD3 R0, PT, PT, R49, RZ, RZ ;  /* 0x000000ff3100e210 */ /* 0x000fe40007ffe0ff */
[----:B------:R-:W-:Y:S02]  /*3e20*/  @!P3 LEA R39, R52, UR4, 0x4 ;  /* 0x000000043427bc11 */ /* 0x000fe4000f8e20ff */
[----:B------:R-:W-:Y:S01]  /*3e30*/  ISETP.NE.AND P1, PT, R0, RZ, PT ;  /* 0x000000ff0000720c */ /* 0x000fe20003f25270 */
[----:B0-----:R-:W-:-:S06]  /*3e40*/  DSETP.GT.AND P0, PT, R10, R8, PT ;  /* 0x000000080a00722a */ /* 0x001fcc0003f04000 */
[-C--:B------:R-:W-:Y:S02]  /*3e50*/  FSEL R29, R8, R10.reuse, P0 ;  /* 0x0000000a081d7208 */ /* 0x080fe40000000000 */
[-C--:B------:R-:W-:Y:S01]  /*3e60*/  FSEL R35, R9, R11.reuse, P0 ;  /* 0x0000000b09237208 */ /* 0x080fe20000000000 */
[----:B------:R-:W0:Y:S01]  /*3e70*/  SHFL.UP PT, R8, R0, 0x1, RZ ;  /* 0x0420000000087989 */ /* 0x000e2200000e00ff */
[----:B------:R-:W-:Y:S02]  /*3e80*/  ISETP.GE.AND P0, PT, R59, 0x1, PT ;  /* 0x000000013b00780c */ /* 0x000fe40003f06270 */
[----:B------:R-:W-:Y:S02]  /*3e90*/  FSEL R9, R29, R10, !P1 ;  /* 0x0000000a1d097208 */ /* 0x000fe40004800000 */
[----:B------:R-:W-:Y:S02]  /*3ea0*/  FSEL R29, R35, R11, !P1 ;  /* 0x0000000b231d7208 */ /* 0x000fe40004800000 */
[----:B------:R-:W-:-:S02]  /*3eb0*/  FSEL R9, R10, R9, !P0 ;  /* 0x000000090a097208 */ /* 0x000fc40004000000 */
[----:B------:R-:W-:-:S03]  /*3ec0*/  FSEL R10, R11, R29, !P0 ;  /* 0x0000001d0b0a7208 */ /* 0x000fc60004000000 */
[----:B------:R-:W-:Y:S01]  /*3ed0*/  SHFL.UP PT, R28, R9, 0x2, RZ ;  /* 0x04400000091c7989 */ /* 0x000fe200000e00ff */
[----:B------:R-:W-:Y:S02]  /*3ee0*/  IMAD.MOV.U32 R34, RZ, RZ, R9 ;  /* 0x000000ffff227224 */ /* 0x000fe400078e0009 */
[----:B------:R-:W-:Y:S01]  /*3ef0*/  IMAD.MOV.U32 R35, RZ, RZ, R10 ;  /* 0x000000ffff237224 */ /* 0x000fe200078e000a */
[----:B------:R-:W1:Y:S01]  /*3f00*/  SHFL.UP PT, R29, R10, 0x2, RZ ;  /* 0x044000000a1d7989 */ /* 0x000e6200000e00ff */
[----:B0-----:R-:W-:-:S05]  /*3f10*/  SEL R11, R8, RZ, P0 ;  /* 0x000000ff080b7207 */ /* 0x001fca0000000000 */
[----:B------:R-:W-:-:S05]  /*3f20*/  IMAD.IADD R11, R11, 0x1, R0 ;  /* 0x000000010b0b7824 */ /* 0x000fca00078e0200 */
[----:B------:R-:W0:Y:S01]  /*3f30*/  SHFL.UP PT, R0, R11, 0x2, RZ ;  /* 0x044000000b007989 */ /* 0x000e2200000e00ff */
[----:B------:R-:W-:Y:S01]  /*3f40*/  ISETP.NE.AND P1, PT, R11, RZ, PT ;  /* 0x000000ff0b00720c */ /* 0x000fe20003f25270 */
[----:B-1----:R-:W-:-:S06]  /*3f50*/  DSETP.GT.AND P0, PT, R34, R28, PT ;  /* 0x0000001c2200722a */ /* 0x002fcc0003f04000 */
[-C--:B------:R-:W-:Y:S02]  /*3f60*/  FSEL R8, R28, R9.reuse, P0 ;  /* 0x000000091c087208 */ /* 0x080fe40000000000 */
[-C--:B------:R-:W-:Y:S02]  /*3f70*/  FSEL R29, R29, R10.reuse, P0 ;  /* 0x0000000a1d1d7208 */ /* 0x080fe40000000000 */
[----:B------:R-:W-:Y:S02]  /*3f80*/  @P2 FSEL R9, R8, R9, !P1 ;  /* 0x0000000908092208 */ /* 0x000fe40004800000 */
[----:B------:R-:W-:-:S03]  /*3f90*/  @P2 FSEL R10, R29, R10, !P1 ;  /* 0x0000000a1d0a2208 */ /* 0x000fc60004800000 */
[----:B------:R-:W-:Y:S01]  /*3fa0*/  SHFL.UP PT, R28, R9, 0x4, RZ ;  /* 0x04800000091c7989 */ /* 0x000fe200000e00ff */
[----:B------:R-:W-:Y:S01]  /*3fb0*/  IMAD.MOV.U32 R34, RZ, RZ, R9 ;  /* 0x000000ffff227224 */ /* 0x000fe200078e0009 */
[----:B0-----:R-:W-:Y:S02]  /*3fc0*/  SEL R0, R0, RZ, P2 ;  /* 0x000000ff00007207 */ /* 0x001fe40001000000 */
[----:B------:R-:W0:Y:S01]  /*3fd0*/  SHFL.UP PT, R29, R10, 0x4, RZ ;  /* 0x048000000a1d7989 */ /* 0x000e2200000e00ff */
[----:B------:R-:W-:Y:S01]  /*3fe0*/  IMAD.MOV.U32 R35, RZ, RZ, R10 ;  /* 0x000000ffff237224 */ /* 0x000fe200078e000a */
[----:B------:R-:W-:Y:S01]  /*3ff0*/  ISETP.GE.AND P2, PT, R59, 0x4, PT ;  /* 0x000000043b00780c */ /* 0x000fe20003f46270 */
[----:B------:R-:W-:-:S05]  /*4000*/  IMAD.IADD R0, R11, 0x1, R0 ;  /* 0x000000010b007824 */ /* 0x000fca00078e0200 */
[----:B------:R-:W1:Y:S01]  /*4010*/  SHFL.UP PT, R8, R0, 0x4, RZ ;  /* 0x0480000000087989 */ /* 0x000e6200000e00ff */
[----:B------:R-:W-:Y:S01]  /*4020*/  ISETP.NE.AND P1, PT, R0, RZ, PT ;  /* 0x000000ff0000720c */ /* 0x000fe20003f25270 */
[----:B0-----:R-:W-:-:S06]  /*4030*/  DSETP.GT.AND P0, PT, R34, R28, PT ;  /* 0x0000001c2200722a */ /* 0x001fcc0003f04000 */
[-C--:B------:R-:W-:Y:S02]  /*4040*/  FSEL R28, R28, R9.reuse, P0 ;  /* 0x000000091c1c7208 */ /* 0x080fe40000000000 */
[-C--:B------:R-:W-:Y:S02]  /*4050*/  FSEL R29, R29, R10.reuse, P0 ;  /* 0x0000000a1d1d7208 */ /* 0x080fe40000000000 */
[----:B------:R-:W-:Y:S02]  /*4060*/  @P2 FSEL R9, R28, R9, !P1 ;  /* 0x000000091c092208 */ /* 0x000fe40004800000 */
[----:B------:R-:W-:Y:S02]  /*4070*/  @P2 FSEL R10, R29, R10, !P1 ;  /* 0x0000000a1d0a2208 */ /* 0x000fe40004800000 */
[----:B-1----:R-:W-:Y:S01]  /*4080*/  SEL R11, R8, RZ, P2 ;  /* 0x000000ff080b7207 */ /* 0x002fe20001000000 */
[----:B------:R-:W-:Y:S01]  /*4090*/  SHFL.UP PT, R28, R9, 0x8, RZ ;  /* 0x05000000091c7989 */ /* 0x000fe200000e00ff */
[----:B------:R-:W-:Y:S01]  /*40a0*/  IMAD.MOV.U32 R34, RZ, RZ, R9 ;  /* 0x000000ffff227224 */ /* 0x000fe200078e0009 */
[----:B------:R-:W-:Y:S01]  /*40b0*/  ISETP.GE.AND P2, PT, R59, 0x8, PT ;  /* 0x000000083b00780c */ /* 0x000fe20003f46270 */
[----:B------:R-:W-:Y:S01]  /*40c0*/  IMAD.MOV.U32 R35, RZ, RZ, R10 ;  /* 0x000000ffff237224 */ /* 0x000fe200078e000a */
[----:B------:R-:W0:Y:S01]  /*40d0*/  SHFL.UP PT, R29, R10, 0x8, RZ ;  /* 0x050000000a1d7989 */ /* 0x000e2200000e00ff */
[----:B------:R-:W-:-:S04]  /*40e0*/  IADD3 R11, PT, PT, R0, R11, RZ ;  /* 0x0000000b000b7210 */ /* 0x000fc80007ffe0ff */
[----:B------:R-:W-:Y:S01]  /*40f0*/  ISETP.NE.AND P1, PT, R11, RZ, PT ;  /* 0x000000ff0b00720c */ /* 0x000fe20003f25270 */
[----:B------:R-:W1:Y:S01]  /*4100*/  SHFL.UP PT, R0, R11, 0x8, RZ ;  /* 0x050000000b007989 */ /* 0x000e6200000e00ff */
        /* <DEDUP_REMOVED lines=11> */
[----:B------:R-:W-:-:S05]  /*41c0*/  IMAD.IADD R11, R11, 0x1, R0 ;  /* 0x000000010b0b7824 */ /* 0x000fca00078e0200 */
[----:B------:R-:W1:Y:S01]  /*41d0*/  SHFL.UP PT, R0, R11, 0x10, RZ ;  /* 0x060000000b007989 */ /* 0x000e6200000e00ff */
[----:B------:R-:W-:Y:S01]  /*41e0*/  ISETP.NE.AND P2, PT, R11, RZ, PT ;  /* 0x000000ff0b00720c */ /* 0x000fe20003f45270 */
[----:B0-----:R-:W-:Y:S01]  /*41f0*/  DSETP.GT.AND P1, PT, R34, R28, PT ;  /* 0x0000001c2200722a */ /* 0x001fe20003f24000 */
[----:B-1----:R-:W-:-:S05]  /*4200*/  SEL R0, R0, RZ, P0 ;  /* 0x000000ff00007207 */ /* 0x002fca0000000000 */
[-C--:B------:R-:W-:Y:S02]  /*4210*/  FSEL R28, R28, R9.reuse, P1 ;  /* 0x000000091c1c7208 */ /* 0x080fe40000800000 */
[-C--:B------:R-:W-:Y:S01]  /*4220*/  FSEL R29, R29, R10.reuse, P1 ;  /* 0x0000000a1d1d7208 */ /* 0x080fe20000800000 */
[----:B------:R-:W-:Y:S01]  /*4230*/  IMAD.IADD R0, R11, 0x1, R0 ;  /* 0x000000010b007824 */ /* 0x000fe200078e0200 */
[----:B------:R-:W-:Y:S02]  /*4240*/  FSEL R28, R28, R9, !P2 ;  /* 0x000000091c1c7208 */ /* 0x000fe40005000000 */
[----:B------:R-:W-:Y:S02]  /*4250*/  FSEL R29, R29, R10, !P2 ;  /* 0x0000000a1d1d7208 */ /* 0x000fe40005000000 */
[----:B------:R-:W-:Y:S01]  /*4260*/  @!P3 STS [R39], R0 ;  /* 0x000000002700b388 */ /* 0x000fe20000000800 */
[----:B------:R-:W-:-:S03]  /*4270*/  FSEL R9, R9, R28, !P0 ;  /* 0x0000001c09097208 */ /* 0x000fc60004000000 */
[----:B------:R0:W-:Y:S01]  /*4280*/  @!P3 STS.64 [R39+0x8], R28 ;  /* 0x0000081c2700b388 */ /* 0x0001e20000000a00 */
[----:B------:R-:W-:Y:S01]  /*4290*/  BAR.SYNC.DEFER_BLOCKING 0x0 ;  /* 0x0000000000007b1d */ /* 0x000fe20000010000 */
[----:B------:R-:W-:Y:S02]  /*42a0*/  ISETP.NE.AND P3, PT, R52, 0x2, PT ;  /* 0x000000023400780c */ /* 0x000fe40003f65270 */
[----:B0-----:R-:W-:-:S03]  /*42b0*/  FSEL R29, R10, R29, !P0 ;  /* 0x0000001d0a1d7208 */ /* 0x001fc60004000000 */
[----:B------:R-:W-:Y:S04]  /*42c0*/  SHFL.UP PT, R28, R9, 0x1, RZ ;  /* 0x04200000091c7989 */ /* 0x000fe800000e00ff */
[----:B------:R-:W-:Y:S04]  /*42d0*/  SHFL.UP PT, R0, R0, 0x1, RZ ;  /* 0x0420000000007989 */ /* 0x000fe800000e00ff */
[----:B------:R-:W-:Y:S04]  /*42e0*/  SHFL.UP PT, R29, R29, 0x1, RZ ;  /* 0x042000001d1d7989 */ /* 0x000fe800000e00ff */
[----:B------:R-:W-:Y:S04]  /*42f0*/  LDS.64 R36, [UR4+0x8] ;  /* 0x00000804ff247984 */ /* 0x000fe80008000a00 */
[----:B------:R-:W0:Y:S04]  /*4300*/  LDS.64 R34, [UR4+0x18] ;  /* 0x00001804ff227984 */ /* 0x000e280008000a00 */
[----:B------:R-:W1:Y:S04]  /*4310*/  LDS R48, [UR4+0x10] ;  /* 0x00001004ff307984 */ /* 0x000e680008000800 */
[----:B------:R-:W-:Y:S04]  /*4320*/  LDS.64 R40, [UR4+0x28] ;  /* 0x00002804ff287984 */ /* 0x000fe80008000a00 */
[----:B------:R-:W2:Y:S04]  /*4330*/  LDS R11, [UR4+0x20] ;  /* 0x00002004ff0b7984 */ /* 0x000ea80008000800 */
[----:B------:R-:W-:Y:S04]  /*4340*/  LDS.64 R44, [UR4+0x38] ;  /* 0x00003804ff2c7984 */ /* 0x000fe80008000a00 */
[----:B------:R-:W3:Y:S04]  /*4350*/  LDS R46, [UR4+0x30] ;  /* 0x00003004ff2e7984 */ /* 0x000ee80008000800 */
[----:B------:R-:W4:Y:S04]  /*4360*/  LDS R47, [UR4+0x40] ;  /* 0x00004004ff2f7984 */ /* 0x000f280008000800 */
[----:B------:R-:W-:Y:S01]  /*4370*/  LDS R8, [UR4+0x50] ;  /* 0x00005004ff087984 */ /* 0x000fe20008000800 */
[----:B0-----:R-:W-:Y:S01]  /*4380*/  DSETP.GEU.AND P2, PT, R36, R34, PT ;  /* 0x000000222400722a */ /* 0x001fe20003f4e000 */
[----:B-1----:R-:W-:-:S05]  /*4390*/  ISETP.NE.AND P1, PT, R48, RZ, PT ;  /* 0x000000ff3000720c */ /* 0x002fca0003f25270 */
[-C--:B------:R-:W-:Y:S02]  /*43a0*/  FSEL R39, R36, R34.reuse, !P2 ;  /* 0x0000002224277208 */ /* 0x080fe40005000000 */
[-C--:B------:R-:W-:Y:S02]  /*43b0*/  FSEL R43, R37, R35.reuse, !P2 ;  /* 0x00000023252b7208 */ /* 0x080fe40005000000 */
[----:B------:R-:W-:Y:S02]  /*43c0*/  FSEL R34, R39, R34, !P1 ;  /* 0x0000002227227208 */ /* 0x000fe40004800000 */
[----:B------:R-:W-:Y:S01]  /*43d0*/  FSEL R35, R43, R35, !P1 ;  /* 0x000000232b237208 */ /* 0x000fe20004800000 */
[----:B------:R-:W0:Y:S01]  /*43e0*/  LDS.64 R38, [UR4+0x48] ;  /* 0x00004804ff267984 */ /* 0x000e220008000a00 */
[----:B--2---:R-:W-:Y:S02]  /*43f0*/  ISETP.NE.AND P1, PT, R11, RZ, PT ;  /* 0x000000ff0b00720c */ /* 0x004fe40003f25270 */
[----:B------:R-:W-:-:S02]  /*4400*/  FSEL R54, R34, R36, !P3 ;  /* 0x0000002422367208 */ /* 0x000fc40005800000 */
[----:B------:R-:W-:-:S06]  /*4410*/  DSETP.GEU.AND P2, PT, R34, R40, PT ;  /* 0x000000282200722a */ /* 0x000fcc0003f4e000 */
[-C--:B------:R-:W-:Y:S02]  /*4420*/  FSEL R43, R34, R40.reuse, !P2 ;  /* 0x00000028222b7208 */ /* 0x080fe40005000000 */
[-C--:B------:R-:W-:Y:S02]  /*4430*/  FSEL R53, R35, R41.reuse, !P2 ;  /* 0x0000002923357208 */ /* 0x080fe40005000000 */
[----:B------:R-:W-:Y:S02]  /*4440*/  FSEL R42, R43, R40, !P1 ;  /* 0x000000282b2a7208 */ /* 0x000fe40004800000 */
[----:B------:R-:W-:Y:S02]  /*4450*/  FSEL R43, R53, R41, !P1 ;  /* 0x00000029352b7208 */ /* 0x000fe40004800000 */
[----:B------:R-:W1:Y:S01]  /*4460*/  LDS.64 R40, [UR4+0x58] ;  /* 0x00005804ff287984 */ /* 0x000e620008000a00 */
[----:B---3--:R-:W-:Y:S02]  /*4470*/  ISETP.NE.AND P1, PT, R46, RZ, PT ;  /* 0x000000ff2e00720c */ /* 0x008fe40003f25270 */
[----:B------:R-:W-:Y:S01]  /*4480*/  FSEL R61, R42, R54, !P5 ;  /* 0x000000362a3d7208 */ /* 0x000fe20006800000 */
[----:B------:R-:W-:-:S06]  /*4490*/  DSETP.GEU.AND P2, PT, R42, R44, PT ;  /* 0x0000002c2a00722a */ /* 0x000fcc0003f4e000 */
[-C--:B------:R-:W-:Y:S02]  /*44a0*/  FSEL R53, R42, R44.reuse, !P2 ;  /* 0x0000002c2a357208 */ /* 0x080fe40005000000 */
[-C--:B------:R-:W-:Y:S02]  /*44b0*/  FSEL R55, R43, R45.reuse, !P2 ;  /* 0x0000002d2b377208 */ /* 0x080fe40005000000 */
[----:B------:R-:W-:Y:S02]  /*44c0*/  FSEL R44, R53, R44, !P1 ;  /* 0x0000002c352c7208 */ /* 0x000fe40004800000 */
[----:B------:R-:W-:Y:S01]  /*44d0*/  FSEL R45, R55, R45, !P1 ;  /* 0x0000002d372d7208 */ /* 0x000fe20004800000 */
[----:B------:R-:W2:Y:S01]  /*44e0*/  LDS R53, [UR4] ;  /* 0x00000004ff357984 */ /* 0x000ea20008000800 */
[----:B----4-:R-:W-:-:S04]  /*44f0*/  ISETP.NE.AND P1, PT, R47, RZ, PT ;  /* 0x000000ff2f00720c */ /* 0x010fc80003f25270 */
[----:B0-----:R-:W-:-:S06]  /*4500*/  DSETP.GEU.AND P2, PT, R44, R38, PT ;  /* 0x000000262c00722a */ /* 0x001fcc0003f4e000 */
[-C--:B------:R-:W-:Y:S02]  /*4510*/  FSEL R55, R44, R38.reuse, !P2 ;  /* 0x000000262c377208 */ /* 0x080fe40005000000 */
[-C--:B------:R-:W-:Y:S02]  /*4520*/  FSEL R57, R45, R39.reuse, !P2 ;  /* 0x000000272d397208 */ /* 0x080fe40005000000 */
[----:B------:R-:W-:Y:S02]  /*4530*/  FSEL R38, R55, R38, !P1 ;  /* 0x0000002637267208 */ /* 0x000fe40004800000 */
[----:B------:R-:W-:Y:S01]  /*4540*/  FSEL R39, R57, R39, !P1 ;  /* 0x0000002739277208 */ /* 0x000fe20004800000 */
[----:B------:R-:W0:Y:S01]  /*4550*/  LDS R55, [UR4+0x60] ;  /* 0x00006004ff377984 */ /* 0x000e220008000800 */
[----:B------:R-:W-:Y:S02]  /*4560*/  FSEL R57, R35, R37, !P3 ;  /* 0x0000002523397208 */ /* 0x000fe40005800000 */
[----:B------:R-:W-:-:S02]  /*4570*/  ISETP.NE.AND P1, PT, R8, RZ, PT ;  /* 0x000000ff0800720c */ /* 0x000fc40003f25270 */
[----:B-1----:R-:W-:Y:S01]  /*4580*/  DSETP.GEU.AND P2, PT, R38, R40, PT ;  /* 0x000000282600722a */ /* 0x002fe20003f4e000 */
[----:B------:R-:W-:-:S04]  /*4590*/  FSEL R57, R43, R57, !P5 ;  /* 0x000000392b397208 */ /* 0x000fc80006800000 */
[----:B------:R-:W-:Y:S02]  /*45a0*/  FSEL R57, R45, R57, !P4 ;  /* 0x000000392d397208 */ /* 0x000fe40006000000 */
[-C--:B------:R-:W-:Y:S02]  /*45b0*/  FSEL R37, R38, R40.reuse, !P2 ;  /* 0x0000002826257208 */ /* 0x080fe40005000000 */
[-C--:B------:R-:W-:Y:S02]  /*45c0*/  FSEL R35, R39, R41.reuse, !P2 ;  /* 0x0000002927237208 */ /* 0x080fe40005000000 */
[----:B------:R-:W-:Y:S02]  /*45d0*/  FSEL R36, R37, R40, !P1 ;  /* 0x0000002825247208 */ /* 0x000fe40004800000 */
[----:B------:R-:W-:Y:S02]  /*45e0*/  FSEL R37, R35, R41, !P1 ;  /* 0x0000002923257208 */ /* 0x000fe40004800000 */
[----:B------:R-:W1:Y:S01]  /*45f0*/  LDS.64 R40, [UR4+0x68] ;  /* 0x00006804ff287984 */ /* 0x000e620008000a00 */
[----:B------:R-:W-:-:S02]  /*4600*/  ISETP.NE.AND P2, PT, R52, 0x5, PT ;  /* 0x000000053400780c */ /* 0x000fc40003f45270 */
[----:B--2---:R-:W-:Y:S01]  /*4610*/  IADD3 R56, PT, PT, R53, R48, RZ ;  /* 0x0000003035387210 */ /* 0x004fe20007ffe0ff */
[----:B------:R-:W-:Y:S01]  /*4620*/  LDS.64 R34, [UR4+0x78] ;  /* 0x00007804ff227984 */ /* 0x000fe20008000a00 */
[----:B------:R-:W-:Y:S02]  /*4630*/  ISETP.NE.AND P1, PT, R52, 0x6, PT ;  /* 0x000000063400780c */ /* 0x000fe40003f25270 */
[C---:B------:R-:W-:Y:S01]  /*4640*/  SEL R53, R56.reuse, R53, !P3 ;  /* 0x0000003538357207 */ /* 0x040fe20005800000 */
[----:B------:R-:W2:Y:S01]  /*4650*/  LDS R48, [UR4+0x70] ;  /* 0x00007004ff307984 */ /* 0x000ea20008000800 */
[----:B------:R-:W-:Y:S01]  /*4660*/  IMAD.IADD R11, R56, 0x1, R11 ;  /* 0x00000001380b7824 */ /* 0x000fe200078e020b */
[----:B------:R-:W-:Y:S02]  /*4670*/  FSEL R39, R39, R57, !P2 ;  /* 0x0000003927277208 */ /* 0x000fe40005000000 */
[----:B------:R-:W-:Y:S01]  /*4680*/  ISETP.NE.AND P3, PT, R52, 0x7, PT ;  /* 0x000000073400780c */ /* 0x000fe20003f65270 */
[C---:B------:R-:W-:Y:S01]  /*4690*/  IMAD.IADD R46, R11.reuse, 0x1, R46 ;  /* 0x000000010b2e7824 */ /* 0x040fe200078e022e */
[----:B------:R-:W-:-:S02]  /*46a0*/  SEL R53, R11, R53, !P5 ;  /* 0x000000350b357207 */ /* 0x000fc40006800000 */
[----:B------:R-:W-:Y:S02]  /*46b0*/  FSEL R11, R44, R61, !P4 ;  /* 0x0000003d2c0b7208 */ /* 0x000fe40006000000 */
[C---:B------:R-:W-:Y:S01]  /*46c0*/  SEL R53, R46.reuse, R53, !P4 ;  /* 0x000000352e357207 */ /* 0x040fe20006000000 */
[----:B------:R-:W-:Y:S01]  /*46d0*/  IMAD.IADD R46, R46, 0x1, R47 ;  /* 0x000000012e2e7824 */ /* 0x000fe200078e022f */
[----:B------:R-:W-:Y:S02]  /*46e0*/  FSEL R45, R38, R11, !P2 ;  /* 0x0000000b262d7208 */ /* 0x000fe40005000000 */
[----:B0-----:R-:W-:Y:S01]  /*46f0*/  ISETP.NE.AND P0, PT, R55, RZ, PT ;  /* 0x000000ff3700720c */ /* 0x001fe20003f05270 */
[C---:B------:R-:W-:Y:S01]  /*4700*/  IMAD.IADD R8, R46.reuse, 0x1, R8 ;  /* 0x000000012e087824 */ /* 0x040fe200078e0208 */
[----:B------:R-:W-:Y:S02]  /*4710*/  SEL R53, R46, R53, !P2 ;  /* 0x000000352e357207 */ /* 0x000fe40005000000 */
[----:B------:R-:W-:-:S02]  /*4720*/  FSEL R9, R36, R45, !P1 ;  /* 0x0000002d24097208 */ /* 0x000fc40004800000 */
[----:B------:R-:W-:Y:S02]  /*4730*/  FSEL R39, R37, R39, !P1 ;  /* 0x0000002725277208 */ /* 0x000fe40004800000 */
[C---:B------:R-:W-:Y:S01]  /*4740*/  SEL R53, R8.reuse, R53, !P1 ;  /* 0x0000003508357207 */ /* 0x040fe20004800000 */
[----:B------:R-:W-:Y:S01]  /*4750*/  IMAD.IADD R8, R8, 0x1, R55 ;  /* 0x0000000108087824 */ /* 0x000fe200078e0237 */
[----:B------:R-:W-:-:S04]  /*4760*/  ISETP.GE.U32.AND P1, PT, R2, 0x20, PT ;  /* 0x000000200200780c */ /* 0x000fc80003f26070 */
[----:B------:R-:W-:Y:S01]  /*4770*/  SEL R53, R8, R53, !P3 ;  /* 0x0000003508357207 */ /* 0x000fe20005800000 */
[----:B-1----:R-:W-:-:S06]  /*4780*/  DSETP.GEU.AND P5, PT, R36, R40, PT ;  /* 0x000000282400722a */ /* 0x002fcc0003fae000 */
[-C--:B------:R-:W-:Y:S02]  /*4790*/  FSEL R11, R36, R40.reuse, !P5 ;  /* 0x00000028240b7208 */ /* 0x080fe40006800000 */
[-C--:B------:R-:W-:Y:S01]  /*47a0*/  FSEL R43, R37, R41.reuse, !P5 ;  /* 0x00000029252b7208 */ /* 0x080fe20006800000 */
[----:B--2---:R-:W-:Y:S01]  /*47b0*/  IMAD.IADD R44, R8, 0x1, R48 ;  /* 0x00000001082c7824 */ /* 0x004fe200078e0230 */
[----:B------:R-:W-:Y:S02]  /*47c0*/  FSEL R10, R11, R40, !P0 ;  /* 0x000000280b0a7208 */ /* 0x000fe40004000000 */
[----:B------:R-:W-:Y:S02]  /*47d0*/  FSEL R11, R43, R41, !P0 ;  /* 0x000000292b0b7208 */ /* 0x000fe40004000000 */
[----:B------:R-:W-:Y:S02]  /*47e0*/  ISETP.NE.AND P0, PT, R48, RZ, PT ;  /* 0x000000ff3000720c */ /* 0x000fe40003f05270 */
[----:B------:R-:W-:-:S02]  /*47f0*/  FSEL R36, R11, R39, !P3 ;  /* 0x000000270b247208 */ /* 0x000fc40005800000 */
[----:B------:R-:W-:Y:S01]  /*4800*/  DSETP.GEU.AND P2, PT, R10, R34, PT ;  /* 0x000000220a00722a */ /* 0x000fe20003f4e000 */
[----:B------:R-:W-:-:S05]  /*4810*/  FSEL R37, R10, R9, !P3 ;  /* 0x000000090a257208 */ /* 0x000fca0005800000 */
[-C--:B------:R-:W-:Y:S02]  /*4820*/  FSEL R39, R10, R34.reuse, !P2 ;  /* 0x000000220a277208 */ /* 0x080fe40005000000 */
[-C--:B------:R-:W-:Y:S02]  /*4830*/  FSEL R11, R11, R35.reuse, !P2 ;  /* 0x000000230b0b7208 */ /* 0x080fe40005000000 */
[----:B------:R-:W-:Y:S02]  /*4840*/  FSEL R39, R39, R34, !P0 ;  /* 0x0000002227277208 */ /* 0x000fe40004000000 */
[----:B------:R-:W-:Y:S01]  /*4850*/  FSEL R38, R11, R35, !P0 ;  /* 0x000000230b267208 */ /* 0x000fe20004000000 */
[----:B------:R-:W-:Y:S06]  /*4860*/  @!P1 BRA `(.L_x_900) ;  /* 0x0000000000389947 */ /* 0x000fec0003800000 */
[----:B------:R-:W-:Y:S01]  /*4870*/  MOV R8, R37 ;  /* 0x0000002500087202 */ /* 0x000fe20000000f00 */
[----:B------:R-:W-:Y:S01]  /*4880*/  IMAD.MOV.U32 R9, RZ, RZ, R36 ;  /* 0x000000ffff097224 */ /* 0x000fe200078e0024 */
[----:B------:R-:W-:Y:S02]  /*4890*/  ISETP.NE.AND P2, PT, R59, RZ, PT ;  /* 0x000000ff3b00720c */ /* 0x000fe40003f45270 */
[C---:B------:R-:W-:Y:S02]  /*48a0*/  ISETP.NE.AND P0, PT, R0.reuse, RZ, PT ;  /* 0x000000ff0000720c */ /* 0x040fe40003f05270 */
[----:B------:R-:W-:Y:S01]  /*48b0*/  SEL R0, R0, RZ, P2 ;  /* 0x000000ff00007207 */ /* 0x000fe20001000000 */
[----:B------:R-:W-:-:S04]  /*48c0*/  DSETP.GEU.AND P1, PT, R8, R28, PT ;  /* 0x0000001c0800722a */ /* 0x000fc80003f2e000 */
[----:B------:R-:W-:Y:S02]  /*48d0*/  IMAD.IADD R0, R53, 0x1, R0 ;  /* 0x0000000135007824 */ /* 0x000fe400078e0200 */
[-C--:B------:R-:W-:Y:S02]  /*48e0*/  FSEL R9, R37, R28.reuse, !P1 ;  /* 0x0000001c25097208 */ /* 0x080fe40004800000 */
[-C--:B------:R-:W-:Y:S02]  /*48f0*/  FSEL R11, R36, R29.reuse, !P1 ;  /* 0x0000001d240b7208 */ /* 0x080fe40004800000 */
[----:B------:R-:W-:Y:S02]  /*4900*/  @P2 FSEL R37, R9, R28, !P0 ;  /* 0x0000001c09252208 */ /* 0x000fe40004000000 */
[----:B------:R-:W-:-:S03]  /*4910*/  @P2 FSEL R36, R11, R29, !P0 ;  /* 0x0000001d0b242208 */ /* 0x000fc60004000000 */
[----:B------:R-:W-:Y:S02]  /*4920*/  IMAD.MOV.U32 R28, RZ, RZ, R37 ;  /* 0x000000ffff1c7224 */ /* 0x000fe400078e0025 */
[----:B------:R-:W-:Y:S01]  /*4930*/  IMAD.MOV.U32 R29, RZ, RZ, R36 ;  /* 0x000000ffff1d7224 */ /* 0x000fe200078e0024 */
[----:B------:R-:W-:Y:S06]  /*4940*/  BRA `(.L_x_901) ;  /* 0x00000014000c7947 */ /* 0x000fec0003800000 */
.L_x_900:
[----:B------:R-:W0:Y:S01]  /*4950*/  LDC.64 R34, c[0x0][0x3a8] ;  /* 0x0000ea00ff227b82 */ /* 0x000e220000000a00 */
[----:B------:R-:W-:Y:S01]  /*4960*/  ISETP.NE.AND P1, PT, R2, RZ, PT ;  /* 0x000000ff0200720c */ /* 0x000fe20003f25270 */
[----:B------:R-:W1:Y:S01]  /*4970*/  LDCU UR5, c[0x0][0x370] ;  /* 0x00006e00ff0577ac */ /* 0x000e620008000800 */
[----:B------:R-:W-:-:S11]  /*4980*/  LOP3.LUT R37, RZ, R2, RZ, 0x33, !PT ;  /* 0x00000002ff257212 */ /* 0x000fd600078e33ff */
[----:B------:R-:W-:Y:S01]  /*4990*/  @!P1 IMAD.MOV.U32 R8, RZ, RZ, R39 ;  /* 0x000000ffff089224 */ /* 0x000fe200078e0027 */
[----:B------:R-:W-:Y:S01]  /*49a0*/  @!P1 MOV R10, 0x64 ;  /* 0x00000064000a9802 */ /* 0x000fe20000000f00 */
[----:B------:R-:W-:Y:S01]  /*49b0*/  @!P1 IMAD.MOV.U32 R9, RZ, RZ, R38 ;  /* 0x000000ffff099224 */ /* 0x000fe200078e0026 */
[----:B------:R2:W-:Y:S01]  /*49c0*/  @!P1 STS [UR4+0xc8], R44 ;  /* 0x0000c82cff009988 */ /* 0x0005e20008000804 */
[----:B------:R-:W-:Y:S01]  /*49d0*/  @!P1 IMAD.MOV.U32 R11, RZ, RZ, R44 ;  /* 0x000000ffff0b9224 */ /* 0x000fe200078e002c */
[----:B-1----:R-:W-:Y:S02]  /*49e0*/  UISETP.GT.U32.AND UP0, UPT, UR5, 0x1f3, UPT ;  /* 0x000001f30500788c */ /* 0x002fe4000bf04070 */
[----:B------:R2:W-:Y:S01]  /*49f0*/  @!P1 STS.64 [UR4+0xd0], R8 ;  /* 0x0000d008ff009988 */ /* 0x0005e20008000a04 */
[----:B0-----:R-:W-:-:S05]  /*4a00*/  IMAD.WIDE.U32 R34, R60, 0x10, R34 ;  /* 0x000000103c227825 */ /* 0x001fca00078e0022 */
[----:B------:R2:W-:Y:S01]  /*4a10*/  @!P1 ST.E.128.STRONG.GPU desc[UR10][R34.64+0x200], R8 ;  /* 0x0002000822009985 */ /* 0x0005e2000c10fd0a */
[----:B------:R-:W-:Y:S05]  /*4a20*/  BRA.U UP0, `(.L_x_902) ;  /* 0x0000000100087547 */ /* 0x000fea000b800000 */
[----:B------:R0:W-:Y:S06]  /*4a30*/  MEMBAR.SC.CTA ;  /* 0x0000000000007992 */ /* 0x0001ec0000000000 */
[----:B0-----:R-:W-:Y:S05]  /*4a40*/  BRA `(.L_x_903) ;  /* 0x0000000000087947 */ /* 0x001fea0003800000 */
.L_x_902:
[----:B------:R-:W-:Y:S05]  /*4a50*/  NANOSLEEP 0x1c2 ;  /* 0x000001c20000795d */ /* 0x000fea0003800000 */
[----:B------:R-:W-:Y:S01]  /*4a60*/  NOP ;  /* 0x0000000000007918 */ /* 0x000fe20000000000 */
.L_x_903:
[----:B--2---:R-:W-:-:S07]  /*4a70*/  IMAD.WIDE R34, R37, 0x10, R34 ;  /* 0x0000001025227825 */ /* 0x004fce00078e0222 */
.L_x_905:
[----:B------:R-:W2:Y:S01]  /*4a80*/  LD.E.128.STRONG.GPU R8, desc[UR10][R34.64+0x200] ;  /* 0x0002000a22087980 */ /* 0x000ea2000c10fd00 */
[----:B------:R-:W-:Y:S05]  /*4a90*/  YIELD ;  /* 0x0000000000007946 */ /* 0x000fea0003800000 */
[----:B------:R-:W-:Y:S01]  /*4aa0*/  UMOV UR5, 0xffffffff ;  /* 0xffffffff00057882 */ /* 0x000fe20000000000 */
[----:B--2---:R-:W-:Y:S02]  /*4ab0*/  ISETP.NE.AND P0, PT, R10, 0x63, PT ;  /* 0x000000630a00780c */ /* 0x004fe40003f05270 */
[----:B------:R-:W-:Y:S11]  /*4ac0*/  BRA.DIV UR5, `(.L_x_904) ;  /* 0x000000b605107947 */ /* 0x000ff6000b800000 */
[----:B------:R-:W-:-:S13]  /*4ad0*/  VOTE.ANY P0, !P0 ;  /* 0x0000000000ff7806 */ /* 0x000fda0004000100 */
.L_x_1143:
[----:B------:R-:W-:Y:S05]  /*4ae0*/  @P0 BRA `(.L_x_905) ;  /* 0xfffffffc00e40947 */ /* 0x000fea000383ffff */
[----:B------:R-:W-:Y:S01]  /*4af0*/  UMOV UR5, 0xffffffff ;  /* 0xffffffff00057882 */ /* 0x000fe20000000000 */
[----:B------:R-:W-:Y:S01]  /*4b00*/  ISETP.NE.AND P0, PT, R10, 0x65, PT ;  /* 0x000000650a00780c */ /* 0x000fe20003f05270 */
[----:B------:R-:W-:Y:S01]  /*4b10*/  IMAD.MOV.U32 R40, RZ, RZ, R11 ;  /* 0x000000ffff287224 */ /* 0x000fe200078e000b */
[----:B------:R-:W-:Y:S11]  /*4b20*/  BRA.DIV UR5, `(.L_x_906) ;  /* 0x000000b605187947 */ /* 0x000ff6000b800000 */
[----:B------:R-:W0:Y:S01]  /*4b30*/  S2R R57, SR_GEMASK ;  /* 0x0000000000397919 */ /* 0x000e220000003c00 */
[----:B------:R-:W-:Y:S01]  /*4b40*/  VOTE.ANY R45, PT, !P0 ;  /* 0x00000000002d7806 */ /* 0x000fe200040e0100 */
[----:B------:R-:W-:-:S03]  /*4b50*/  IMAD.MOV.U32 R35, RZ, RZ, R9 ;  /* 0x000000ffff237224 */ /* 0x000fc600078e0009 */
[----:B0-----:R-:W-:-:S05]  /*4b60*/  LOP3.LUT R45, R45, 0x80000000, R57, 0xec, !PT ;  /* 0x800000002d2d7812 */ /* 0x001fca00078eec39 */
[----:B------:R-:W-:-:S05]  /*4b70*/  VIADD R34, R45, 0xffffffff ;  /* 0xffffffff2d227836 */ /* 0x000fca0000000000 */
[----:B------:R-:W-:Y:S01]  /*4b80*/  LOP3.LUT R45, R45, R34, RZ, 0xc, !PT ;  /* 0x000000222d2d7212 */ /* 0x000fe200078e0cff */
[----:B------:R-:W-:-:S03]  /*4b90*/  IMAD.MOV.U32 R34, RZ, RZ, R8 ;  /* 0x000000ffff227224 */ /* 0x000fc600078e0008 */
[----:B------:R-:W0:Y:S02]  /*4ba0*/  POPC R48, R45 ;  /* 0x0000002d00307309 */ /* 0x000e240000000000 */
[----:B0-----:R0:W1:Y:S02]  /*4bb0*/  SHFL.DOWN PT, R37, R40, 0x1, R48 ;  /* 0x0820000028257989 */ /* 0x00106400000e0030 */
.L_x_1147:
[----:B------:R-:W-:-:S03]  /*4bc0*/  UMOV UR5, 0xffffffff ;  /* 0xffffffff00057882 */ /* 0x000fc60000000000 */
[----:B------:R-:W-:Y:S05]  /*4bd0*/  BRA.DIV UR5, `(.L_x_907) ;  /* 0x000000b605447947 */ /* 0x000fea000b800000 */
.L_x_1150:
[----:B------:R-:W-:-:S03]  /*4be0*/  UMOV UR5, 0xffffffff ;  /* 0xffffffff00057882 */ /* 0x000fc60000000000 */
[----:B------:R-:W-:Y:S05]  /*4bf0*/  BRA.DIV UR5, `(.L_x_908) ;  /* 0x000000b6055c7947 */ /* 0x000fea000b800000 */
[----:B------:R2:W3:Y:S04]  /*4c00*/  SHFL.DOWN PT, R8, R8, 0x1, R48 ;  /* 0x0820000008087989 */ /* 0x0004e800000e0030 */
[----:B------:R2:W4:Y:S02]  /*4c10*/  SHFL.DOWN PT, R9, R9, 0x1, R48 ;  /* 0x0820000009097989 */ /* 0x00052400000e0030 */
.L_x_1154:
[----:B------:R-:W-:Y:S01]  /*4c20*/  ISETP.GE.AND P0, PT, R59, R48, PT ;  /* 0x000000303b00720c */ /* 0x000fe20003f06270 */
[----:B------:R-:W-:-:S12]  /*4c30*/  BSSY.RECONVERGENT B0, `(.L_x_909) ;  /* 0x000000a000007945 */ /* 0x000fd80003800200 */
[----:B------:R-:W-:Y:S05]  /*4c40*/  @P0 BRA `(.L_x_910) ;  /* 0x0000000000200947 */ /* 0x000fea0003800000 */
[----:B---34-:R-:W-:Y:S01]  /*4c50*/  DSETP.GEU.AND P2, PT, R8, R34, PT ;  /* 0x000000220800722a */ /* 0x018fe20003f4e000 */
[C---:B-1----:R-:W-:Y:S01]  /*4c60*/  IMAD.IADD R37, R40.reuse, 0x1, R37 ;  /* 0x0000000128257824 */ /* 0x042fe200078e0225 */
[----:B------:R-:W-:-:S04]  /*4c70*/  ISETP.NE.AND P0, PT, R40, RZ, PT ;  /* 0x000000ff2800720c */ /* 0x000fc80003f05270 */
[-C--:B------:R-:W-:Y:S02]  /*4c80*/  FSEL R41, R8, R34.reuse, !P2 ;  /* 0x0000002208297208 */ /* 0x080fe40005000000 */
[----:B------:R-:W-:Y:S02]  /*4c90*/  FSEL R9, R9, R35, !P2 ;  /* 0x0000002309097208 */ /* 0x000fe40005000000 */
[----:B0-----:R-:W-:Y:S02]  /*4ca0*/  MOV R40, R37 ;  /* 0x0000002500287202 */ /* 0x001fe40000000f00 */
[----:B------:R-:W-:Y:S02]  /*4cb0*/  FSEL R34, R41, R34, !P0 ;  /* 0x0000002229227208 */ /* 0x000fe40004000000 */
[----:B------:R-:W-:-:S07]  /*4cc0*/  FSEL R35, R9, R35, !P0 ;  /* 0x0000002309237208 */ /* 0x000fce0004000000 */
.L_x_910:
[----:B------:R-:W-:Y:S05]  /*4cd0*/  BSYNC.RECONVERGENT B0 ;  /* 0x0000000000007941 */ /* 0x000fea0003800200 */
.L_x_909:
[----:B------:R-:W-:-:S03]  /*4ce0*/  UMOV UR5, 0xffffffff ;  /* 0xffffffff00057882 */ /* 0x000fc60000000000 */
[----:B------:R-:W-:Y:S05]  /*4cf0*/  BRA.DIV UR5, `(.L_x_911) ;  /* 0x000000b605607947 */ /* 0x000fea000b800000 */
[----:B-1----:R1:W0:Y:S02]  /*4d00*/  SHFL.DOWN PT, R37, R40, 0x2, R48 ;  /* 0x0840000028257989 */ /* 0x00222400000e0030 */
.L_x_1157:
[----:B------:R-:W-:-:S03]  /*4d10*/  UMOV UR5, 0xffffffff ;  /* 0xffffffff00057882 */ /* 0x000fc60000000000 */
[----:B------:R-:W-:Y:S05]  /*4d20*/  BRA.DIV UR5, `(.L_x_912) ;  /* 0x000000b6057c7947 */ /* 0x000fea000b800000 */
.L_x_1160:
[----:B------:R-:W-:-:S03]  /*4d30*/  UMOV UR5, 0xffffffff ;  /* 0xffffffff00057882 */ /* 0x000fc60000000000 */
[----:B------:R-:W-:Y:S05]  /*4d40*/  BRA.DIV UR5, `(.L_x_913) ;  /* 0x000000b605947947 */ /* 0x000fea000b800000 */
[----:B---3--:R3:W0:Y:S04]  /*4d50*/  SHFL.DOWN PT, R8, R34, 0x2, R48 ;  /* 0x0840000022087989 */ /* 0x00862800000e0030 */
[----:B----4-:R3:W4:Y:S02]  /*4d60*/  SHFL.DOWN PT, R9, R35, 0x2, R48 ;  /* 0x0840000023097989 */ /* 0x01072400000e0030 */
.L_x_1164:
[----:B------:R-:W-:Y:S01]  /*4d70*/  VIADD R56, R59, 0x2 ;  /* 0x000000023b387836 */ /* 0x000fe20000000000 */
[----:B------:R-:W-:Y:S04]  /*4d80*/  BSSY.RECONVERGENT B0, `(.L_x_914) ;  /* 0x000000b000007945 */ /* 0x000fe80003800200 */
[----:B------:R-:W-:-:S13]  /*4d90*/  ISETP.GT.AND P0, PT, R56, R48, PT ;  /* 0x000000303800720c */ /* 0x000fda0003f04270 */
[----:B------:R-:W-:Y:S05]  /*4da0*/  @P0 BRA `(.L_x_915) ;  /* 0x0000000000200947 */ /* 0x000fea0003800000 */
[----:B0---4-:R-:W-:Y:S01]  /*4db0*/  DSETP.GT.AND P0, PT, R34, R8, PT ;  /* 0x000000082200722a */ /* 0x011fe20003f04000 */
[C---:B------:R-:W-:Y:S01]  /*4dc0*/  IMAD.IADD R37, R40.reuse, 0x1, R37 ;  /* 0x0000000128257824 */ /* 0x040fe200078e0225 */
[----:B------:R-:W-:-:S03]  /*4dd0*/  ISETP.NE.AND P2, PT, R40, RZ, PT ;  /* 0x000000ff2800720c */ /* 0x000fc60003f45270 */
[----:B-1----:R-:W-:Y:S01]  /*4de0*/  IMAD.MOV.U32 R40, RZ, RZ, R37 ;  /* 0x000000ffff287224 */ /* 0x002fe200078e0025 */
[-C--:B------:R-:W-:Y:S02]  /*4df0*/  FSEL R41, R8, R34.reuse, P0 ;  /* 0x0000002208297208 */ /* 0x080fe40000000000 */
[-C--:B------:R-:W-:Y:S02]  /*4e00*/  FSEL R9, R9, R35.reuse, P0 ;  /* 0x0000002309097208 */ /* 0x080fe40000000000 */
[----:B---3--:R-:W-:Y:S02]  /*4e10*/  FSEL R34, R41, R34, !P2 ;  /* 0x0000002229227208 */ /* 0x008fe40005000000 */
[----:B------:R-:W-:-:S07]  /*4e20*/  FSEL R35, R9, R35, !P2 ;  /* 0x0000002309237208 */ /* 0x000fce0005000000 */
.L_x_915:
[----:B------:R-:W-:Y:S05]  /*4e30*/  BSYNC.RECONVERGENT B0 ;  /* 0x0000000000007941 */ /* 0x000fea0003800200 */
.L_x_914:
[----:B------:R-:W-:-:S03]  /*4e40*/  UMOV UR5, 0xffffffff ;  /* 0xffffffff00057882 */ /* 0x000fc60000000000 */
[----:B------:R-:W-:Y:S05]  /*4e50*/  BRA.DIV UR5, `(.L_x_916) ;  /* 0x000000b605947947 */ /* 0x000fea000b800000 */
[----:B0-----:R0:W0:Y:S02]  /*4e60*/  SHFL.DOWN PT, R37, R40, 0x4, R48 ;  /* 0x0880000028257989 */ /* 0x00102400000e0030 */
.L_x_1167:
[----:B------:R-:W-:-:S03]  /*4e70*/  UMOV UR5, 0xffffffff ;  /* 0xffffffff00057882 */ /* 0x000fc60000000000 */
[----:B------:R-:W-:Y:S05]  /*4e80*/  BRA.DIV UR5, `(.L_x_917) ;  /* 0x000000b605b07947 */ /* 0x000fea000b800000 */
.L_x_1170:
[----:B------:R-:W-:-:S03]  /*4e90*/  UMOV UR5, 0xffffffff ;  /* 0xffffffff00057882 */ /* 0x000fc60000000000 */
[----:B------:R-:W-:Y:S05]  /*4ea0*/  BRA.DIV UR5, `(.L_x_918) ;  /* 0x000000b605c87947 */ /* 0x000fea000b800000 */
[----:B------:R0:W0:Y:S04]  /*4eb0*/  SHFL.DOWN PT, R8, R34, 0x4, R48 ;  /* 0x0880000022087989 */ /* 0x00002800000e0030 */
[----:B----4-:R4:W0:Y:S02]  /*4ec0*/  SHFL.DOWN PT, R9, R35, 0x4, R48 ;  /* 0x0880000023097989 */ /* 0x01082400000e0030 */
.L_x_1174:
[----:B------:R-:W-:Y:S01]  /*4ed0*/  VIADD R55, R59, 0x4 ;  /* 0x000000043b377836 */ /* 0x000fe20000000000 */
[----:B------:R-:W-:Y:S04]  /*4ee0*/  BSSY.RECONVERGENT B0, `(.L_x_919) ;  /* 0x000000b000007945 */ /* 0x000fe80003800200 */
[----:B------:R-:W-:-:S13]  /*4ef0*/  ISETP.GT.AND P0, PT, R55, R48, PT ;  /* 0x000000303700720c */ /* 0x000fda0003f04270 */
[----:B------:R-:W-:Y:S05]  /*4f00*/  @P0 BRA `(.L_x_920) ;  /* 0x0000000000200947 */ /* 0x000fea0003800000 */
[----:B0-----:R-:W-:Y:S01]  /*4f10*/  DSETP.GT.AND P0, PT, R34, R8, PT ;  /* 0x000000082200722a */ /* 0x001fe20003f04000 */
[C---:B------:R-:W-:Y:S01]  /*4f20*/  IMAD.IADD R37, R40.reuse, 0x1, R37 ;  /* 0x0000000128257824 */ /* 0x040fe200078e0225 */
[----:B------:R-:W-:-:S03]  /*4f30*/  ISETP.NE.AND P2, PT, R40, RZ, PT ;  /* 0x000000ff2800720c */ /* 0x000fc60003f45270 */
[----:B-1----:R-:W-:Y:S01]  /*4f40*/  IMAD.MOV.U32 R40, RZ, RZ, R37 ;  /* 0x000000ffff287224 */ /* 0x002fe200078e0025 */
[-C--:B------:R-:W-:Y:S02]  /*4f50*/  FSEL R41, R8, R34.reuse, P0 ;  /* 0x0000002208297208 */ /* 0x080fe40000000000 */
[-C--:B------:R-:W-:Y:S02]  /*4f60*/  FSEL R9, R9, R35.reuse, P0 ;  /* 0x0000002309097208 */ /* 0x080fe40000000000 */
[----:B---3--:R-:W-:Y:S02]  /*4f70*/  FSEL R34, R41, R34, !P2 ;  /* 0x0000002229227208 */ /* 0x008fe40005000000 */
[----:B----4-:R-:W-:-:S07]  /*4f80*/  FSEL R35, R9, R35, !P2 ;  /* 0x0000002309237208 */ /* 0x010fce0005000000 */
.L_x_920:
[----:B------:R-:W-:Y:S05]  /*4f90*/  BSYNC.RECONVERGENT B0 ;  /* 0x0000000000007941 */ /* 0x000fea0003800200 */
.L_x_919:
[----:B------:R-:W-:-:S03]  /*4fa0*/  UMOV UR5, 0xffffffff ;  /* 0xffffffff00057882 */ /* 0x000fc60000000000 */
[----:B------:R-:W-:Y:S05]  /*4fb0*/  BRA.DIV UR5, `(.L_x_921) ;  /* 0x000000b605c87947 */ /* 0x000fea000b800000 */
[----:B0-----:R0:W0:Y:S02]  /*4fc0*/  SHFL.DOWN PT, R37, R40, 0x8, R48 ;  /* 0x0900000028257989 */ /* 0x00102400000e0030 */
.L_x_1177:
[----:B------:R-:W-:-:S03]  /*4fd0*/  UMOV UR5, 0xffffffff ;  /* 0xffffffff00057882 */ /* 0x000fc60000000000 */
[----:B------:R-:W-:Y:S05]  /*4fe0*/  BRA.DIV UR5, `(.L_x_922) ;  /* 0x000000b605e47947 */ /* 0x000fea000b800000 */
.L_x_1180:
[----:B------:R-:W-:-:S03]  /*4ff0*/  UMOV UR5, 0xffffffff ;  /* 0xffffffff00057882 */ /* 0x000fc60000000000 */
[----:B------:R-:W-:Y:S05]  /*5000*/  BRA.DIV UR5, `(.L_x_923) ;  /* 0x000000b605fc7947 */ /* 0x000fea000b800000 */
[----:B------:R0:W0:Y:S04]  /*5010*/  SHFL.DOWN PT, R8, R34, 0x8, R48 ;  /* 0x0900000022087989 */ /* 0x00002800000e0030 */
[----:B------:R0:W0:Y:S02]  /*5020*/  SHFL.DOWN PT, R9, R35, 0x8, R48 ;  /* 0x0900000023097989 */ /* 0x00002400000e0030 */
.L_x_1184:
[----:B------:R-:W-:Y:S01]  /*5030*/  IADD3 R54, PT, PT, R59, 0x8, RZ ;  /* 0x000000083b367810 */ /* 0x000fe20007ffe0ff */
[----:B------:R-:W-:Y:S03]  /*5040*/  BSSY.RECONVERGENT B0, `(.L_x_924) ;  /* 0x000000b000007945 */ /* 0x000fe60003800200 */
        /* <DEDUP_REMOVED lines=10> */
.L_x_925:
[----:B------:R-:W-:Y:S05]  /*50f0*/  BSYNC.RECONVERGENT B0 ;  /* 0x0000000000007941 */ /* 0x000fea0003800200 */
.L_x_924:
[----:B------:R-:W-:-:S03]  /*5100*/  UMOV UR5, 0xffffffff ;  /* 0xffffffff00057882 */ /* 0x000fc60000000000 */
[----:B------:R-:W-:Y:S05]  /*5110*/  BRA.DIV UR5, `(.L_x_926) ;  /* 0x000000b605fc7947 */ /* 0x000fea000b800000 */
[----:B------:R0:W0:Y:S02]  /*5120*/  SHFL.DOWN PT, R41, R40, 0x10, R48 ;  /* 0x0a00000028297989 */ /* 0x00002400000e0030 */
.L_x_1187:
[----:B------:R-:W-:-:S03]  /*5130*/  UMOV UR5, 0xffffffff ;  /* 0xffffffff00057882 */ /* 0x000fc60000000000 */
[----:B------:R-:W-:Y:S05]  /*5140*/  BRA.DIV UR5, `(.L_x_927) ;  /* 0x000000ba05187947 */ /* 0x000fea000b800000 */
.L_x_1190:
[----:B------:R-:W-:-:S03]  /*5150*/  UMOV UR5, 0xffffffff ;  /* 0xffffffff00057882 */ /* 0x000fc60000000000 */
[----:B------:R-:W-:Y:S05]  /*5160*/  BRA.DIV UR5, `(.L_x_928) ;  /* 0x000000ba05307947 */ /* 0x000fea000b800000 */
[----:B0-----:R0:W0:Y:S04]  /*5170*/  SHFL.DOWN PT, R8, R34, 0x10, R48 ;  /* 0x0a00000022087989 */ /* 0x00102800000e0030 */
[----:B------:R0:W0:Y:S02]  /*5180*/  SHFL.DOWN PT, R9, R35, 0x10, R48 ;  /* 0x0a00000023097989 */ /* 0x00002400000e0030 */
.L_x_1194:
[----:B------:R-:W5:Y:S01]  /*5190*/  LDC.64 R36, c[0x0][0x3a8] ;  /* 0x0000ea00ff247b82 */ /* 0x000f620000000a00 */
[----:B------:R-:W-:Y:S01]  /*51a0*/  VIADD R53, R59, 0x10 ;  /* 0x000000103b357836 */ /* 0x000fe20000000000 */
[----:B------:R-:W-:Y:S01]  /*51b0*/  BSSY.RECONVERGENT B0, `(.L_x_929) ;  /* 0x000000e000007945 */ /* 0x000fe20003800200 */
[----:B------:R-:W-:Y:S02]  /*51c0*/  ISETP.NE.AND P0, PT, R10, 0x65, PT ;  /* 0x000000650a00780c */ /* 0x000fe40003f05270 */
[----:B------:R-:W-:Y:S02]  /*51d0*/  LOP3.LUT R43, RZ, R2, RZ, 0x33, !PT ;  /* 0x00000002ff2b7212 */ /* 0x000fe400078e33ff */
[----:B------:R-:W-:Y:S02]  /*51e0*/  ISETP.GT.AND P2, PT, R53, R48, PT ;  /* 0x000000303500720c */ /* 0x000fe40003f44270 */
[----:B-----5:R-:W-:-:S11]  /*51f0*/  IADD3 R36, P3, PT, R36, 0x200, RZ ;  /* 0x0000020024247810 */ /* 0x020fd60007f7e0ff */
        /* <DEDUP_REMOVED lines=9> */
.L_x_930:
[----:B------:R-:W-:Y:S05]  /*5290*/  BSYNC.RECONVERGENT B0 ;  /* 0x0000000000007941 */ /* 0x000fea0003800200 */
.L_x_929:
[----:B------:R-:W-:Y:S01]  /*52a0*/  UMOV UR5, 0xffffffff ;  /* 0xffffffff00057882 */ /* 0x000fe20000000000 */
[----:B------:R-:W-:Y:S01]  /*52b0*/  IMAD.X R37, RZ, RZ, R37, P3 ;  /* 0x000000ffff257224 */ /* 0x000fe200018e0625 */
[----:B------:R-:W-:Y:S01]  /*52c0*/  IADD3 R41, PT, PT, R60, R43, RZ ;  /* 0x0000002b3c297210 */ /* 0x000fe20007ffe0ff */
[----:B------:R-:W-:Y:S06]  /*52d0*/  BRA.DIV UR5, `(.L_x_931) ;  /* 0x000000ba05187947 */ /* 0x000fec000b800000 */
[----:B------:R-:W-:-:S13]  /*52e0*/  VOTE.ALL P0, P0 ;  /* 0x0000000000ff7806 */ /* 0x000fda0000000000 */
.L_x_1197:
[----:B------:R-:W-:Y:S05]  /*52f0*/  @!P0 BRA `(.L_x_932) ;  /* 0x00000008001c8947 */ /* 0x000fea0003800000 */
.L_x_961:
[----:B01234-:R-:W-:-:S07]  /*5300*/  IMAD.WIDE R42, R41, 0x10, R36 ;  /* 0x00000010292a7825 */ /* 0x01ffce00078e0224 */
.L_x_934:
[----:B0-----:R-:W5:Y:S01]  /*5310*/  LD.E.128.STRONG.GPU R8, desc[UR10][R42.64+-0x200] ;  /* 0xfffe000a2a087980 */ /* 0x001f62000c10fd00 */
[----:B------:R-:W-:Y:S05]  /*5320*/  YIELD ;  /* 0x0000000000007946 */ /* 0x000fea0003800000 */
[----:B------:R-:W-:Y:S01]  /*5330*/  UMOV UR5, 0xffffffff ;  /* 0xffffffff00057882 */ /* 0x000fe20000000000 */
[----:B-----5:R-:W-:Y:S02]  /*5340*/  ISETP.NE.AND P0, PT, R10, 0x63, PT ;  /* 0x000000630a00780c */ /* 0x020fe40003f05270 */
[----:B------:R-:W-:Y:S11]  /*5350*/  BRA.DIV UR5, `(.L_x_933) ;  /* 0x000000ba05147947 */ /* 0x000ff6000b800000 */
[----:B------:R-:W-:-:S13]  /*5360*/  VOTE.ANY P0, !P0 ;  /* 0x0000000000ff7806 */ /* 0x000fda0004000100 */
.L_x_1200:
[----:B------:R-:W-:Y:S05]  /*5370*/  @P0 BRA `(.L_x_934) ;  /* 0xfffffffc00e40947 */ /* 0x000fea000383ffff */
[----:B------:R-:W-:Y:S01]  /*5380*/  UMOV UR5, 0xffffffff ;  /* 0xffffffff00057882 */ /* 0x000fe20000000000 */
[----:B------:R-:W-:Y:S01]  /*5390*/  ISETP.NE.AND P0, PT, R10, 0x65, PT ;  /* 0x000000650a00780c */ /* 0x000fe20003f05270 */
[----:B------:R-:W-:Y:S01]  /*53a0*/  IMAD.MOV.U32 R52, RZ, RZ, R11 ;  /* 0x000000ffff347224 */ /* 0x000fe200078e000b */
[----:B------:R-:W-:Y:S11]  /*53b0*/  BRA.DIV UR5, `(.L_x_935) ;  /* 0x000000ba051c7947 */ /* 0x000ff6000b800000 */
[----:B------:R-:W-:-:S04]  /*53c0*/  VOTE.ANY R45, PT, !P0 ;  /* 0x00000000002d7806 */ /* 0x000fc800040e0100 */
[----:B------:R-:W-:-:S05]  /*53d0*/  LOP3.LUT R45, R45, 0x80000000, R57, 0xec, !PT ;  /* 0x800000002d2d7812 */ /* 0x000fca00078eec39 */
[----:B------:R-:W-:-:S05]  /*53e0*/  VIADD R42, R45, 0xffffffff ;  /* 0xffffffff2d2a7836 */ /* 0x000fca0000000000 */
[----:B------:R-:W-:-:S04]  /*53f0*/  LOP3.LUT R42, R45, R42, RZ, 0xc, !PT ;  /* 0x0000002a2d2a7212 */ /* 0x000fc800078e0cff */
[----:B-1234-:R-:W0:Y:S02]  /*5400*/  POPC R48, R42 ;  /* 0x0000002a00307309 */ /* 0x01ee240000000000 */
[----:B0-----:R0:W1:Y:S02]  /*5410*/  SHFL.DOWN PT, R43, R52, 0x1, R48 ;  /* 0x08200000342b7989 */ /* 0x00106400000e0030 */
.L_x_1204:
[----:B------:R-:W-:-:S03]  /*5420*/  UMOV UR5, 0xffffffff ;  /* 0xffffffff00057882 */ /* 0x000fc60000000000 */
[----:B------:R-:W-:Y:S05]  /*5430*/  BRA.DIV UR5, `(.L_x_936) ;  /* 0x000000ba05487947 */ /* 0x000fea000b800000 */
.L_x_1207:
[----:B------:R-:W-:-:S03]  /*5440*/  UMOV UR5, 0xffffffff ;  /* 0xffffffff00057882 */ /* 0x000fc60000000000 */
[----:B------:R-:W-:Y:S05]  /*5450*/  BRA.DIV UR5, `(.L_x_937) ;  /* 0x000000ba05607947 */ /* 0x000fea000b800000 */
[----:B------:R2:W3:Y:S04]  /*5460*/  SHFL.DOWN PT, R42, R8, 0x1, R48 ;  /* 0x08200000082a7989 */ /* 0x0004e800000e0030 */
[----:B------:R2:W4:Y:S02]  /*5470*/  SHFL.DOWN PT, R61, R9, 0x1, R48 ;  /* 0x08200000093d7989 */ /* 0x00052400000e0030 */
.L_x_1211:
[----:B------:R-:W-:Y:S01]  /*5480*/  ISETP.GE.AND P0, PT, R59, R48, PT ;  /* 0x000000303b00720c */ /* 0x000fe20003f06270 */
[----:B------:R-:W-:-:S12]  /*5490*/  BSSY.RECONVERGENT B0, `(.L_x_938) ;  /* 0x000000b000007945 */ /* 0x000fd80003800200 */
[----:B------:R-:W-:Y:S05]  /*54a0*/  @P0 BRA `(.L_x_939) ;  /* 0x0000000000240947 */ /* 0x000fea0003800000 */
[C---:B-1----:R-:W-:Y:S01]  /*54b0*/  IMAD.IADD R45, R52.reuse, 0x1, R43 ;  /* 0x00000001342d7824 */ /* 0x042fe200078e022b */
[----:B------:R-:W-:Y:S01]  /*54c0*/  ISETP.NE.AND P0, PT, R52, RZ, PT ;  /* 0x000000ff3400720c */ /* 0x000fe20003f05270 */
[----:B----4-:R-:W-:Y:S02]  /*54d0*/  IMAD.MOV.U32 R43, RZ, RZ, R61 ;  /* 0x000000ffff2b7224 */ /* 0x010fe400078e003d */
[----:B0-----:R-:W-:-:S04]  /*54e0*/  IMAD.MOV.U32 R52, RZ, RZ, R45 ;  /* 0x000000ffff347224 */ /* 0x001fc800078e002d */
[----:B---3--:R-:W-:-:S06]  /*54f0*/  DSETP.GEU.AND P2, PT, R42, R8, PT ;  /* 0x000000082a00722a */ /* 0x008fcc0003f4e000 */
[-C--:B------:R-:W-:Y:S02]  /*5500*/  FSEL R43, R42, R8.reuse, !P2 ;  /* 0x000000082a2b7208 */ /* 0x080fe40005000000 */
[-C--:B------:R-:W-:Y:S02]  /*5510*/  FSEL R61, R61, R9.reuse, !P2 ;  /* 0x000000093d3d7208 */ /* 0x080fe40005000000 */
[----:B--2---:R-:W-:Y:S02]  /*5520*/  FSEL R8, R43, R8, !P0 ;  /* 0x000000082b087208 */ /* 0x004fe40004000000 */
[----:B------:R-:W-:-:S07]  /*5530*/  FSEL R9, R61, R9, !P0 ;  /* 0x000000093d097208 */ /* 0x000fce0004000000 */
.L_x_939:
[----:B------:R-:W-:Y:S05]  /*5540*/  BSYNC.RECONVERGENT B0 ;  /* 0x0000000000007941 */ /* 0x000fea0003800200 */
.L_x_938:
[----:B------:R-:W-:-:S03]  /*5550*/  UMOV UR5, 0xffffffff ;  /* 0xffffffff00057882 */ /* 0x000fc60000000000 */
[----:B------:R-:W-:Y:S05]  /*5560*/  BRA.DIV UR5, `(.L_x_940) ;  /* 0x000000ba05607947 */ /* 0x000fea000b800000 */
[----:B-1----:R1:W0:Y:S02]  /*5570*/  SHFL.DOWN PT, R43, R52, 0x2, R48 ;  /* 0x08400000342b7989 */ /* 0x00222400000e0030 */
.L_x_1214:
[----:B------:R-:W-:-:S03]  /*5580*/  UMOV UR5, 0xffffffff ;  /* 0xffffffff00057882 */ /* 0x000fc60000000000 */
[----:B------:R-:W-:Y:S05]  /*5590*/  BRA.DIV UR5, `(.L_x_941) ;  /* 0x000000ba057c7947 */ /* 0x000fea000b800000 */
.L_x_1217:
[----:B------:R-:W-:-:S03]  /*55a0*/  UMOV UR5, 0xffffffff ;  /* 0xffffffff00057882 */ /* 0x000fc60000000000 */
[----:B------:R-:W-:Y:S05]  /*55b0*/  BRA.DIV UR5, `(.L_x_942) ;  /* 0x000000ba05947947 */ /* 0x000fea000b800000 */
[----:B---3--:R3:W0:Y:S04]  /*55c0*/  SHFL.DOWN PT, R42, R8, 0x2, R48 ;  /* 0x08400000082a7989 */ /* 0x00862800000e0030 */
[----:B----4-:R3:W4:Y:S02]  /*55d0*/  SHFL.DOWN PT, R61, R9, 0x2, R48 ;  /* 0x08400000093d7989 */ /* 0x01072400000e0030 */
.L_x_1221:
[----:B------:R-:W-:Y:S01]  /*55e0*/  ISETP.GT.AND P0, PT, R56, R48, PT ;  /* 0x000000303800720c */ /* 0x000fe20003f04270 */
[----:B------:R-:W-:-:S12]  /*55f0*/  BSSY.RECONVERGENT B0, `(.L_x_943) ;  /* 0x000000b000007945 */ /* 0x000fd80003800200 */
[----:B------:R-:W-:Y:S05]  /*5600*/  @P0 BRA `(.L_x_944) ;  /* 0x0000000000240947 */ /* 0x000fea0003800000 */
[C---:B0-----:R-:W-:Y:S01]  /*5610*/  IMAD.IADD R45, R52.reuse, 0x1, R43 ;  /* 0x00000001342d7824 */ /* 0x041fe200078e022b */
[----:B----4-:R-:W-:Y:S02]  /*5620*/  MOV R43, R61 ;  /* 0x0000003d002b7202 */ /* 0x010fe40000000f00 */
[----:B------:R-:W-:Y:S01]  /*5630*/  ISETP.NE.AND P2, PT, R52, RZ, PT ;  /* 0x000000ff3400720c */ /* 0x000fe20003f45270 */
[----:B-1----:R-:W-:-:S03]  /*5640*/  IMAD.MOV.U32 R52, RZ, RZ, R45 ;  /* 0x000000ffff347224 */ /* 0x002fc600078e002d */
[----:B------:R-:W-:-:S06]  /*5650*/  DSETP.GT.AND P0, PT, R8, R42, PT ;  /* 0x0000002a0800722a */ /* 0x000fcc0003f04000 */
[-C--:B------:R-:W-:Y:S02]  /*5660*/  FSEL R43, R42, R8.reuse, P0 ;  /* 0x000000082a2b7208 */ /* 0x080fe40000000000 */
[-C--:B------:R-:W-:Y:S02]  /*5670*/  FSEL R61, R61, R9.reuse, P0 ;  /* 0x000000093d3d7208 */ /* 0x080fe40000000000 */
[----:B--23--:R-:W-:Y:S02]  /*5680*/  FSEL R8, R43, R8, !P2 ;  /* 0x000000082b087208 */ /* 0x00cfe40005000000 */
[----:B------:R-:W-:-:S07]  /*5690*/  FSEL R9, R61, R9, !P2 ;  /* 0x000000093d097208 */ /* 0x000fce0005000000 */
.L_x_944:
[----:B------:R-:W-:Y:S05]  /*56a0*/  BSYNC.RECONVERGENT B0 ;  /* 0x0000000000007941 */ /* 0x000fea0003800200 */
.L_x_943:
[----:B------:R-:W-:-:S03]  /*56b0*/  UMOV UR5, 0xffffffff ;  /* 0xffffffff00057882 */ /* 0x000fc60000000000 */
[----:B------:R-:W-:Y:S05]  /*56c0*/  BRA.DIV UR5, `(.L_x_945) ;  /* 0x000000ba05947947 */ /* 0x000fea000b800000 */
[----:B0-----:R0:W0:Y:S02]  /*56d0*/  SHFL.DOWN PT, R43, R52, 0x4, R48 ;  /* 0x08800000342b7989 */ /* 0x00102400000e0030 */
.L_x_1224:
[----:B------:R-:W-:-:S03]  /*56e0*/  UMOV UR5, 0xffffffff ;  /* 0xffffffff00057882 */ /* 0x000fc60000000000 */
[----:B------:R-:W-:Y:S05]  /*56f0*/  BRA.DIV UR5, `(.L_x_946) ;  /* 0x000000ba05b07947 */ /* 0x000fea000b800000 */
.L_x_1227:
[----:B------:R-:W-:-:S03]  /*5700*/  UMOV UR5, 0xffffffff ;  /* 0xffffffff00057882 */ /* 0x000fc60000000000 */
[----:B------:R-:W-:Y:S05]  /*5710*/  BRA.DIV UR5, `(.L_x_947) ;  /* 0x000000ba05c87947 */ /* 0x000fea000b800000 */
[----:B------:R0:W0:Y:S04]  /*5720*/  SHFL.DOWN PT, R42, R8, 0x4, R48 ;  /* 0x08800000082a7989 */ /* 0x00002800000e0030 */
[----:B----4-:R4:W0:Y:S02]  /*5730*/  SHFL.DOWN PT, R61, R9, 0x4, R48 ;  /* 0x08800000093d7989 */ /* 0x01082400000e0030 */
.L_x_1231:
[----:B------:R-:W-:Y:S01]  /*5740*/  ISETP.GT.AND P0, PT, R55, R48, PT ;  /* 0x000000303700720c */ /* 0x000fe20003f04270 */
[----:B------:R-:W-:-:S12]  /*5750*/  BSSY.RECONVERGENT B0, `(.L_x_948) ;  /* 0x000000b000007945 */ /* 0x000fd80003800200 */
[----:B------:R-:W-:Y:S05]  /*5760*/  @P0 BRA `(.L_x_949) ;  /* 0x0000000000240947 */ /* 0x000fea0003800000 */
[C---:B0-----:R-:W-:Y:S01]  /*5770*/  IMAD.IADD R45, R52.reuse, 0x1, R43 ;  /* 0x00000001342d7824 */ /* 0x041fe200078e022b */
[----:B------:R-:W-:Y:S01]  /*5780*/  ISETP.NE.AND P2, PT, R52, RZ, PT ;  /* 0x000000ff3400720c */ /* 0x000fe20003f45270 */
[----:B------:R-:W-:Y:S02]  /*5790*/  IMAD.MOV.U32 R43, RZ, RZ, R61 ;  /* 0x000000ffff2b7224 */ /* 0x000fe400078e003d */
[----:B-1----:R-:W-:-:S04]  /*57a0*/  IMAD.MOV.U32 R52, RZ, RZ, R45 ;  /* 0x000000ffff347224 */ /* 0x002fc800078e002d */
[----:B------:R-:W-:-:S06]  /*57b0*/  DSETP.GT.AND P0, PT, R8, R42, PT ;  /* 0x0000002a0800722a */ /* 0x000fcc0003f04000 */
[-C--:B------:R-:W-:Y:S02]  /*57c0*/  FSEL R43, R42, R8.reuse, P0 ;  /* 0x000000082a2b7208 */ /* 0x080fe40000000000 */
[-C--:B------:R-:W-:Y:S02]  /*57d0*/  FSEL R61, R61, R9.reuse, P0 ;  /* 0x000000093d3d7208 */ /* 0x080fe40000000000 */
[----:B--23--:R-:W-:Y:S02]  /*57e0*/  FSEL R8, R43, R8, !P2 ;  /* 0x000000082b087208 */ /* 0x00cfe40005000000 */
[----:B----4-:R-:W-:-:S07]  /*57f0*/  FSEL R9, R61, R9, !P2 ;  /* 0x000000093d097208 */ /* 0x010fce0005000000 */
.L_x_949:
[----:B------:R-:W-:Y:S05]  /*5800*/  BSYNC.RECONVERGENT B0 ;  /* 0x0000000000007941 */ /* 0x000fea0003800200 */
.L_x_948:
[----:B------:R-:W-:-:S03]  /*5810*/  UMOV UR5, 0xffffffff ;  /* 0xffffffff00057882 */ /* 0x000fc60000000000 */
[----:B------:R-:W-:Y:S05]  /*5820*/  BRA.DIV UR5, `(.L_x_950) ;  /* 0x000000ba05c87947 */ /* 0x000fea000b800000 */
[----:B0-----:R0:W0:Y:S02]  /*5830*/  SHFL.DOWN PT, R43, R52, 0x8, R48 ;  /* 0x09000000342b7989 */ /* 0x00102400000e0030 */
.L_x_1234:
[----:B------:R-:W-:-:S03]  /*5840*/  UMOV UR5, 0xffffffff ;  /* 0xffffffff00057882 */ /* 0x000fc60000000000 */
[----:B------:R-:W-:Y:S05]  /*5850*/  BRA.DIV UR5, `(.L_x_951) ;  /* 0x000000ba05e47947 */ /* 0x000fea000b800000 */
.L_x_1237:
[----:B------:R-:W-:-:S03]  /*5860*/  UMOV UR5, 0xffffffff ;  /* 0xffffffff00057882 */ /* 0x000fc60000000000 */
[----:B------:R-:W-:Y:S05]  /*5870*/  BRA.DIV UR5, `(.L_x_952) ;  /* 0x000000ba05fc7947 */ /* 0x000fea000b800000 */
[----:B------:R0:W0:Y:S04]  /*5880*/  SHFL.DOWN PT, R42, R8, 0x8, R48 ;  /* 0x09000000082a7989 */ /* 0x00002800000e0030 */
[----:B------:R0:W0:Y:S02]  /*5890*/  SHFL.DOWN PT, R61, R9, 0x8, R48 ;  /* 0x09000000093d7989 */ /* 0x00002400000e0030 */
.L_x_1241:
[----:B------:R-:W-:Y:S01]  /*58a0*/  ISETP.GT.AND P0, PT, R54, R48, PT ;  /* 0x000000303600720c */ /* 0x000fe20003f04270 */
[----:B------:R-:W-:-:S12]  /*58b0*/  BSSY.RECONVERGENT B0, `(.L_x_953) ;  /* 0x000000b000007945 */ /* 0x000fd80003800200 */
[----:B------:R-:W-:Y:S05]  /*58c0*/  @P0 BRA `(.L_x_954) ;  /* 0x0000000000240947 */ /* 0x000fea0003800000 */
[C---:B0-----:R-:W-:Y:S01]  /*58d0*/  IMAD.IADD R45, R52.reuse, 0x1, R43 ;  /* 0x00000001342d7824 */ /* 0x041fe200078e022b */
[----:B------:R-:W-:Y:S01]  /*58e0*/  ISETP.NE.AND P2, PT, R52, RZ, PT ;  /* 0x000000ff3400720c */ /* 0x000fe20003f45270 */
[----:B------:R-:W-:-:S03]  /*58f0*/  IMAD.MOV.U32 R43, RZ, RZ, R61 ;  /* 0x000000ffff2b7224 */ /* 0x000fc600078e003d */
[----:B-1----:R-:W-:-:S03]  /*5900*/  MOV R52, R45 ;  /* 0x0000002d00347202 */ /* 0x002fc60000000f00 */
[----:B------:R-:W-:-:S06]  /*5910*/  DSETP.GT.AND P0, PT, R8, R42, PT ;  /* 0x0000002a0800722a */ /* 0x000fcc0003f04000 */
[-C--:B------:R-:W-:Y:S02]  /*5920*/  FSEL R43, R42, R8.reuse, P0 ;  /* 0x000000082a2b7208 */ /* 0x080fe40000000000 */
[-C--:B------:R-:W-:Y:S02]  /*5930*/  FSEL R61, R61, R9.reuse, P0 ;  /* 0x000000093d3d7208 */ /* 0x080fe40000000000 */
[----:B--23--:R-:W-:Y:S02]  /*5940*/  FSEL R8, R43, R8, !P2 ;  /* 0x000000082b087208 */ /* 0x00cfe40005000000 */
[----:B----4-:R-:W-:-:S07]  /*5950*/  FSEL R9, R61, R9, !P2 ;  /* 0x000000093d097208 */ /* 0x010fce0005000000 */
.L_x_954:
[----:B------:R-:W-:Y:S05]  /*5960*/  BSYNC.RECONVERGENT B0 ;  /* 0x0000000000007941 */ /* 0x000fea0003800200 */
.L_x_953:
[----:B------:R-:W-:-:S03]  /*5970*/  UMOV UR5, 0xffffffff ;  /* 0xffffffff00057882 */ /* 0x000fc60000000000 */
[----:B------:R-:W-:Y:S05]  /*5980*/  BRA.DIV UR5, `(.L_x_955) ;  /* 0x000000ba05fc7947 */ /* 0x000fea000b800000 */
[----:B------:R0:W0:Y:S02]  /*5990*/  SHFL.DOWN PT, R58, R52, 0x10, R48 ;  /* 0x0a000000343a7989 */ /* 0x00002400000e0030 */
.L_x_1244:
[----:B------:R-:W-:-:S03]  /*59a0*/  UMOV UR5, 0xffffffff ;  /* 0xffffffff00057882 */ /* 0x000fc60000000000 */
[----:B------:R-:W-:Y:S05]  /*59b0*/  BRA.DIV UR5, `(.L_x_956) ;  /* 0x000000be05187947 */ /* 0x000fea000b800000 */
.L_x_1247:
[----:B------:R-:W-:-:S03]  /*59c0*/  UMOV UR5, 0xffffffff ;  /* 0xffffffff00057882 */ /* 0x000fc60000000000 */
[----:B------:R-:W-:Y:S05]  /*59d0*/  BRA.DIV UR5, `(.L_x_957) ;  /* 0x000000be05307947 */ /* 0x000fea000b800000 */
[----:B0-----:R0:W0:Y:S04]  /*59e0*/  SHFL.DOWN PT, R42, R8, 0x10, R48 ;  /* 0x0a000000082a7989 */ /* 0x00102800000e0030 */
[----:B------:R0:W0:Y:S02]  /*59f0*/  SHFL.DOWN PT, R43, R9, 0x10, R48 ;  /* 0x0a000000092b7989 */ /* 0x00002400000e0030 */
.L_x_1251:
[----:B------:R-:W-:Y:S01]  /*5a00*/  ISETP.GT.AND P0, PT, R53, R48, PT ;  /* 0x000000303500720c */ /* 0x000fe20003f04270 */
[----:B------:R-:W-:Y:S01]  /*5a10*/  BSSY.RECONVERGENT B0, `(.L_x_958) ;  /* 0x000000b000007945 */ /* 0x000fe20003800200 */
[----:B------:R-:W-:-:S11]  /*5a20*/  ISETP.NE.AND P2, PT, R40, RZ, PT ;  /* 0x000000ff2800720c */ /* 0x000fd60003f45270 */
[----:B------:R-:W-:Y:S05]  /*5a30*/  @P0 BRA `(.L_x_959) ;  /* 0x0000000000200947 */ /* 0x000fea0003800000 */
[----:B0-----:R-:W-:Y:S01]  /*5a40*/  DSETP.GT.AND P0, PT, R8, R42, PT ;  /* 0x0000002a0800722a */ /* 0x001fe20003f04000 */
[C---:B------:R-:W-:Y:S01]  /*5a50*/  IMAD.IADD R58, R52.reuse, 0x1, R58 ;  /* 0x00000001343a7824 */ /* 0x040fe200078e023a */
[----:B------:R-:W-:-:S03]  /*5a60*/  ISETP.NE.AND P3, PT, R52, RZ, PT ;  /* 0x000000ff3400720c */ /* 0x000fc60003f65270 */
[----:B-1----:R-:W-:Y:S01]  /*5a70*/  IMAD.MOV.U32 R52, RZ, RZ, R58 ;  /* 0x000000ffff347224 */ /* 0x002fe200078e003a */
[-C--:B------:R-:W-:Y:S02]  /*5a80*/  FSEL R45, R42, R8.reuse, P0 ;  /* 0x000000082a2d7208 */ /* 0x080fe40000000000 */
[-C--:B------:R-:W-:Y:S02]  /*5a90*/  FSEL R43, R43, R9.reuse, P0 ;  /* 0x000000092b2b7208 */ /* 0x080fe40000000000 */
[----:B--23--:R-:W-:Y:S02]  /*5aa0*/  FSEL R8, R45, R8, !P3 ;  /* 0x000000082d087208 */ /* 0x00cfe40005800000 */
[----:B----4-:R-:W-:-:S07]  /*5ab0*/  FSEL R9, R43, R9, !P3 ;  /* 0x000000092b097208 */ /* 0x010fce0005800000 */
.L_x_959:
[----:B------:R-:W-:Y:S05]  /*5ac0*/  BSYNC.RECONVERGENT B0 ;  /* 0x0000000000007941 */ /* 0x000fea0003800200 */
.L_x_958:
[----:B------:R-:W-:Y:S01]  /*5ad0*/  DSETP.GEU.AND P3, PT, R8, R34, PT ;  /* 0x000000220800722a */ /* 0x000fe20003f6e000 */
[----:B------:R-:W-:Y:S01]  /*5ae0*/  UMOV UR5, 0xffffffff ;  /* 0xffffffff00057882 */ /* 0x000fe20000000000 */
[----:B------:R-:W-:Y:S01]  /*5af0*/  ISETP.NE.AND P0, PT, R10, 0x65, PT ;  /* 0x000000650a00780c */ /* 0x000fe20003f05270 */
[----:B------:R-:W-:Y:S02]  /*5b00*/  IMAD.IADD R40, R52, 0x1, R40 ;  /* 0x0000000134287824 */ /* 0x000fe400078e0228 */
[----:B------:R-:W-:Y:S01]  /*5b10*/  VIADD R41, R41, 0xffffffe0 ;  /* 0xffffffe029297836 */ /* 0x000fe20000000000 */
[----:B------:R-:W-:Y:S02]  /*5b20*/  @!P2 FSEL R34, R8, R34, !P3 ;  /* 0x000000220822a208 */ /* 0x000fe40005800000 */
[----:B------:R-:W-:Y:S01]  /*5b30*/  @!P2 FSEL R35, R9, R35, !P3 ;  /* 0x000000230923a208 */ /* 0x000fe20005800000 */
[----:B------:R-:W-:Y:S06]  /*5b40*/  BRA.DIV UR5, `(.L_x_960) ;  /* 0x000000be05187947 */ /* 0x000fec000b800000 */
[----:B------:R-:W-:-:S13]  /*5b50*/  VOTE.ALL P0, P0 ;  /* 0x0000000000ff7806 */ /* 0x000fda0000000000 */
.L_x_1254:
[----:B------:R-:W-:Y:S05]  /*5b60*/  @P0 BRA `(.L_x_961) ;  /* 0xfffffff400e40947 */ /* 0x000fea000383ffff */
.L_x_932:
[----:B------:R-:W-:Y:S01]  /*5b70*/  ISETP.NE.AND P2, PT, R59, RZ, PT ;  /* 0x000000ff3b00720c */ /* 0x000fe20003f45270 */
[----:B------:R-:W-:-:S12]  /*5b80*/  BSSY.RECONVERGENT B0, `(.L_x_962) ;  /* 0x000001a000007945 */ /* 0x000fd80003800200 */
[----:B0-234-:R-:W0:Y:S01]  /*5b90*/  @!P2 S2R R9, SR_CgaCtaId ;  /* 0x000000000009a919 */ /* 0x01de220000008800 */
[----:B------:R-:W-:-:S04]  /*5ba0*/  @!P2 MOV R8, 0x400 ;  /* 0x000004000008a802 */ /* 0x000fc80000000f00 */
[----:B0-----:R-:W-:Y:S01]  /*5bb0*/  @!P2 LEA R37, R9, R8, 0x18 ;  /* 0x000000080925a211 */ /* 0x001fe200078ec0ff */
[----:B------:R-:W-:Y:S06]  /*5bc0*/  @P1 BRA `(.L_x_963) ;  /* 0x0000000000541947 */ /* 0x000fec0003800000 */
[----:B------:R-:W0:Y:S01]  /*5bd0*/  S2UR UR6, SR_CgaCtaId ;  /* 0x00000000000679c3 */ /* 0x000e220000008800 */
[C---:B------:R-:W-:Y:S01]  /*5be0*/  ISETP.NE.AND P0, PT, R44.reuse, RZ, PT ;  /* 0x000000ff2c00720c */ /* 0x040fe20003f05270 */
[----:B------:R-:W-:Y:S01]  /*5bf0*/  IMAD.MOV.U32 R8, RZ, RZ, R39 ;  /* 0x000000ffff087224 */ /* 0x000fe200078e0027 */
[----:B------:R-:W-:Y:S01]  /*5c00*/  UMOV UR5, 0x400 ;  /* 0x0000040000057882 */ /* 0x000fe20000000000 */
[----:B------:R-:W-:Y:S01]  /*5c10*/  IMAD.MOV.U32 R9, RZ, RZ, R38 ;  /* 0x000000ffff097224 */ /* 0x000fe200078e0026 */
[----:B------:R-:W-:-:S03]  /*5c20*/  IADD3 R44, PT, PT, R44, R40, RZ ;  /* 0x000000282c2c7210 */ /* 0x000fc60007ffe0ff */
[----:B------:R-:W2:Y:S02]  /*5c30*/  LDC.64 R10, c[0x0][0x3a8] ;  /* 0x0000ea00ff0a7b82 */ /* 0x000ea40000000a00 */
[----:B------:R-:W-:-:S06]  /*5c40*/  DSETP.GEU.AND P1, PT, R34, R8, PT ;  /* 0x000000082200722a */ /* 0x000fcc0003f2e000 */
[----:B------:R-:W-:Y:S02]  /*5c50*/  @!P0 FSEL R39, R34, R39, !P1 ;  /* 0x0000002722278208 */ /* 0x000fe40004800000 */
[----:B------:R-:W-:-:S03]  /*5c60*/  @!P0 FSEL R38, R35, R38, !P1 ;  /* 0x0000002623268208 */ /* 0x000fc60004800000 */
[----:B------:R-:W-:Y:S02]  /*5c70*/  IMAD.MOV.U32 R8, RZ, RZ, R39 ;  /* 0x000000ffff087224 */ /* 0x000fe400078e0027 */
[----:B------:R-:W-:Y:S01]  /*5c80*/  IMAD.MOV.U32 R9, RZ, RZ, R38 ;  /* 0x000000ffff097224 */ /* 0x000fe200078e0026 */
[----:B0-----:R-:W-:Y:S01]  /*5c90*/  ULEA UR5, UR6, UR5, 0x18 ;  /* 0x0000000506057291 */ /* 0x001fe2000f8ec0ff */
[----:B--2---:R-:W-:-:S04]  /*5ca0*/  IMAD.WIDE.U32 R60, R60, 0x10, R10 ;  /* 0x000000103c3c7825 */ /* 0x004fc800078e000a */
[----:B------:R-:W-:Y:S02]  /*5cb0*/  IMAD.MOV.U32 R10, RZ, RZ, 0x65 ;  /* 0x00000065ff0a7424 */ /* 0x000fe400078e00ff */
[----:B------:R-:W-:-:S05]  /*5cc0*/  IMAD.MOV.U32 R11, RZ, RZ, R44 ;  /* 0x000000ffff0b7224 */ /* 0x000fca00078e002c */
[----:B------:R0:W-:Y:S04]  /*5cd0*/  ST.E.128.STRONG.GPU desc[UR10][R60.64+0x200], R8 ;  /* 0x000200083c007985 */ /* 0x0001e8000c10fd0a */
[----:B------:R0:W-:Y:S04]  /*5ce0*/  STS.64 [UR5+0xc0], R8 ;  /* 0x0000c008ff007988 */ /* 0x0001e80008000a05 */
[----:B------:R0:W-:Y:S04]  /*5cf0*/  STS [UR5+0xb8], R44 ;  /* 0x0000b82cff007988 */ /* 0x0001e80008000805 */
[----:B------:R0:W-:Y:S04]  /*5d00*/  STS [UR5+0xa8], R40 ;  /* 0x0000a828ff007988 */ /* 0x0001e80008000805 */
[----:B------:R0:W-:Y:S02]  /*5d10*/  STS.64 [UR5+0xb0], R34 ;  /* 0x0000b022ff007988 */ /* 0x0001e40008000a05 */
.L_x_963:
[----:B------:R-:W-:Y:S05]  /*5d20*/  BSYNC.RECONVERGENT B0 ;  /* 0x0000000000007941 */ /* 0x000fea0003800200 */
.L_x_962:
[----:B------:R2:W-:Y:S01]  /*5d30*/  @!P2 STS [R37+0x88], R40 ;  /* 0x000088282500a388 */ /* 0x0005e20000000800 */
[----:B------:R-:W-:Y:S01]  /*5d40*/  @!P2 IMAD.MOV.U32 R28, RZ, RZ, R34 ;  /* 0x000000ffff1ca224 */ /* 0x000fe200078e0022 */
[----:B------:R-:W-:Y:S01]  /*5d50*/  @!P2 MOV R0, R40 ;  /* 0x000000280000a202 */ /* 0x000fe20000000f00 */
[----:B------:R-:W-:Y:S01]  /*5d60*/  @!P2 IMAD.MOV.U32 R29, RZ, RZ, R35 ;  /* 0x000000ffff1da224 */ /* 0x000fe200078e0023 */
[----:B------:R2:W-:Y:S06]  /*5d70*/  @!P2 STS.64 [R37+0x90], R34 ;  /* 0x000090222500a388 */ /* 0x0005ec0000000a00 */
.L_x_901:
[----:B------:R-:W-:Y:S01]  /*5d80*/  ISETP.NE.AND P0, PT, R2, RZ, PT ;  /* 0x000000ff0200720c */ /* 0x000fe20003f05270 */
[----:B------:R-:W-:Y:S05]  /*5d90*/  WARPSYNC.ALL ;  /* 0x0000000000007948 */ /* 0x000fea0003800000 */
[----:B------:R-:W-:Y:S06]  /*5da0*/  BAR.SYNC.DEFER_BLOCKING 0x0 ;  /* 0x0000000000007b1d */ /* 0x000fec0000010000 */
[----:B------:R-:W-:Y:S04]  /*5db0*/  BSSY.RECONVERGENT B0, `(.L_x_964) ;  /* 0x000000e000007945 */ /* 0x000fe80003800200 */
[----:B------:R-:W-:Y:S05]  /*5dc0*/  @!P0 BRA `(.L_x_965) ;  /* 0x0000000000308947 */ /* 0x000fea0003800000 */
[----:B------:R-:W3:Y:S01]  /*5dd0*/  S2UR UR6, SR_CgaCtaId ;  /* 0x00000000000679c3 */ /* 0x000ee20000008800 */
[----:B------:R-:W-:Y:S01]  /*5de0*/  UMOV UR5, 0x400 ;  /* 0x0000040000057882 */ /* 0x000fe20000000000 */
[----:B------:R-:W-:Y:S01]  /*5df0*/  ISETP.NE.AND P1, PT, R0, RZ, PT ;  /* 0x000000ff0000720c */ /* 0x000fe20003f25270 */
[----:B---3--:R-:W-:-:S09]  /*5e00*/  ULEA UR5, UR6, UR5, 0x18 ;  /* 0x0000000506057291 */ /* 0x008fd2000f8ec0ff */
[----:B0-----:R-:W0:Y:S04]  /*5e10*/  LDS.64 R8, [UR5+0x90] ;  /* 0x00009005ff087984 */ /* 0x001e280008000a00 */
[----:B------:R-:W3:Y:S01]  /*5e20*/  LDS R11, [UR5+0x88] ;  /* 0x00008805ff0b7984 */ /* 0x000ee20008000800 */
[----:B0-----:R-:W-:Y:S01]  /*5e30*/  DSETP.GEU.AND P0, PT, R8, R28, PT ;  /* 0x0000001c0800722a */ /* 0x001fe20003f0e000 */
[----:B---3--:R-:W-:-:S05]  /*5e40*/  IMAD.IADD R0, R0, 0x1, R11 ;  /* 0x0000000100007824 */ /* 0x008fca00078e020b */
[-C--:B------:R-:W-:Y:S02]  /*5e50*/  FSEL R11, R8, R28.reuse, !P0 ;  /* 0x0000001c080b7208 */ /* 0x080fe40004000000 */
[-C--:B------:R-:W-:Y:S02]  /*5e60*/  FSEL R9, R9, R29.reuse, !P0 ;  /* 0x0000001d09097208 */ /* 0x080fe40004000000 */
[----:B------:R-:W-:Y:S02]  /*5e70*/  FSEL R28, R11, R28, !P1 ;  /* 0x0000001c0b1c7208 */ /* 0x000fe40004800000 */
[----:B------:R-:W-:-:S07]  /*5e80*/  FSEL R29, R9, R29, !P1 ;  /* 0x0000001d091d7208 */ /* 0x000fce0004800000 */
.L_x_965:
[----:B------:R-:W-:Y:S05]  /*5e90*/  BSYNC.RECONVERGENT B0 ;  /* 0x0000000000007941 */ /* 0x000fea0003800200 */
.L_x_964:
[----:B------:R-:W-:Y:S01]  /*5ea0*/  ISETP.NE.AND P0, PT, R32, R31, PT ;  /* 0x0000001f2000720c */ /* 0x000fe20003f05270 */
[----:B------:R-:W-:Y:S01]  /*5eb0*/  DSETP.GEU.AND P4, PT, R28, R12, PT ;  /* 0x0000000c1c00722a */ /* 0x000fe20003f8e000 */
[----:B------:R-:W-:Y:S01]  /*5ec0*/  ISETP.NE.AND P1, PT, R33, R32, PT ;  /* 0x000000202100720c */ /* 0x000fe20003f25270 */
[----:B------:R-:W-:Y:S01]  /*5ed0*/  BSSY.RECONVERGENT B0, `(.L_x_966) ;  /* 0x0000011000007945 */ /* 0x000fe20003800200 */
[----:B------:R-:W-:Y:S01]  /*5ee0*/  ISETP.NE.AND P2, PT, R31, R30, PT ;  /* 0x0000001e1f00720c */ /* 0x000fe20003f45270 */
[----:B0-----:R-:W-:Y:S01]  /*5ef0*/  IMAD.MOV.U32 R8, RZ, RZ, R14 ;  /* 0x000000ffff087224 */ /* 0x001fe200078e000e */
[----:B------:R-:W-:Y:S02]  /*5f00*/  ISETP.NE.AND P3, PT, R30, R7, PT ;  /* 0x000000071e00720c */ /* 0x000fe40003f65270 */
[----:B------:R-:W-:Y:S02]  /*5f10*/  FSEL R11, R12, R28, P4 ;  /* 0x0000001c0c0b7208 */ /* 0x000fe40002000000 */
[----:B------:R-:W-:-:S02]  /*5f20*/  FSEL R9, R13, R29, P4 ;  /* 0x0000001d0d097208 */ /* 0x000fc40002000000 */
[----:B------:R-:W-:Y:S02]  /*5f30*/  FSEL R10, R12, R11, P1 ;  /* 0x0000000b0c0a7208 */ /* 0x000fe40000800000 */
        /* <DEDUP_REMOVED lines=8> */
[----:B------:R-:W-:Y:S01]  /*5fc0*/  @P6 IMAD.MOV.U32 R8, RZ, RZ, R14 ;  /* 0x000000ffff086224 */ /* 0x000fe200078e000e */
[----:B------:R-:W-:-:S07]  /*5fd0*/  @P6 MOV R9, R15 ;  /* 0x0000000f00096202 */ /* 0x000fce0000000f00 */
.L_x_967:
[----:B------:R-:W-:Y:S05]  /*5fe0*/  BSYNC.RECONVERGENT B0 ;  /* 0x0000000000007941 */ /* 0x000fea0003800200 */
.L_x_966:
        /* <DEDUP_REMOVED lines=9> */
.L_x_969:
[----:B------:R-:W-:Y:S05]  /*6080*/  BSYNC.RECONVERGENT B0 ;  /* 0x0000000000007941 */ /* 0x000fea0003800200 */
.L_x_968:
        /* <DEDUP_REMOVED lines=9> */
.L_x_971:
[----:B------:R-:W-:Y:S05]  /*6120*/  BSYNC.RECONVERGENT B0 ;  /* 0x0000000000007941 */ /* 0x000fea0003800200 */
.L_x_970:
[----:B------:R-:W-:Y:S01]  /*6130*/  BSSY.RECONVERGENT B0, `(.L_x_972) ;  /* 0x000000b000007945 */ /* 0x000fe20003800200 */
[----:B------:R-:W-:Y:S01]  /*6140*/  IMAD.MOV.U32 R36, RZ, RZ, R22 ;  /* 0x000000ffff247224 */ /* 0x000fe200078e0016 */
[----:B--2---:R-:W-:Y:S01]  /*6150*/  MOV R37, R23 ;  /* 0x0000001700257202 */ /* 0x004fe20000000f00 */
        /* <DEDUP_REMOVED lines=8> */
.L_x_973:
[----:B------:R-:W-:Y:S05]  /*61e0*/  BSYNC.RECONVERGENT B0 ;  /* 0x0000000000007941 */ /* 0x000fea0003800200 */
.L_x_972:
[----:B------:R-:W-:Y:S04]  /*61f0*/  BSSY.RECONVERGENT B0, `(.L_x_974) ;  /* 0x0000007000007945 */ /* 0x000fe80003800200 */
[----:B------:R-:W-:Y:S05]  /*6200*/  @P5 BRA `(.L_x_975) ;  /* 0x0000000000145947 */ /* 0x000fea0003800000 */
[----:B------:R-:W-:Y:S01]  /*6210*/  DSETP.GEU.AND P6, PT, R34, R22, PT ;  /* 0x000000162200722a */ /* 0x000fe20003fce000 */
[----:B------:R-:W-:Y:S01]  /*6220*/  MOV R36, R34 ;  /* 0x0000002200247202 */ /* 0x000fe20000000f00 */
[----:B------:R-:W-:-:S12]  /*6230*/  IMAD.MOV.U32 R37, RZ, RZ, R35 ;  /* 0x000000ffff257224 */ /* 0x000fd800078e0023 */
[----:B------:R-:W-:Y:S02]  /*6240*/  @P6 IMAD.MOV.U32 R36, RZ, RZ, R22 ;  /* 0x000000ffff246224 */ /* 0x000fe400078e0016 */
[----:B------:R-:W-:-:S07]  /*6250*/  @P6 IMAD.MOV.U32 R37, RZ, RZ, R23 ;  /* 0x000000ffff256224 */ /* 0x000fce00078e0017 */
.L_x_975:
[----:B------:R-:W-:Y:S05]  /*6260*/  BSYNC.RECONVERGENT B0 ;  /* 0x0000000000007941 */ /* 0x000fea0003800200 */
.L_x_974:
[----:B------:R-:W-:Y:S01]  /*6270*/  ISETP.NE.AND P6, PT, R5, R4, PT ;  /* 0x000000040500720c */ /* 0x000fe20003fc5270 */
[----:B------:R-:W-:Y:S01]  /*6280*/  BSSY.RECONVERGENT B0, `(.L_x_976) ;  /* 0x0000009000007945 */ /* 0x000fe20003800200 */
[----:B------:R-:W-:Y:S02]  /*6290*/  IMAD.MOV.U32 R22, RZ, RZ, R24 ;  /* 0x000000ffff167224 */ /* 0x000fe400078e0018 */
[----:B------:R-:W-:-:S09]  /*62a0*/  IMAD.MOV.U32 R23, RZ, RZ, R25 ;  /* 0x000000ffff177224 */ /* 0x000fd200078e0019 */
[----:B------:R-:W-:Y:S05]  /*62b0*/  @P6 BRA `(.L_x_977) ;  /* 0x0000000000146947 */ /* 0x000fea0003800000 */
[----:B------:R-:W-:Y:S01]  /*62c0*/  DSETP.GEU.AND P6, PT, R36, R24, PT ;  /* 0x000000182400722a */ /* 0x000fe20003fce000 */
[----:B------:R-:W-:Y:S01]  /*62d0*/  IMAD.MOV.U32 R22, RZ, RZ, R36 ;  /* 0x000000ffff167224 */ /* 0x000fe200078e0024 */
[----:B------:R-:W-:-:S12]  /*62e0*/  MOV R23, R37 ;  /* 0x0000002500177202 */ /* 0x000fd80000000f00 */
[----:B------:R-:W-:Y:S02]  /*62f0*/  @P6 IMAD.MOV.U32 R22, RZ, RZ, R24 ;  /* 0x000000ffff166224 */ /* 0x000fe400078e0018 */
[----:B------:R-:W-:-:S07]  /*6300*/  @P6 IMAD.MOV.U32 R23, RZ, RZ, R25 ;  /* 0x000000ffff176224 */ /* 0x000fce00078e0019 */
.L_x_977:
[----:B------:R-:W-:Y:S05]  /*6310*/  BSYNC.RECONVERGENT B0 ;  /* 0x0000000000007941 */ /* 0x000fea0003800200 */
.L_x_976:
[----:B------:R-:W-:Y:S01]  /*6320*/  ISETP.NE.AND P6, PT, R4, R3, PT ;  /* 0x000000030400720c */ /* 0x000fe20003fc5270 */
[----:B------:R-:W-:Y:S01]  /*6330*/  BSSY.RECONVERGENT B0, `(.L_x_978) ;  /* 0x0000009000007945 */ /* 0x000fe20003800200 */
[----:B------:R-:W-:Y:S02]  /*6340*/  IMAD.MOV.U32 R24, RZ, RZ, R26 ;  /* 0x000000ffff187224 */ /* 0x000fe400078e001a */
[----:B------:R-:W-:-:S09]  /*6350*/  IMAD.MOV.U32 R25, RZ, RZ, R27 ;  /* 0x000000ffff197224 */ /* 0x000fd200078e001b */
[----:B------:R-:W-:Y:S05]  /*6360*/  @P6 BRA `(.L_x_979) ;  /* 0x0000000000146947 */ /* 0x000fea0003800000 */
[----:B------:R-:W-:Y:S01]  /*6370*/  DSETP.GEU.AND P6, PT, R22, R26, PT ;  /* 0x0000001a1600722a */ /* 0x000fe20003fce000 */
[----:B------:R-:W-:Y:S02]  /*6380*/  IMAD.MOV.U32 R24, RZ, RZ, R22 ;  /* 0x000000ffff187224 */ /* 0x000fe400078e0016 */
[----:B------:R-:W-:-:S11]  /*6390*/  IMAD.MOV.U32 R25, RZ, RZ, R23 ;  /* 0x000000ffff197224 */ /* 0x000fd600078e0017 */
[----:B------:R-:W-:Y:S01]  /*63a0*/  @P6 MOV R24, R26 ;  /* 0x0000001a00186202 */ /* 0x000fe20000000f00 */
[----:B------:R-:W-:-:S07]  /*63b0*/  @P6 IMAD.MOV.U32 R25, RZ, RZ, R27 ;  /* 0x000000ffff196224 */ /* 0x000fce00078e001b */
.L_x_979:
[----:B------:R-:W-:Y:S05]  /*63c0*/  BSYNC.RECONVERGENT B0 ;  /* 0x0000000000007941 */ /* 0x000fea0003800200 */
.L_x_978:
[----:B------:R-:W0:Y:S01]  /*63d0*/  S2UR UR5, SR_CgaCtaId ;  /* 0x00000000000579c3 */ /* 0x000e220000008800 */
[----:B------:R-:W-:Y:S01]  /*63e0*/  UMOV UR4, 0x400 ;  /* 0x0000040000047882 */ /* 0x000fe20000000000 */
[----:B------:R-:W-:Y:S01]  /*63f0*/  SEL R38, RZ, 0x1, !P1 ;  /* 0x00000001ff267807 */ /* 0x000fe20004800000 */
[----:B------:R-:W-:Y:S01]  /*6400*/  IMAD.MOV.U32 R19, RZ, RZ, 0x2 ;  /* 0x00000002ff137424 */ /* 0x000fe200078e00ff */
[----:B------:R-:W-:Y:S01]  /*6410*/  IADD3 R50, PT, PT, R50, R0, RZ ;  /* 0x0000000032327210 */ /* 0x000fe20007ffe0ff */
[----:B------:R-:W-:Y:S02]  /*6420*/  @!P1 IMAD.MOV R19, RZ, RZ, 0x1 ;  /* 0x00000001ff139424 */ /* 0x000fe400078e02ff */
[----:B------:R-:W-:Y:S01]  /*6430*/  IMAD.MOV.U32 R16, RZ, RZ, 0x2 ;  /* 0x00000002ff107424 */ /* 0x000fe200078e00ff */
[----:B------:R-:W-:Y:S01]  /*6440*/  @!P1 IADD3 R16, PT, PT, RZ, 0x1, RZ ;  /* 0x00000001ff109810 */ /* 0x000fe20007ffe0ff */
[----:B------:R-:W-:Y:S02]  /*6450*/  IMAD.MOV.U32 R18, RZ, RZ, 0x2 ;  /* 0x00000002ff127424 */ /* 0x000fe400078e00ff */
[----:B------:R-:W-:Y:S01]  /*6460*/  IMAD.MOV.U32 R17, RZ, RZ, 0x2 ;  /* 0x00000002ff117424 */ /* 0x000fe200078e00ff */
[----:B------:R-:W-:Y:S01]  /*6470*/  @!P1 IADD3 R17, PT, PT, RZ, 0x1, RZ ;  /* 0x00000001ff119810 */ /* 0x000fe20007ffe0ff */
[----:B------:R-:W-:-:S02]  /*6480*/  @!P0 IMAD.MOV R19, RZ, RZ, R38 ;  /* 0x000000ffff138224 */ /* 0x000fc400078e0226 */
[----:B------:R-:W-:Y:S01]  /*6490*/  @!P1 IMAD.MOV R18, RZ, RZ, 0x1 ;  /* 0x00000001ff129424 */ /* 0x000fe200078e02ff */
[----:B------:R-:W-:Y:S01]  /*64a0*/  ISETP.NE.AND P1, PT, R33, R32, PT ;  /* 0x000000202100720c */ /* 0x000fe20003f25270 */
[--C-:B------:R-:W-:Y:S02]  /*64b0*/  @!P0 IMAD.MOV R16, RZ, RZ, R38.reuse ;  /* 0x000000ffff108224 */ /* 0x100fe400078e0226 */
[----:B------:R-:W-:Y:S01]  /*64c0*/  VIADD R26, R19, 0x1 ;  /* 0x00000001131a7836 */ /* 0x000fe20000000000 */
[----:B------:R-:W-:Y:S01]  /*64d0*/  SEL R53, RZ, 0x1, !P1 ;  /* 0x00000001ff357807 */ /* 0x000fe20004800000 */
[----:B------:R-:W-:Y:S02]  /*64e0*/  @!P0 IMAD.MOV R17, RZ, RZ, R38 ;  /* 0x000000ffff118224 */ /* 0x000fe400078e0226 */
[----:B------:R-:W-:Y:S01]  /*64f0*/  @!P2 IMAD.MOV R26, RZ, RZ, R19 ;  /* 0x000000ffff1aa224 */ /* 0x000fe200078e0213 */
[----:B0-----:R-:W-:Y:S01]  /*6500*/  ULEA UR8, UR5, UR4, 0x18 ;  /* 0x0000000405087291 */ /* 0x001fe2000f8ec0ff */
[----:B------:R-:W-:-:S02]  /*6510*/  VIADD R19, R16, 0x1 ;  /* 0x0000000110137836 */ /* 0x000fc40000000000 */
[----:B------:R-:W-:Y:S02]  /*6520*/  @!P2 IMAD.MOV R19, RZ, RZ, R16 ;  /* 0x000000ffff13a224 */ /* 0x000fe400078e0210 */
[----:B------:R-:W-:Y:S02]  /*6530*/  @!P0 IMAD.MOV R18, RZ, RZ, R38 ;  /* 0x000000ffff128224 */ /* 0x000fe400078e0226 */
[----:B------:R-:W-:Y:S02]  /*6540*/  VIADD R16, R17, 0x1 ;  /* 0x0000000111107836 */ /* 0x000fe40000000000 */
[----:B------:R-:W0:Y:S01]  /*6550*/  LDS R21, [UR8+0xc8] ;  /* 0x0000c808ff157984 */ /* 0x000e220008000800 */
[----:B------:R-:W-:Y:S02]  /*6560*/  @!P2 IMAD.MOV R16, RZ, RZ, R17 ;  /* 0x000000ffff10a224 */ /* 0x000fe400078e0211 */
[C---:B------:R-:W-:Y:S01]  /*6570*/  VIADD R27, R26.reuse, 0x1 ;  /* 0x000000011a1b7836 */ /* 0x040fe20000000000 */
[----:B------:R-:W-:Y:S01]  /*6580*/  @!P3 IADD3 R27, PT, PT, R26, RZ, RZ ;  /* 0x000000ff1a1bb210 */ /* 0x000fe20007ffe0ff */
[----:B------:R-:W-:-:S02]  /*6590*/  VIADD R17, R53, 0x1 ;  /* 0x0000000135117836 */ /* 0x000fc40000000000 */
[----:B------:R-:W-:Y:S02]  /*65a0*/  @!P0 IMAD.MOV R17, RZ, RZ, R53 ;  /* 0x000000ffff118224 */ /* 0x000fe400078e0235 */
[----:B------:R-:W-:Y:S02]  /*65b0*/  VIADD R20, R18, 0x1 ;  /* 0x0000000112147836 */ /* 0x000fe40000000000 */
[----:B------:R-:W-:Y:S02]  /*65c0*/  @!P2 IMAD.MOV R20, RZ, RZ, R18 ;  /* 0x000000ffff14a224 */ /* 0x000fe400078e0212 */
[----:B------:R-:W-:Y:S02]  /*65d0*/  VIADD R26, R27, 0x1 ;  /* 0x000000011b1a7836 */ /* 0x000fe40000000000 */
[----:B------:R-:W-:Y:S02]  /*65e0*/  VIADD R18, R20, 0x1 ;  /* 0x0000000114127836 */ /* 0x000fe40000000000 */
[----:B------:R-:W-:Y:S01]  /*65f0*/  @!P4 IMAD.MOV R26, RZ, RZ, R27 ;  /* 0x000000ffff1ac224 */ /* 0x000fe200078e021b */
[----:B------:R-:W-:Y:S01]  /*6600*/  IADD3 R27, PT, PT, R16, 0x1, RZ ;  /* 0x00000001101b7810 */ /* 0x000fe20007ffe0ff */
[----:B------:R-:W-:-:S02]  /*6610*/  @!P3 IMAD.MOV R18, RZ, RZ, R20 ;  /* 0x000000ffff12b224 */ /* 0x000fc400078e0214 */
[C---:B------:R-:W-:Y:S01]  /*6620*/  VIADD R41, R26.reuse, 0x1 ;  /* 0x000000011a297836 */ /* 0x040fe20000000000 */
[----:B------:R-:W-:Y:S01]  /*6630*/  @!P5 IADD3 R41, PT, PT, R26, RZ, RZ ;  /* 0x000000ff1a29d210 */ /* 0x000fe20007ffe0ff */
[----:B------:R-:W-:Y:S02]  /*6640*/  VIADD R39, R18, 0x1 ;  /* 0x0000000112277836 */ /* 0x000fe40000000000 */
[----:B------:R-:W-:Y:S02]  /*6650*/  @!P3 IMAD.MOV R27, RZ, RZ, R16 ;  /* 0x000000ffff1bb224 */ /* 0x000fe400078e0210 */
[----:B------:R-:W-:Y:S02]  /*6660*/  @!P4 IMAD.MOV R39, RZ, RZ, R18 ;  /* 0x000000ffff27c224 */ /* 0x000fe400078e0212 */
[C---:B------:R-:W-:Y:S02]  /*6670*/  IMAD.IADD R16, R0.reuse, 0x1, R17 ;  /* 0x0000000100107824 */ /* 0x040fe400078e0211 */
[----:B------:R-:W-:-:S02]  /*6680*/  IMAD.IADD R20, R0, 0x1, R19 ;  /* 0x0000000100147824 */ /* 0x000fc400078e0213 */
[--C-:B------:R-:W-:Y:S02]  /*6690*/  IMAD.IADD R53, R53, 0x1, R0.reuse ;  /* 0x0000000135357824 */ /* 0x100fe400078e0200 */
[C---:B------:R-:W-:Y:S02]  /*66a0*/  IMAD.IADD R19, R0.reuse, 0x1, R27 ;  /* 0x0000000100137824 */ /* 0x040fe400078e021b */
[C---:B------:R-:W-:Y:S02]  /*66b0*/  IMAD.IADD R18, R0.reuse, 0x1, R39 ;  /* 0x0000000100127824 */ /* 0x040fe400078e0227 */
[----:B------:R-:W-:Y:S01]  /*66c0*/  IMAD.IADD R17, R0, 0x1, R41 ;  /* 0x0000000100117824 */ /* 0x000fe200078e0229 */
[----:B0-----:R-:W-:Y:S01]  /*66d0*/  ISETP.GE.AND P0, PT, R21, 0x101, PT ;  /* 0x000001011500780c */ /* 0x001fe20003f06270 */
[----:B------:R-:W-:-:S12]  /*66e0*/  IMAD.IADD R49, R49, 0x1, R0 ;  /* 0x0000000131317824 */ /* 0x000fd800078e0200 */
[----:B------:R-:W-:Y:S05]  /*66f0*/  @!P0 BRA `(.L_x_980) ;  /* 0x0000000c00e08947 */ /* 0x000fea0003800000 */
[----:B------:R-:W0:Y:S01]  /*6700*/  LDS R27, [UR8+0xa8] ;  /* 0x0000a808ff1b7984 */ /* 0x000e220008000800 */
        /* <DEDUP_REMOVED lines=9> */
[--C-:B------:R-:W-:Y:S02]  /*67a0*/  @P5 IMAD.IADD R53, R53, 0x1, -R27.reuse ;  /* 0x0000000135355824 */ /* 0x100fe400078e0a1b */
[--C-:B------:R-:W-:Y:S01]  /*67b0*/  @P0 IMAD.IADD R16, R16, 0x1, -R27.reuse ;  /* 0x0000000110100824 */ /* 0x100fe200078e0a1b */
[----:B------:R-:W-:Y:S01]  /*67c0*/  @P4 LEA R0, R0, UR8, 0x4 ;  /* 0x0000000800004c11 */ /* 0x000fe2000f8e20ff */
[--C-:B------:R-:W-:Y:S01]  /*67d0*/  @P1 IMAD.IADD R20, R20, 0x1, -R27.reuse ;  /* 0x0000000114141824 */ /* 0x100fe200078e0a1b */
[----:B------:R-:W-:Y:S01]  /*67e0*/  @P5 LEA R53, R53, UR8, 0x4 ;  /* 0x0000000835355c11 */ /* 0x000fe2000f8e20ff */
[--C-:B------:R-:W-:Y:S01]  /*67f0*/  @P2 IMAD.IADD R26, R19, 0x1, -R27.reuse ;  /* 0x00000001131a2824 */ /* 0x100fe200078e0a1b */
[----:B------:R-:W-:Y:S01]  /*6800*/  @P0 LEA R16, R16, UR8, 0x4 ;  /* 0x0000000810100c11 */ /* 0x000fe2000f8e20ff */
[----:B------:R-:W-:Y:S01]  /*6810*/  @P4 STS.64 [R0+0x8], R28 ;  /* 0x0000081c00004388 */ /* 0x000fe20000000a00 */
[--C-:B------:R-:W-:Y:S01]  /*6820*/  @P6 IMAD.IADD R17, R17, 0x1, -R27.reuse ;  /* 0x0000000111116824 */ /* 0x100fe200078e0a1b */
[----:B------:R-:W-:Y:S01]  /*6830*/  @P1 LEA R19, R20, UR8, 0x4 ;  /* 0x0000000814131c11 */ /* 0x000fe2000f8e20ff */
[----:B------:R-:W-:Y:S01]  /*6840*/  @P3 IMAD.IADD R49, R49, 0x1, -R27 ;  /* 0x0000000131313824 */ /* 0x000fe200078e0a1b */
[----:B------:R-:W-:Y:S01]  /*6850*/  @P4 STS [R0], R33 ;  /* 0x0000002100004388 */ /* 0x000fe20000000800 */
[----:B------:R-:W-:-:S02]  /*6860*/  ISETP.NE.AND P4, PT, R6, R5, PT ;  /* 0x000000050600720c */ /* 0x000fc40003f85270 */
[----:B------:R-:W-:Y:S01]  /*6870*/  @P2 LEA R26, R26, UR8, 0x4 ;  /* 0x000000081a1a2c11 */ /* 0x000fe2000f8e20ff */
[----:B------:R0:W-:Y:S01]  /*6880*/  @P5 STS.64 [R53+0x8], R10 ;  /* 0x0000080a35005388 */ /* 0x0001e20000000a00 */
[----:B------:R-:W-:Y:S02]  /*6890*/  @P6 LEA R17, R17, UR8, 0x4 ;  /* 0x0000000811116c11 */ /* 0x000fe4000f8e20ff */
[----:B------:R-:W-:Y:S01]  /*68a0*/  @P3 LEA R49, R49, UR8, 0x4 ;  /* 0x0000000831313c11 */ /* 0x000fe2000f8e20ff */
[----:B------:R-:W-:Y:S01]  /*68b0*/  @P5 STS [R53], R32 ;  /* 0x0000002035005388 */ /* 0x000fe20000000800 */
[----:B------:R-:W-:-:S03]  /*68c0*/  ISETP.NE.AND P5, PT, R4, R3, PT ;  /* 0x000000030400720c */ /* 0x000fc60003fa5270 */
[----:B------:R2:W-:Y:S02]  /*68d0*/  @P0 STS.64 [R16+0x8], R8 ;  /* 0x0000080810000388 */ /* 0x0005e40000000a00 */
[----:B------:R-:W-:Y:S02]  /*68e0*/  @P4 IADD3 R18, PT, PT, R18, -R27, RZ ;  /* 0x8000001b12124210 */ /* 0x000fe40007ffe0ff */
[----:B------:R3:W-:Y:S01]  /*68f0*/  @P0 STS [R16], R31 ;  /* 0x0000001f10000388 */ /* 0x0007e20000000800 */
[----:B------:R-:W-:Y:S02]  /*6900*/  ISETP.GE.AND P0, PT, R2, R21, PT ;  /* 0x000000150200720c */ /* 0x000fe40003f06270 */
[----:B0-----:R-:W-:Y:S01]  /*6910*/  @P4 LEA R11, R18, UR8, 0x4 ;  /* 0x00000008120b4c11 */ /* 0x001fe2000f8e20ff */
[----:B------:R3:W-:Y:S02]  /*6920*/  @P1 STS.64 [R19+0x8], R12 ;  /* 0x0000080c13001388 */ /* 0x0007e40000000a00 */
[----:B------:R-:W-:-:S02]  /*6930*/  @P5 IMAD.IADD R50, R50, 0x1, -R27 ;  /* 0x0000000132325824 */ /* 0x000fc400078e0a1b */
[----:B------:R3:W-:Y:S03]  /*6940*/  @P1 STS [R19], R30 ;  /* 0x0000001e13001388 */ /* 0x0007e60000000800 */
[----:B--2---:R-:W-:Y:S01]  /*6950*/  @P5 LEA R9, R50, UR8, 0x4 ;  /* 0x0000000832095c11 */ /* 0x004fe2000f8e20ff */
        /* <DEDUP_REMOVED lines=13> */
[----:B------:R-:W-:Y:S04]  /*6a30*/  BSSY.RECONVERGENT B0, `(.L_x_981) ;  /* 0x000001c000007945 */ /* 0x000fe80003800200 */
[----:B------:R-:W-:-:S05]  /*6a40*/  IMAD.IADD R0, R21, 0x1, R0 ;  /* 0x0000000115007824 */ /* 0x000fca00078e0200 */
[C---:B---3--:R-:W-:Y:S02]  /*6a50*/  LOP3.LUT R3, R0.reuse, 0x300, RZ, 0xc0, !PT ;  /* 0x0000030000037812 */ /* 0x048fe400078ec0ff */
[----:B------:R-:W-:Y:S02]  /*6a60*/  ISETP.GE.U32.AND P1, PT, R0, 0x300, PT ;  /* 0x000003000000780c */ /* 0x000fe40003f26070 */
[----:B------:R-:W-:-:S13]  /*6a70*/  ISETP.NE.AND P0, PT, R3, 0x300, PT ;  /* 0x000003000300780c */ /* 0x000fda0003f05270 */
[----:B------:R-:W-:Y:S05]  /*6a80*/  @!P0 BRA `(.L_x_982) ;  /* 0x0000000000588947 */ /* 0x000fea0003800000 */
[----:B------:R-:W0:Y:S01]  /*6a90*/  LDC.64 R12, c[0x0][0x390] ;  /* 0x0000e400ff0c7b82 */ /* 0x000e220000000a00 */
[----:B------:R-:W-:Y:S01]  /*6aa0*/  LEA.HI R0, R0, 0x1, RZ, 0x18 ;  /* 0x0000000100007811 */ /* 0x000fe200078fc0ff */
[----:B------:R-:W-:-:S04]  /*6ab0*/  IMAD.IADD R15, R2, 0x1, R27 ;  /* 0x00000001020f7824 */ /* 0x000fc800078e021b */
[C---:B------:R-:W-:Y:S01]  /*6ac0*/  IMAD.SHL.U32 R3, R0.reuse, 0x100, RZ ;  /* 0x0000010000037824 */ /* 0x040fe200078e00ff */
[----:B------:R-:W-:Y:S01]  /*6ad0*/  LOP3.LUT R0, R0, 0x3, RZ, 0xc0, !PT ;  /* 0x0000000300007812 */ /* 0x000fe200078ec0ff */
[----:B------:R-:W2:Y:S03]  /*6ae0*/  LDC.64 R10, c[0x0][0x398] ;  /* 0x0000e600ff0a7b82 */ /* 0x000ea60000000a00 */
[----:B------:R-:W-:Y:S01]  /*6af0*/  LOP3.LUT R5, R3, 0x300, RZ, 0xc0, !PT ;  /* 0x0000030003057812 */ /* 0x000fe200078ec0ff */
[----:B------:R-:W-:Y:S01]  /*6b00*/  IMAD.MOV R0, RZ, RZ, -R0 ;  /* 0x000000ffff007224 */ /* 0x000fe200078e0a00 */
[C---:B------:R-:W-:Y:S02]  /*6b10*/  LEA R3, R2.reuse, UR8, 0x4 ;  /* 0x0000000802037c11 */ /* 0x040fe4000f8e20ff */
[----:B------:R-:W-:-:S03]  /*6b20*/  IADD3 R2, PT, PT, R2, R5, RZ ;  /* 0x0000000502027210 */ /* 0x000fc60007ffe0ff */
[----:B------:R-:W-:-:S07]  /*6b30*/  VIADD R3, R3, 0x8 ;  /* 0x0000000803037836 */ /* 0x000fce0000000000 */
.L_x_983:
[----:B---3--:R-:W3:Y:S01]  /*6b40*/  LDS R17, [R3+-0x8] ;  /* 0xfffff80003117984 */ /* 0x008ee20000000800 */
[----:B0-----:R-:W-:-:S03]  /*6b50*/  IMAD.WIDE R6, R15, 0x4, R12 ;  /* 0x000000040f067825 */ /* 0x001fc600078e020c */
[----:B------:R0:W4:Y:S01]  /*6b60*/  LDS.64 R8, [R3] ;  /* 0x0000000003087984 */ /* 0x0001220000000a00 */
[----:B--2---:R-:W-:-:S04]  /*6b70*/  IMAD.WIDE R4, R15, 0x8, R10 ;  /* 0x000000080f047825 */ /* 0x004fc800078e020a */
[----:B------:R-:W-:Y:S02]  /*6b80*/  VIADD R0, R0, 0x1 ;  /* 0x0000000100007836 */ /* 0x000fe40000000000 */
[----:B------:R-:W-:Y:S02]  /*6b90*/  VIADD R15, R15, 0x100 ;  /* 0x000001000f0f7836 */ /* 0x000fe40000000000 */
[----:B0-----:R-:W-:Y:S01]  /*6ba0*/  VIADD R3, R3, 0x1000 ;  /* 0x0000100003037836 */ /* 0x001fe20000000000 */
[----:B------:R-:W-:Y:S01]  /*6bb0*/  ISETP.NE.AND P0, PT, R0, RZ, PT ;  /* 0x000000ff0000720c */ /* 0x000fe20003f05270 */
[----:B---3--:R3:W-:Y:S04]  /*6bc0*/  STG.E desc[UR10][R6.64], R17 ;  /* 0x0000001106007986 */ /* 0x0087e8000c10190a */
[----:B----4-:R3:W-:Y:S08]  /*6bd0*/  STG.E.64 desc[UR10][R4.64], R8 ;  /* 0x0000000804007986 */ /* 0x0107f0000c101b0a */
[----:B------:R-:W-:Y:S05]  /*6be0*/  @P0 BRA `(.L_x_983) ;  /* 0xfffffffc00d40947 */ /* 0x000fea000383ffff */
.L_x_982:
[----:B------:R-:W-:Y:S05]  /*6bf0*/  BSYNC.RECONVERGENT B0 ;  /* 0x0000000000007941 */ /* 0x000fea0003800200 */
.L_x_981:
[----:B------:R-:W-:Y:S05]  /*6c00*/  @!P1 EXIT ;  /* 0x000000000000994d */ /* 0x000fea0003800000 */
[----:B------:R-:W0:Y:S01]  /*6c10*/  LDCU.128 UR4, c[0x0][0x390] ;  /* 0x00007200ff0477ac */ /* 0x000e220008000c00 */
[----:B------:R-:W-:Y:S01]  /*6c20*/  IMAD.IADD R0, R21, 0x1, -R2 ;  /* 0x0000000115007824 */ /* 0x000fe200078e0a02 */
[----:B------:R-:W-:Y:S01]  /*6c30*/  BSSY.RECONVERGENT B0, `(.L_x_984) ;  /* 0x0000061000007945 */ /* 0x000fe20003800200 */
[----:B------:R-:W-:Y:S01]  /*6c40*/  IMAD.IADD R3, R2, 0x1, R27 ;  /* 0x0000000102037824 */ /* 0x000fe200078e021b */
[----:B------:R-:W-:Y:S02]  /*6c50*/  PLOP3.LUT P0, PT, PT, PT, PT, 0x80, 0x8 ;  /* 0x000000000008781c */ /* 0x000fe40003f0f070 */
[----:B------:R-:W-:Y:S02]  /*6c60*/  ISETP.GT.AND P1, PT, R0, 0xc00, PT ;  /* 0x00000c000000780c */ /* 0x000fe40003f24270 */
[----:B------:R-:W-:-:S05]  /*6c70*/  LEA R0, R2, UR8, 0x4 ;  /* 0x0000000802007c11 */ /* 0x000fca000f8e20ff */
[----:B------:R-:W-:Y:S01]  /*6c80*/  VIADD R0, R0, 0x2000 ;  /* 0x0000200000007836 */ /* 0x000fe20000000000 */
[----:B0-----:R-:W-:Y:S02]  /*6c90*/  UIADD3 UR4, UP0, UPT, UR4, 0x800, URZ ;  /* 0x0000080004047890 */ /* 0x001fe4000ff1e0ff */
[----:B------:R-:W-:Y:S02]  /*6ca0*/  UIADD3 UR6, UP1, UPT, UR6, 0x1000, URZ ;  /* 0x0000100006067890 */ /* 0x000fe4000ff3e0ff */
[----:B------:R-:W-:Y:S02]  /*6cb0*/  UIADD3.X UR5, UPT, UPT, URZ, UR5, URZ, UP0, !UPT ;  /* 0x00000005ff057290 */ /* 0x000fe400087fe4ff */
[----:B------:R-:W-:Y:S01]  /*6cc0*/  UIADD3.X UR7, UPT, UPT, URZ, UR7, URZ, UP1, !UPT ;  /* 0x00000007ff077290 */ /* 0x000fe20008ffe4ff */
[----:B---3--:R-:W-:Y:S01]  /*6cd0*/  MOV R4, UR4 ;  /* 0x0000000400047c02 */ /* 0x008fe20008000f00 */
[----:B------:R-:W-:Y:S02]  /*6ce0*/  IMAD.U32 R6, RZ, RZ, UR6 ;  /* 0x00000006ff067e24 */ /* 0x000fe4000f8e00ff */
[----:B------:R-:W-:-:S02]  /*6cf0*/  IMAD.U32 R5, RZ, RZ, UR5 ;  /* 0x00000005ff057e24 */ /* 0x000fc4000f8e00ff */
[----:B------:R-:W-:Y:S01]  /*6d00*/  IMAD.U32 R7, RZ, RZ, UR7 ;  /* 0x00000007ff077e24 */ /* 0x000fe2000f8e00ff */
[----:B------:R-:W-:Y:S06]  /*6d10*/  @!P1 BRA `(.L_x_985) ;  /* 0x0000000400489947 */ /* 0x000fec0003800000 */
[----:B------:R-:W-:Y:S01]  /*6d20*/  PLOP3.LUT P0, PT, PT, PT, PT, 0x8, 0x80 ;  /* 0x000000000080781c */ /* 0x000fe20003f0e170 */
[----:B------:R-:W-:-:S12]  /*6d30*/  VIADD R47, R21, 0xfffff400 ;  /* 0xfffff400152f7836 */ /* 0x000fd80000000000 */
.L_x_986:
[----:B-1----:R-:W0:Y:S01]  /*6d40*/  LDS R17, [R0+-0x2000] ;  /* 0xffe0000000117984 */ /* 0x002e220000000800 */
[C---:B------:R-:W-:Y:S01]  /*6d50*/  IMAD.WIDE R38, R3.reuse, 0x4, R4 ;  /* 0x0000000403267825 */ /* 0x040fe200078e0204 */
[C---:B------:R-:W-:Y:S02]  /*6d60*/  IADD3 R45, PT, PT, R3.reuse, 0x400, RZ ;  /* 0x00000400032d7810 */ /* 0x040fe40007ffe0ff */
[----:B------:R-:W2:Y:S01]  /*6d70*/  LDS.64 R8, [R0+-0x1ff8] ;  /* 0xffe0080000087984 */ /* 0x000ea20000000a00 */
[----:B------:R-:W-:-:S03]  /*6d80*/  IMAD.WIDE R26, R3, 0x8, R6 ;  /* 0x00000008031a7825 */ /* 0x000fc600078e0206 */
[----:B------:R-:W3:Y:S01]  /*6d90*/  LDS R31, [R0+-0x1000] ;  /* 0xfff00000001f7984 */ /* 0x000ee20000000800 */
[----:B------:R-:W-:Y:S02]  /*6da0*/  VIADD R56, R3, 0x800 ;  /* 0x0000080003387836 */ /* 0x000fe40000000000 */
[----:B------:R-:W-:Y:S01]  /*6db0*/  VIADD R2, R2, 0x1000 ;  /* 0x0000100002027836 */ /* 0x000fe20000000000 */
[----:B------:R-:W4:Y:S04]  /*6dc0*/  LDS.64 R36, [R0+-0xff8] ;  /* 0xfff0080000247984 */ /* 0x000f280000000a00 */
[----:B------:R-:W5:Y:S01]  /*6dd0*/  LDS R43, [R0] ;  /* 0x00000000002b7984 */ /* 0x000f620000000800 */
[----:B------:R-:W-:-:S03]  /*6de0*/  ISETP.GE.AND P1, PT, R2, R47, PT ;  /* 0x0000002f0200720c */ /* 0x000fc60003f26270 */
[----:B-1----:R-:W1:Y:S04]  /*6df0*/  LDS.64 R40, [R0+0x8] ;  /* 0x0000080000287984 */ /* 0x002e680000000a00 */
[----:B------:R-:W1:Y:S04]  /*6e00*/  LDS R61, [R0+0x1000] ;  /* 0x00100000003d7984 */ /* 0x000e680000000800 */
[----:B------:R-:W1:Y:S04]  /*6e10*/  LDS.64 R12, [R0+0x1008] ;  /* 0x00100800000c7984 */ /* 0x000e680000000a00 */
        /* <DEDUP_REMOVED lines=11> */
[----:B0-----:R-:W-:Y:S04]  /*6ed0*/  STG.E desc[UR10][R38.64+-0x800], R17 ;  /* 0xfff8001126007986 */ /* 0x001fe8000c10190a */
[----:B------:R-:W0:Y:S04]  /*6ee0*/  LDS.64 R22, [R0+0x7008] ;  /* 0x0070080000167984 */ /* 0x000e280000000a00 */
[----:B--2---:R-:W-:Y:S04]  /*6ef0*/  STG.E.64 desc[UR10][R26.64+-0x1000], R8 ;  /* 0xfff000081a007986 */ /* 0x004fe8000c101b0a */
[----:B------:R-:W2:Y:S04]  /*6f00*/  LDS R48, [R0+0x8000] ;  /* 0x0080000000307984 */ /* 0x000ea80000000800 */
[----:B------:R-:W2:Y:S04]  /*6f10*/  LDS.64 R8, [R0+0x8008] ;  /* 0x0080080000087984 */ /* 0x000ea80000000a00 */
[----:B------:R-:W2:Y:S04]  /*6f20*/  LDS R50, [R0+0x9000] ;  /* 0x0090000000327984 */ /* 0x000ea80000000800 */
[----:B------:R-:W2:Y:S04]  /*6f30*/  LDS.64 R16, [R0+0x9008] ;  /* 0x0090080000107984 */ /* 0x000ea80000000a00 */
[----:B---3--:R-:W-:Y:S04]  /*6f40*/  STG.E desc[UR10][R38.64+-0x400], R31 ;  /* 0xfffc001f26007986 */ /* 0x008fe8000c10190a */
[----:B------:R-:W3:Y:S04]  /*6f50*/  LDS R51, [R0+0xa000] ;  /* 0x00a0000000337984 */ /* 0x000ee80000000800 */
[----:B------:R-:W3:Y:S04]  /*6f60*/  LDS.64 R30, [R0+0xa008] ;  /* 0x00a00800001e7984 */ /* 0x000ee80000000a00 */
[----:B------:R-:W3:Y:S04]  /*6f70*/  LDS R52, [R0+0xb000] ;  /* 0x00b0000000347984 */ /* 0x000ee80000000800 */
[----:B------:R-:W3:Y:S04]  /*6f80*/  LDS.64 R32, [R0+0xb008] ;  /* 0x00b0080000207984 */ /* 0x000ee80000000a00 */
[----:B------:R-:W3:Y:S04]  /*6f90*/  LDS R53, [R0+0xc000] ;  /* 0x00c0000000357984 */ /* 0x000ee80000000800 */
[----:B------:R-:W3:Y:S04]  /*6fa0*/  LDS.64 R34, [R0+0xc008] ;  /* 0x00c0080000227984 */ /* 0x000ee80000000a00 */
[----:B----4-:R-:W-:Y:S04]  /*6fb0*/  STG.E.64 desc[UR10][R26.64+-0x800], R36 ;  /* 0xfff800241a007986 */ /* 0x010fe8000c101b0a */
[----:B------:R-:W4:Y:S04]  /*6fc0*/  LDS R54, [R0+0xd000] ;  /* 0x00d0000000367984 */ /* 0x000f280000000800 */
[----:B------:R0:W4:Y:S04]  /*6fd0*/  LDS.64 R36, [R0+0xd008] ;  /* 0x00d0080000247984 */ /* 0x0001280000000a00 */
[----:B-----5:R5:W-:Y:S04]  /*6fe0*/  STG.E desc[UR10][R38.64], R43 ;  /* 0x0000002b26007986 */ /* 0x020be8000c10190a */
[----:B-1----:R1:W-:Y:S01]  /*6ff0*/  STG.E.64 desc[UR10][R26.64], R40 ;  /* 0x000000281a007986 */ /* 0x0023e2000c101b0a */
[----:B0-----:R-:W-:-:S03]  /*7000*/  VIADD R0, R0, 0x10000 ;  /* 0x0001000000007836 */ /* 0x001fc60000000000 */
[----:B------:R0:W-:Y:S01]  /*7010*/  STG.E desc[UR10][R38.64+0x400], R61 ;  /* 0x0004003d26007986 */ /* 0x0001e2000c10190a */
[----:B-----5:R-:W-:-:S03]  /*7020*/  IMAD.WIDE R42, R45, 0x4, R4 ;  /* 0x000000042d2a7825 */ /* 0x020fc600078e0204 */
[----:B------:R5:W-:Y:S01]  /*7030*/  STG.E.64 desc[UR10][R26.64+0x800], R12 ;  /* 0x0008000c1a007986 */ /* 0x000be2000c101b0a */
[----:B------:R-:W-:-:S03]  /*7040*/  IMAD.WIDE R44, R45, 0x8, R6 ;  /* 0x000000082d2c7825 */ /* 0x000fc600078e0206 */
[----:B------:R-:W-:Y:S01]  /*7050*/  STG.E desc[UR10][R42.64+-0x800], R55 ;  /* 0xfff800372a007986 */ /* 0x000fe2000c10190a */
[----:B-1----:R-:W-:-:S03]  /*7060*/  IMAD.WIDE R40, R56, 0x4, R4 ;  /* 0x0000000438287825 */ /* 0x002fc600078e0204 */
[----:B------:R-:W-:Y:S01]  /*7070*/  STG.E.64 desc[UR10][R44.64+-0x1000], R28 ;  /* 0xfff0001c2c007986 */ /* 0x000fe2000c101b0a */
[----:B0-----:R-:W-:-:S03]  /*7080*/  IMAD.WIDE R38, R56, 0x8, R6 ;  /* 0x0000000838267825 */ /* 0x001fc600078e0206 */
[----:B------:R-:W-:Y:S01]  /*7090*/  STG.E desc[UR10][R42.64+-0x400], R57 ;  /* 0xfffc00392a007986 */ /* 0x000fe2000c10190a */
[----:B-----5:R-:W-:-:S03]  /*70a0*/  VIADD R27, R3, 0xc00 ;  /* 0x00000c00031b7836 */ /* 0x020fc60000000000 */
[----:B------:R0:W-:Y:S01]  /*70b0*/  STG.E.64 desc[UR10][R44.64+-0x800], R14 ;  /* 0xfff8000e2c007986 */ /* 0x0001e2000c101b0a */
[----:B------:R-:W-:Y:S02]  /*70c0*/  VIADD R3, R3, 0x1000 ;  /* 0x0000100003037836 */ /* 0x000fe40000000000 */
[C---:B------:R-:W-:Y:S01]  /*70d0*/  IMAD.WIDE R12, R27.reuse, 0x4, R4 ;  /* 0x000000041b0c7825 */ /* 0x040fe200078e0204 */
[----:B------:R1:W-:Y:S04]  /*70e0*/  STG.E desc[UR10][R42.64], R59 ;  /* 0x0000003b2a007986 */ /* 0x0003e8000c10190a */
[----:B------:R1:W-:Y:S04]  /*70f0*/  STG.E.64 desc[UR10][R44.64], R18 ;  /* 0x000000122c007986 */ /* 0x0003e8000c101b0a */
[----:B------:R1:W-:Y:S01]  /*7100*/  STG.E desc[UR10][R42.64+0x400], R49 ;  /* 0x000400312a007986 */ /* 0x0003e2000c10190a */
[----:B0-----:R-:W-:-:S03]  /*7110*/  IMAD.WIDE R14, R27, 0x8, R6 ;  /* 0x000000081b0e7825 */ /* 0x001fc600078e0206 */
[----:B------:R1:W-:Y:S04]  /*7120*/  STG.E.64 desc[UR10][R44.64+0x800], R24 ;  /* 0x000800182c007986 */ /* 0x0003e8000c101b0a */
[----:B------:R1:W-:Y:S04]  /*7130*/  STG.E desc[UR10][R40.64+-0x800], R20 ;  /* 0xfff8001428007986 */ /* 0x0003e8000c10190a */
[----:B------:R1:W-:Y:S04]  /*7140*/  STG.E.64 desc[UR10][R38.64+-0x1000], R10 ;  /* 0xfff0000a26007986 */ /* 0x0003e8000c101b0a */
[----:B------:R1:W-:Y:S04]  /*7150*/  STG.E desc[UR10][R40.64+-0x400], R46 ;  /* 0xfffc002e28007986 */ /* 0x0003e8000c10190a */
[----:B------:R1:W-:Y:S04]  /*7160*/  STG.E.64 desc[UR10][R38.64+-0x800], R22 ;  /* 0xfff8001626007986 */ /* 0x0003e8000c101b0a */
[----:B--2---:R1:W-:Y:S04]  /*7170*/  STG.E desc[UR10][R40.64], R48 ;  /* 0x0000003028007986 */ /* 0x0043e8000c10190a */
[----:B------:R1:W-:Y:S04]  /*7180*/  STG.E.64 desc[UR10][R38.64], R8 ;  /* 0x0000000826007986 */ /* 0x0003e8000c101b0a */
[----:B------:R1:W-:Y:S04]  /*7190*/  STG.E desc[UR10][R40.64+0x400], R50 ;  /* 0x0004003228007986 */ /* 0x0003e8000c10190a */
[----:B------:R1:W-:Y:S04]  /*71a0*/  STG.E.64 desc[UR10][R38.64+0x800], R16 ;  /* 0x0008001026007986 */ /* 0x0003e8000c101b0a */
[----:B---3--:R1:W-:Y:S04]  /*71b0*/  STG.E desc[UR10][R12.64+-0x800], R51 ;  /* 0xfff800330c007986 */ /* 0x0083e8000c10190a */
[----:B------:R1:W-:Y:S04]  /*71c0*/  STG.E.64 desc[UR10][R14.64+-0x1000], R30 ;  /* 0xfff0001e0e007986 */ /* 0x0003e8000c101b0a */
[----:B------:R1:W-:Y:S04]  /*71d0*/  STG.E desc[UR10][R12.64+-0x400], R52 ;  /* 0xfffc00340c007986 */ /* 0x0003e8000c10190a */
[----:B------:R1:W-:Y:S04]  /*71e0*/  STG.E.64 desc[UR10][R14.64+-0x800], R32 ;  /* 0xfff800200e007986 */ /* 0x0003e8000c101b0a */
[----:B------:R1:W-:Y:S04]  /*71f0*/  STG.E desc[UR10][R12.64], R53 ;  /* 0x000000350c007986 */ /* 0x0003e8000c10190a */
[----:B------:R1:W-:Y:S04]  /*7200*/  STG.E.64 desc[UR10][R14.64], R34 ;  /* 0x000000220e007986 */ /* 0x0003e8000c101b0a */
[----:B----4-:R1:W-:Y:S04]  /*7210*/  STG.E desc[UR10][R12.64+0x400], R54 ;  /* 0x000400360c007986 */ /* 0x0103e8000c10190a */
[----:B------:R1:W-:Y:S01]  /*7220*/  STG.E.64 desc[UR10][R14.64+0x800], R36 ;  /* 0x000800240e007986 */ /* 0x0003e2000c101b0a */
[----:B------:R-:W-:Y:S05]  /*7230*/  @!P1 BRA `(.L_x_986) ;  /* 0xfffffff800c09947 */ /* 0x000fea000383ffff */
.L_x_985:
[----:B------:R-:W-:Y:S05]  /*7240*/  BSYNC.RECONVERGENT B0 ;  /* 0x0000000000007941 */ /* 0x000fea0003800200 */
.L_x_984:
[----:B-1----:R-:W-:Y:S01]  /*7250*/  IMAD.IADD R8, R21, 0x1, -R2 ;  /* 0x0000000115087824 */ /* 0x002fe200078e0a02 */
[----:B------:R-:W-:Y:S04]  /*7260*/  BSSY.RECONVERGENT B0, `(.L_x_987) ;  /* 0x000002c000007945 */ /* 0x000fe80003800200 */
[----:B------:R-:W-:-:S13]  /*7270*/  ISETP.GT.AND P1, PT, R8, 0x400, PT ;  /* 0x000004000800780c */ /* 0x000fda0003f24270 */
[----:B------:R-:W-:Y:S05]  /*7280*/  @!P1 BRA `(.L_x_988) ;  /* 0x0000000000a49947 */ /* 0x000fea0003800000 */
[----:B------:R-:W0:Y:S01]  /*7290*/  LDS R35, [R0+-0x2000] ;  /* 0xffe0000000237984 */ /* 0x000e220000000800 */
[C---:B------:R-:W-:Y:S01]  /*72a0*/  IMAD.WIDE R8, R3.reuse, 0x4, R4 ;  /* 0x0000000403087825 */ /* 0x040fe200078e0204 */
[C---:B------:R-:W-:Y:S02]  /*72b0*/  IADD3 R25, PT, PT, R3.reuse, 0x400, RZ ;  /* 0x0000040003197810 */ /* 0x040fe40007ffe0ff */
[----:B------:R-:W1:Y:S01]  /*72c0*/  LDS.64 R12, [R0+-0x1ff8] ;  /* 0xffe00800000c7984 */ /* 0x000e620000000a00 */
[----:B------:R-:W-:Y:S01]  /*72d0*/  IMAD.WIDE R10, R3, 0x8, R6 ;  /* 0x00000008030a7825 */ /* 0x000fe200078e0206 */
[----:B------:R-:W-:Y:S02]  /*72e0*/  PLOP3.LUT P0, PT, PT, PT, PT, 0x8, 0x80 ;  /* 0x000000000080781c */ /* 0x000fe40003f0e170 */
[----:B------:R-:W2:Y:S01]  /*72f0*/  LDS R37, [R0+-0x1000] ;  /* 0xfff0000000257984 */ /* 0x000ea20000000800 */
[----:B------:R-:W-:-:S03]  /*7300*/  IMAD.WIDE R22, R25, 0x4, R4 ;  /* 0x0000000419167825 */ /* 0x000fc600078e0204 */
[----:B------:R-:W3:Y:S01]  /*7310*/  LDS.64 R14, [R0+-0xff8] ;  /* 0xfff00800000e7984 */ /* 0x000ee20000000a00 */
[----:B------:R-:W-:-:S03]  /*7320*/  IMAD.WIDE R24, R25, 0x8, R6 ;  /* 0x0000000819187825 */ /* 0x000fc600078e0206 */
[----:B------:R-:W4:Y:S01]  /*7330*/  LDS R39, [R0] ;  /* 0x0000000000277984 */ /* 0x000f220000000800 */
[----:B------:R-:W-:Y:S02]  /*7340*/  VIADD R2, R2, 0x800 ;  /* 0x0000080002027836 */ /* 0x000fe40000000000 */
[----:B------:R-:W-:Y:S01]  /*7350*/  VIADD R3, R3, 0x800 ;  /* 0x0000080003037836 */ /* 0x000fe20000000000 */
        /* <DEDUP_REMOVED lines=11> */
[----:B0-----:R0:W-:Y:S04]  /*7410*/  STG.E desc[UR10][R8.64+-0x800], R35 ;  /* 0xfff8002308007986 */ /* 0x0011e8000c10190a */
[----:B-1----:R0:W-:Y:S01]  /*7420*/  STG.E.64 desc[UR10][R10.64+-0x1000], R12 ;  /* 0xfff0000c0a007986 */ /* 0x0021e2000c101b0a */
[----:B--2---:R-:W-:-:S03]  /*7430*/  VIADD R0, R0, 0x8000 ;  /* 0x0000800000007836 */ /* 0x004fc60000000000 */
[----:B------:R0:W-:Y:S04]  /*7440*/  STG.E desc[UR10][R8.64+-0x400], R37 ;  /* 0xfffc002508007986 */ /* 0x0001e8000c10190a */
[----:B---3--:R0:W-:Y:S04]  /*7450*/  STG.E.64 desc[UR10][R10.64+-0x800], R14 ;  /* 0xfff8000e0a007986 */ /* 0x0081e8000c101b0a */
[----:B----4-:R0:W-:Y:S04]  /*7460*/  STG.E desc[UR10][R8.64], R39 ;  /* 0x0000002708007986 */ /* 0x0101e8000c10190a */
[----:B-----5:R0:W-:Y:S04]  /*7470*/  STG.E.64 desc[UR10][R10.64], R16 ;  /* 0x000000100a007986 */ /* 0x0201e8000c101b0a */
[----:B------:R0:W-:Y:S04]  /*7480*/  STG.E desc[UR10][R8.64+0x400], R41 ;  /* 0x0004002908007986 */ /* 0x0001e8000c10190a */
[----:B------:R0:W-:Y:S04]  /*7490*/  STG.E.64 desc[UR10][R10.64+0x800], R18 ;  /* 0x000800120a007986 */ /* 0x0001e8000c101b0a */
[----:B------:R0:W-:Y:S04]  /*74a0*/  STG.E desc[UR10][R22.64+-0x800], R43 ;  /* 0xfff8002b16007986 */ /* 0x0001e8000c10190a */
[----:B------:R0:W-:Y:S04]  /*74b0*/  STG.E.64 desc[UR10][R24.64+-0x1000], R26 ;  /* 0xfff0001a18007986 */ /* 0x0001e8000c101b0a */
[----:B------:R0:W-:Y:S04]  /*74c0*/  STG.E desc[UR10][R22.64+-0x400], R45 ;  /* 0xfffc002d16007986 */ /* 0x0001e8000c10190a */
[----:B------:R0:W-:Y:S04]  /*74d0*/  STG.E.64 desc[UR10][R24.64+-0x800], R28 ;  /* 0xfff8001c18007986 */ /* 0x0001e8000c101b0a */
[----:B------:R0:W-:Y:S04]  /*74e0*/  STG.E desc[UR10][R22.64], R47 ;  /* 0x0000002f16007986 */ /* 0x0001e8000c10190a */
[----:B------:R0:W-:Y:S04]  /*74f0*/  STG.E.64 desc[UR10][R24.64], R30 ;  /* 0x0000001e18007986 */ /* 0x0001e8000c101b0a */
[----:B------:R0:W-:Y:S04]  /*7500*/  STG.E desc[UR10][R22.64+0x400], R49 ;  /* 0x0004003116007986 */ /* 0x0001e8000c10190a */
[----:B------:R0:W-:Y:S02]  /*7510*/  STG.E.64 desc[UR10][R24.64+0x800], R32 ;  /* 0x0008002018007986 */ /* 0x0001e4000c101b0a */
.L_x_988:
[----:B------:R-:W-:Y:S05]  /*7520*/  BSYNC.RECONVERGENT B0 ;  /* 0x0000000000007941 */ /* 0x000fea0003800200 */
.L_x_987:
[----:B------:R-:W-:-:S13]  /*7530*/  ISETP.LT.OR P0, PT, R2, R21, P0 ;  /* 0x000000150200720c */ /* 0x000fda0000701670 */
[----:B------:R-:W-:Y:S05]  /*7540*/  @!P0 EXIT ;  /* 0x000000000000894d */ /* 0x000fea0003800000 */
[----:B0-----:R-:W0:Y:S01]  /*7550*/  LDS R17, [R0+-0x2000] ;  /* 0xffe0000000117984 */ /* 0x001e220000000800 */
[----:B------:R-:W-:-:S03]  /*7560*/  IMAD.WIDE R4, R3, 0x4, R4 ;  /* 0x0000000403047825 */ /* 0x000fc600078e0204 */
[----:B------:R-:W1:Y:S01]  /*7570*/  LDS.64 R8, [R0+-0x1ff8] ;  /* 0xffe0080000087984 */ /* 0x000e620000000a00 */
[----:B------:R-:W-:-:S03]  /*7580*/  IMAD.WIDE R6, R3, 0x8, R6 ;  /* 0x0000000803067825 */ /* 0x000fc600078e0206 */
        /* <DEDUP_REMOVED lines=15> */
.L_x_980:
[----:B------:R-:W0:Y:S01]  /*7680*/  LDC.64 R42, c[0x0][0x390] ;  /* 0x0000e400ff2a7b82 */ /* 0x000e220000000a00 */
[----:B------:R-:W-:Y:S02]  /*7690*/  ISETP.NE.AND P0, PT, R33, R32, PT ;  /* 0x000000202100720c */ /* 0x000fe40003f05270 */
[----:B------:R-:W-:Y:S02]  /*76a0*/  ISETP.NE.AND P1, PT, R32, R31, PT ;  /* 0x0000001f2000720c */ /* 0x000fe40003f25270 */
[----:B------:R-:W-:Y:S02]  /*76b0*/  ISETP.NE.AND P2, PT, R7, R6, PT ;  /* 0x000000060700720c */ /* 0x000fe40003f45270 */
[----:B------:R-:W-:Y:S01]  /*76c0*/  ISETP.NE.AND P3, PT, R6, R5, PT ;  /* 0x000000050600720c */ /* 0x000fe20003f65270 */
[----:B-1----:R-:W1:Y:S01]  /*76d0*/  LDC.64 R40, c[0x0][0x398] ;  /* 0x0000e600ff287b82 */ /* 0x002e620000000a00 */
[----:B------:R-:W-:Y:S02]  /*76e0*/  ISETP.NE.AND P4, PT, R4, R3, PT ;  /* 0x000000030400720c */ /* 0x000fe40003f85270 */
[----:B------:R-:W-:-:S05]  /*76f0*/  ISETP.NE.AND P5, PT, R3, R51, PT ;  /* 0x000000330300720c */ /* 0x000fca0003fa5270 */
[----:B------:R-:W2:Y:S08]  /*7700*/  LDC.64 R38, c[0x0][0x390] ;  /* 0x0000e400ff267b82 */ /* 0x000eb00000000a00 */
[----:B------:R-:W3:Y:S01]  /*7710*/  LDC.64 R26, c[0x0][0x398] ;  /* 0x0000e600ff1a7b82 */ /* 0x000ee20000000a00 */
[----:B0-----:R-:W-:-:S05]  /*7720*/  @P0 IMAD.WIDE R42, R0, 0x4, R42 ;  /* 0x00000004002a0825 */ /* 0x001fca00078e022a */
[----:B------:R-:W-:Y:S02]  /*7730*/  @P0 STG.E desc[UR10][R42.64], R33 ;  /* 0x000000212a000986 */ /* 0x000fe4000c10190a */
[----:B------:R-:W0:Y:S01]  /*7740*/  LDC.64 R44, c[0x0][0x390] ;  /* 0x0000e400ff2c7b82 */ /* 0x000e220000000a00 */
[----:B-1----:R-:W-:-:S05]  /*7750*/  @P0 IMAD.WIDE R40, R0, 0x8, R40 ;  /* 0x0000000800280825 */ /* 0x002fca00078e0228 */
[----:B------:R3:W-:Y:S01]  /*7760*/  @P0 STG.E.64 desc[UR10][R40.64], R28 ;  /* 0x0000001c28000986 */ /* 0x0007e2000c101b0a */
[----:B------:R-:W-:Y:S01]  /*7770*/  ISETP.NE.AND P0, PT, R31, R30, PT ;  /* 0x0000001e1f00720c */ /* 0x000fe20003f05270 */
[----:B------:R-:W1:Y:S01]  /*7780*/  LDC.64 R46, c[0x0][0x398] ;  /* 0x0000e600ff2e7b82 */ /* 0x000e620000000a00 */
[----:B--2---:R-:W-:-:S05]  /*7790*/  @P1 IMAD.WIDE R38, R53, 0x4, R38 ;  /* 0x0000000435261825 */ /* 0x004fca00078e0226 */
[----:B------:R-:W-:Y:S02]  /*77a0*/  @P1 STG.E desc[UR10][R38.64], R32 ;  /* 0x0000002026001986 */ /* 0x000fe4000c10190a */
[----:B------:R-:W2:Y:S01]  /*77b0*/  LDC.64 R56, c[0x0][0x390] ;  /* 0x0000e400ff387b82 */ /* 0x000ea20000000a00 */
[----:B---3--:R-:W-:-:S07]  /*77c0*/  @P1 IMAD.WIDE R40, R53, 0x8, R26 ;  /* 0x0000000835281825 */ /* 0x008fce00078e021a */
[----:B------:R-:W3:Y:S01]  /*77d0*/  LDC.64 R54, c[0x0][0x398] ;  /* 0x0000e600ff367b82 */ /* 0x000ee20000000a00 */
[----:B------:R4:W-:Y:S01]  /*77e0*/  @P1 STG.E.64 desc[UR10][R40.64], R10 ;  /* 0x0000000a28001986 */ /* 0x0009e2000c101b0a */
[----:B0-----:R-:W-:Y:S01]  /*77f0*/  @P0 IMAD.WIDE R44, R16, 0x4, R44 ;  /* 0x00000004102c0825 */ /* 0x001fe200078e022c */
[----:B------:R-:W-:-:S04]  /*7800*/  ISETP.NE.AND P1, PT, R30, R7, PT ;  /* 0x000000071e00720c */ /* 0x000fc80003f25270 */
[----:B------:R0:W-:Y:S01]  /*7810*/  @P0 STG.E desc[UR10][R44.64], R31 ;  /* 0x0000001f2c000986 */ /* 0x0001e2000c10190a */
[----:B------:R-:W5:Y:S01]  /*7820*/  LDC.64 R52, c[0x0][0x390] ;  /* 0x0000e400ff347b82 */ /* 0x000f620000000a00 */
[----:B-1----:R-:W-:-:S05]  /*7830*/  @P0 IMAD.WIDE R46, R16, 0x8, R46 ;  /* 0x00000008102e0825 */ /* 0x002fca00078e022e */
[----:B------:R0:W-:Y:S01]  /*7840*/  @P0 STG.E.64 desc[UR10][R46.64], R8 ;  /* 0x000000082e000986 */ /* 0x0001e2000c101b0a */
[----:B------:R-:W-:Y:S01]  /*7850*/  ISETP.NE.AND P0, PT, R5, R4, PT ;  /* 0x000000040500720c */ /* 0x000fe20003f05270 */
[----:B------:R-:W1:Y:S01]  /*7860*/  LDC.64 R28, c[0x0][0x398] ;  /* 0x0000e600ff1c7b82 */ /* 0x000e620000000a00 */
[----:B--2---:R-:W-:-:S05]  /*7870*/  @P1 IMAD.WIDE R56, R20, 0x4, R56 ;  /* 0x0000000414381825 */ /* 0x004fca00078e0238 */
[----:B------:R0:W-:Y:S02]  /*7880*/  @P1 STG.E desc[UR10][R56.64], R30 ;  /* 0x0000001e38001986 */ /* 0x0001e4000c10190a */
[----:B------:R-:W2:Y:S01]  /*7890*/  LDC.64 R26, c[0x0][0x390] ;  /* 0x0000e400ff1a7b82 */ /* 0x000ea20000000a00 */
[----:B---3--:R-:W-:-:S05]  /*78a0*/  @P1 IMAD.WIDE R54, R20, 0x8, R54 ;  /* 0x0000000814361825 */ /* 0x008fca00078e0236 */
[----:B------:R0:W-:Y:S02]  /*78b0*/  @P1 STG.E.64 desc[UR10][R54.64], R12 ;  /* 0x0000000c36001986 */ /* 0x0001e4000c101b0a */
[----:B------:R-:W3:Y:S01]  /*78c0*/  LDC.64 R42, c[0x0][0x398] ;  /* 0x0000e600ff2a7b82 */ /* 0x000ee20000000a00 */
[----:B-----5:R-:W-:-:S05]  /*78d0*/  @P2 IMAD.WIDE R52, R19, 0x4, R52 ;  /* 0x0000000413342825 */ /* 0x020fca00078e0234 */
[----:B------:R0:W-:Y:S02]  /*78e0*/  @P2 STG.E desc[UR10][R52.64], R7 ;  /* 0x0000000734002986 */ /* 0x0001e4000c10190a */
[----:B----4-:R-:W4:Y:S01]  /*78f0*/  LDC.64 R10, c[0x0][0x390] ;  /* 0x0000e400ff0a7b82 */ /* 0x010f220000000a00 */
[----:B-1----:R-:W-:-:S05]  /*7900*/  @P2 IMAD.WIDE R28, R19, 0x8, R28 ;  /* 0x00000008131c2825 */ /* 0x002fca00078e021c */
[----:B------:R0:W-:Y:S02]  /*7910*/  @P2 STG.E.64 desc[UR10][R28.64], R14 ;  /* 0x0000000e1c002986 */ /* 0x0001e4000c101b0a */
[----:B------:R-:W1:Y:S01]  /*7920*/  LDC.64 R40, c[0x0][0x398] ;  /* 0x0000e600ff287b82 */ /* 0x000e620000000a00 */
        /* <DEDUP_REMOVED lines=8> */
[----:B-1----:R-:W-:-:S05]  /*79b0*/  @P0 IMAD.WIDE R40, R17, 0x8, R40 ;  /* 0x0000000811280825 */ /* 0x002fca00078e0228 */
[----:B------:R0:W-:Y:S01]  /*79c0*/  @P0 STG.E.64 desc[UR10][R40.64], R36 ;  /* 0x0000002428000986 */ /* 0x0001e2000c101b0a */
[----:B--2---:R-:W-:-:S05]  /*79d0*/  @P4 IMAD.WIDE R38, R50, 0x4, R38 ;  /* 0x0000000432264825 */ /* 0x004fca00078e0226 */
[----:B------:R0:W-:Y:S01]  /*79e0*/  @P4 STG.E desc[UR10][R38.64], R4 ;  /* 0x0000000426004986 */ /* 0x0001e2000c10190a */
[----:B---3--:R-:W-:-:S05]  /*79f0*/  @P4 IMAD.WIDE R32, R50, 0x8, R32 ;  /* 0x0000000832204825 */ /* 0x008fca00078e0220 */
[----:B------:R0:W-:Y:S01]  /*7a00*/  @P4 STG.E.64 desc[UR10][R32.64], R22 ;  /* 0x0000001620004986 */ /* 0x0001e2000c101b0a */
[----:B------:R-:W-:Y:S05]  /*7a10*/  @!P5 EXIT ;  /* 0x000000000000d94d */ /* 0x000fea0003800000 */
[----:B0-----:R-:W0:Y:S08]  /*7a20*/  LDC.64 R4, c[0x0][0x390] ;  /* 0x0000e400ff047b82 */ /* 0x001e300000000a00 */
[----:B------:R-:W1:Y:S01]  /*7a30*/  LDC.64 R6, c[0x0][0x398] ;  /* 0x0000e600ff067b82 */ /* 0x000e620000000a00 */
[----:B0-----:R-:W-:-:S05]  /*7a40*/  IMAD.WIDE R4, R49, 0x4, R4 ;  /* 0x0000000431047825 */ /* 0x001fca00078e0204 */
[----:B------:R-:W-:Y:S01]  /*7a50*/  STG.E desc[UR10][R4.64], R3 ;  /* 0x0000000304007986 */ /* 0x000fe2000c10190a */
[----:B-1----:R-:W-:-:S05]  /*7a60*/  IMAD.WIDE R6, R49, 0x8, R6 ;  /* 0x0000000831067825 */ /* 0x002fca00078e0206 */
[----:B------:R-:W-:Y:S01]  /*7a70*/  STG.E.64 desc[UR10][R6.64], R24 ;  /* 0x0000001806007986 */ /* 0x000fe2000c101b0a */
[----:B------:R-:W-:Y:S05]  /*7a80*/  EXIT ;  /* 0x000000000000794d */ /* 0x000fea0003800000 */
.L_x_841:
[----:B------:R-:W-:-:S13]  /*7a90*/  ISETP.GE.AND P0, PT, R0, 0x1, PT ;  /* 0x000000010000780c */ /* 0x000fda0003f06270 */
[----:B------:R-:W-:Y:S05]  /*7aa0*/  @!P0 EXIT ;  /* 0x000000000000894d */ /* 0x000fea0003800000 */
[----:B------:R-:W-:-:S13]  /*7ab0*/  ISETP.NE.AND P0, PT, R60, RZ, PT ;  /* 0x000000ff3c00720c */ /* 0x000fda0003f05270 */
[----:B------:R-:W-:Y:S05]  /*7ac0*/  @P0 BRA `(.L_x_989) ;  /* 0x0000003400800947 */ /* 0x000fea0003800000 */
[----:B------:R-:W0:Y:S08]  /*7ad0*/  LDC.64 R12, c[0x0][0x388] ;  /* 0x0000e200ff0c7b82 */ /* 0x000e300000000a00 */
[----:B------:R-:W1:Y:S01]  /*7ae0*/  LDC.64 R4, c[0x0][0x380] ;  /* 0x0000e000ff047b82 */ /* 0x000e620000000a00 */
[----:B0-----:R-:W-:-:S04]  /*7af0*/  IMAD.WIDE.U32 R12, R2, 0x8, R12 ;  /* 0x00000008020c7825 */ /* 0x001fc800078e000c */
[----:B-1----:R-:W-:Y:S02]  /*7b00*/  IMAD.WIDE.U32 R4, R2, 0x4, R4 ;  /* 0x0000000402047825 */ /* 0x002fe400078e0004 */
[----:B------:R0:W2:Y:S04]  /*7b10*/  LDG.E.64.CONSTANT R2, desc[UR10][R12.64] ;  /* 0x0000000a0c027981 */ /* 0x0000a8000c1e9b00 */
[----:B------:R2:W3:Y:S01]  /*7b20*/  LDG.E.CONSTANT R16, desc[UR10][R4.64] ;  /* 0x0000000a04107981 */ /* 0x0004e2000c1e9900 */
[----:B------:R-:W1:Y:S02]  /*7b30*/  S2R R50, SR_TID.X ;  /* 0x0000000000327919 */ /* 0x000e640000002100 */
[C---:B-1----:R-:W-:Y:S02]  /*7b40*/  LOP3.LUT R9, R50.reuse, 0x1f, RZ, 0xc0, !PT ;  /* 0x0000001f32097812 */ /* 0x042fe400078ec0ff */
[----:B------:R-:W-:-:S05]  /*7b50*/  LOP3.LUT R6, R50, 0x3e0, RZ, 0xc0, !PT ;  /* 0x000003e032067812 */ /* 0x000fca00078ec0ff */
[----:B------:R-:W-:-:S04]  /*7b60*/  IMAD R9, R6, 0x9, R9 ;  /* 0x0000000906097824 */ /* 0x000fc800078e0209 */
[C---:B------:R-:W-:Y:S01]  /*7b70*/  VIADD R15, R9.reuse, 0x60 ;  /* 0x00000060090f7836 */ /* 0x040fe20000000000 */
[CC--:B------:R-:W-:Y:S01]  /*7b80*/  ISETP.GE.U32.AND P1, PT, R9.reuse, R0.reuse, PT ;  /* 0x000000000900720c */ /* 0x0c0fe20003f26070 */
[C---:B------:R-:W-:Y:S02]  /*7b90*/  VIADD R11, R9.reuse, 0x40 ;  /* 0x00000040090b7836 */ /* 0x040fe40000000000 */
[----:B------:R-:W-:Y:S01]  /*7ba0*/  VIADD R7, R9, 0x20 ;  /* 0x0000002009077836 */ /* 0x000fe20000000000 */
[-C--:B------:R-:W-:Y:S01]  /*7bb0*/  ISETP.GE.U32.AND P4, PT, R15, R0.reuse, PT ;  /* 0x000000000f00720c */ /* 0x080fe20003f86070 */
[----:B------:R-:W-:Y:S01]  /*7bc0*/  VIADD R15, R9, 0xa0 ;  /* 0x000000a0090f7836 */ /* 0x000fe20000000000 */
[----:B------:R-:W-:Y:S02]  /*7bd0*/  ISETP.GE.U32.AND P0, PT, R11, R0, PT ;  /* 0x000000000b00720c */ /* 0x000fe40003f06070 */
[C---:B------:R-:W-:Y:S02]  /*7be0*/  IADD3 R11, PT, PT, R9.reuse, 0x80, RZ ;  /* 0x00000080090b7810 */ /* 0x040fe40007ffe0ff */
[----:B------:R-:W-:-:S02]  /*7bf0*/  LEA R10, P6, R9, R4, 0x2 ;  /* 0x00000004090a7211 */ /* 0x000fc400078c10ff */
[-C--:B------:R-:W-:Y:S01]  /*7c00*/  ISETP.GE.U32.AND P5, PT, R7, R0.reuse, PT ;  /* 0x000000000700720c */ /* 0x080fe20003fa6070 */
[----:B------:R-:W-:Y:S01]  /*7c10*/  @!P1 IMAD.WIDE.U32 R6, R9, 0x4, R4 ;  /* 0x0000000409069825 */ /* 0x000fe200078e0004 */
[-C--:B------:R-:W-:Y:S02]  /*7c20*/  ISETP.GE.U32.AND P2, PT, R15, R0.reuse, PT ;  /* 0x000000000f00720c */ /* 0x080fe40003f46070 */
[----:B------:R-:W-:Y:S01]  /*7c30*/  ISETP.GE.U32.AND P3, PT, R11, R0, PT ;  /* 0x000000000b00720c */ /* 0x000fe20003f66070 */
[----:B------:R-:W-:-:S04]  /*7c40*/  @!P1 IMAD.WIDE.U32 R14, R9, 0x8, R12 ;  /* 0x00000008090e9825 */ /* 0x000fc800078e000c */
[----:B------:R-:W-:Y:S02]  /*7c50*/  IMAD.X R11, RZ, RZ, R5, P6 ;  /* 0x000000ffff0b7224 */ /* 0x000fe400030e0605 */
[C---:B------:R-:W-:Y:S01]  /*7c60*/  VIADD R17, R9.reuse, 0xc0 ;  /* 0x000000c009117836 */ /* 0x040fe20000000000 */
[C---:B0-----:R-:W-:Y:S01]  /*7c70*/  LEA R12, P6, R9.reuse, R12, 0x3 ;  /* 0x0000000c090c7211 */ /* 0x041fe200078c18ff */
[C---:B------:R-:W-:Y:S02]  /*7c80*/  VIADD R19, R9.reuse, 0xe0 ;  /* 0x000000e009137836 */ /* 0x040fe40000000000 */
[----:B------:R-:W-:Y:S02]  /*7c90*/  VIADD R9, R9, 0x100 ;  /* 0x0000010009097836 */ /* 0x000fe40000000000 */
[----:B------:R-:W-:Y:S01]  /*7ca0*/  IMAD.X R13, RZ, RZ, R13, P6 ;  /* 0x000000ffff0d7224 */ /* 0x000fe200030e060d */
[----:B------:R-:W-:Y:S02]  /*7cb0*/  ISETP.GE.U32.AND P6, PT, R19, R0, PT ;  /* 0x000000001300720c */ /* 0x000fe40003fc6070 */
[----:B--2---:R-:W-:Y:S01]  /*7cc0*/  MOV R5, R3 ;  /* 0x0000000300057202 */ /* 0x004fe20000000f00 */
[----:B------:R-:W-:-:S02]  /*7cd0*/  IMAD.MOV.U32 R4, RZ, RZ, R2 ;  /* 0x000000ffff047224 */ /* 0x000fc400078e0002 */
[----:B------:R-:W2:Y:S01]  /*7ce0*/  @!P1 LDG.E.64.CONSTANT R2, desc[UR10][R14.64] ;  /* 0x0000000a0e029981 */ /* 0x000ea2000c1e9b00 */
[----:B---3--:R-:W-:-:S03]  /*7cf0*/  IMAD.MOV.U32 R18, RZ, RZ, R16 ;  /* 0x000000ffff127224 */ /* 0x008fc600078e0010 */
[----:B------:R0:W3:Y:S01]  /*7d00*/  @!P1 LDG.E.CONSTANT R16, desc[UR10][R6.64] ;  /* 0x0000000a06109981 */ /* 0x0000e2000c1e9900 */
[----:B------:R-:W-:Y:S01]  /*7d10*/  ISETP.GE.U32.AND P1, PT, R17, R0, PT ;  /* 0x000000001100720c */ /* 0x000fe20003f26070 */
[----:B------:R-:W-:-:S06]  /*7d20*/  IMAD.MOV.U32 R17, RZ, RZ, R18 ;  /* 0x000000ffff117224 */ /* 0x000fcc00078e0012 */
[----:B------:R-:W4:Y:S01]  /*7d30*/  @!P5 LDG.E.CONSTANT R17, desc[UR10][R10.64+0x80] ;  /* 0x0000800a0a11d981 */ /* 0x000f22000c1e9900 */
[----:B0-----:R-:W-:Y:S02]  /*7d40*/  IMAD.MOV.U32 R6, RZ, RZ, R4 ;  /* 0x000000ffff067224 */ /* 0x001fe400078e0004 */
[----:B------:R-:W-:-:S06]  /*7d50*/  IMAD.MOV.U32 R7, RZ, RZ, R5 ;  /* 0x000000ffff077224 */ /* 0x000fcc00078e0005 */
[----:B------:R-:W5:Y:S01]  /*7d60*/  @!P5 LDG.E.64.CONSTANT R6, desc[UR10][R12.64+0x100] ;  /* 0x0001000a0c06d981 */ /* 0x000f62000c1e9b00 */
[----:B------:R-:W-:Y:S01]  /*7d70*/  ISETP.GE.U32.AND P5, PT, R9, R0, PT ;  /* 0x000000000900720c */ /* 0x000fe20003fa6070 */
[--C-:B------:R-:W-:Y:S01]  /*7d80*/  IMAD.MOV.U32 R9, RZ, RZ, R18.reuse ;  /* 0x000000ffff097224 */ /* 0x100fe200078e0012 */
[----:B------:R-:W-:Y:S01]  /*7d90*/  MOV R14, R18 ;  /* 0x00000012000e7202 */ /* 0x000fe20000000f00 */
[--C-:B------:R-:W-:Y:S02]  /*7da0*/  IMAD.MOV.U32 R15, RZ, RZ, R18.reuse ;  /* 0x000000ffff0f7224 */ /* 0x100fe400078e0012 */
[--C-:B------:R-:W-:Y:S02]  /*7db0*/  IMAD.MOV.U32 R19, RZ, RZ, R18.reuse ;  /* 0x000000ffff137224 */ /* 0x100fe400078e0012 */
[--C-:B------:R-:W-:Y:S01]  /*7dc0*/  IMAD.MOV.U32 R32, RZ, RZ, R18.reuse ;  /* 0x000000ffff207224 */ /* 0x100fe200078e0012 */
[----:B------:R-:W2:Y:S01]  /*7dd0*/  @!P0 LDG.E.CONSTANT R9, desc[UR10][R10.64+0x100] ;  /* 0x0001000a0a098981 */ /* 0x000ea2000c1e9900 */
[----:B------:R-:W-:-:S03]  /*7de0*/  IMAD.MOV.U32 R33, RZ, RZ, R18 ;  /* 0x000000ffff217224 */ /* 0x000fc600078e0012 */
[----:B------:R-:W5:Y:S04]  /*7df0*/  @!P4 LDG.E.CONSTANT R14, desc[UR10][R10.64+0x180] ;  /* 0x0001800a0a0ec981 */ /* 0x000f68000c1e9900 */
[----:B------:R-:W5:Y:S04]  /*7e00*/  @!P3 LDG.E.CONSTANT R15, desc[UR10][R10.64+0x200] ;  /* 0x0002000a0a0fb981 */ /* 0x000f68000c1e9900 */
[----:B------:R-:W5:Y:S04]  /*7e10*/  @!P2 LDG.E.CONSTANT R19, desc[UR10][R10.64+0x280] ;  /* 0x0002800a0a13a981 */ /* 0x000f68000c1e9900 */
[----:B------:R-:W5:Y:S04]  /*7e20*/  @!P1 LDG.E.CONSTANT R32, desc[UR10][R10.64+0x300] ;  /* 0x0003000a0a209981 */ /* 0x000f68000c1e9900 */
[----:B------:R-:W5:Y:S04]  /*7e30*/  @!P6 LDG.E.CONSTANT R33, desc[UR10][R10.64+0x380] ;  /* 0x0003800a0a21e981 */ /* 0x000f68000c1e9900 */
[----:B------:R0:W5:Y:S01]  /*7e40*/  @!P5 LDG.E.CONSTANT R18, desc[UR10][R10.64+0x400] ;  /* 0x0004000a0a12d981 */ /* 0x000162000c1e9900 */
[----:B------:R-:W-:Y:S01]  /*7e50*/  IMAD.MOV.U32 R20, RZ, RZ, R4 ;  /* 0x000000ffff147224 */ /* 0x000fe200078e0004 */
[----:B------:R-:W-:Y:S01]  /*7e60*/  MOV R22, R4 ;  /* 0x0000000400167202 */ /* 0x000fe20000000f00 */
[--C-:B------:R-:W-:Y:S01]  /*7e70*/  IMAD.MOV.U32 R21, RZ, RZ, R5.reuse ;  /* 0x000000ffff157224 */ /* 0x100fe200078e0005 */
[----:B------:R-:W-:Y:S01]  /*7e80*/  MOV R29, R5 ;  /* 0x00000005001d7202 */ /* 0x000fe20000000f00 */
[----:B------:R-:W-:-:S02]  /*7e90*/  IMAD.MOV.U32 R23, RZ, RZ, R5 ;  /* 0x000000ffff177224 */ /* 0x000fc400078e0005 */
[--C-:B------:R-:W-:Y:S02]  /*7ea0*/  IMAD.MOV.U32 R24, RZ, RZ, R4.reuse ;  /* 0x000000ffff187224 */ /* 0x100fe400078e0004 */
[--C-:B------:R-:W-:Y:S01]  /*7eb0*/  IMAD.MOV.U32 R25, RZ, RZ, R5.reuse ;  /* 0x000000ffff197224 */ /* 0x100fe200078e0005 */
[----:B------:R-:W5:Y:S01]  /*7ec0*/  @!P0 LDG.E.64.CONSTANT R20, desc[UR10][R12.64+0x200] ;  /* 0x0002000a0c148981 */ /* 0x000f62000c1e9b00 */
[--C-:B------:R-:W-:Y:S02]  /*7ed0*/  IMAD.MOV.U32 R26, RZ, RZ, R4.reuse ;  /* 0x000000ffff1a7224 */ /* 0x100fe400078e0004 */
        /* <DEDUP_REMOVED lines=8> */
[----:B------:R-:W5:Y:S04]  /*7f60*/  @!P6 LDG.E.64.CONSTANT R30, desc[UR10][R12.64+0x700] ;  /* 0x0007000a0c1ee981 */ /* 0x000f68000c1e9b00 */
[----:B------:R1:W5:Y:S01]  /*7f70*/  @!P5 LDG.E.64.CONSTANT R4, desc[UR10][R12.64+0x800] ;  /* 0x0008000a0c04d981 */ /* 0x000362000c1e9b00 */
[----:B------:R-:W1:Y:S01]  /*7f80*/  S2R R44, SR_LANEID ;  /* 0x00000000002c7919 */ /* 0x000e620000000000 */
[----:B------:R-:W1:Y:S01]  /*7f90*/  S2UR UR5, SR_CgaCtaId ;  /* 0x00000000000579c3 */ /* 0x000e620000008800 */
[----:B0-----:R-:W-:Y:S01]  /*7fa0*/  SHF.R.U32.HI R10, RZ, 0x5, R50 ;  /* 0x00000005ff0a7819 */ /* 0x001fe20000011632 */
[----:B------:R-:W-:-:S02]  /*7fb0*/  UMOV UR4, 0x400 ;  /* 0x0000040000047882 */ /* 0x000fc40000000000 */
[----:B-1----:R-:W-:Y:S02]  /*7fc0*/  ULEA UR4, UR5, UR4, 0x18 ;  /* 0x0000000405047291 */ /* 0x002fe4000f8ec0ff */
[----:B------:R-:W-:-:S05]  /*7fd0*/  IMAD R10, R10, 0x120, R44 ;  /* 0x000001200a0a7824 */ /* 0x000fca00078e022c */
[----:B------:R-:W-:Y:S01]  /*7fe0*/  LEA R11, R10, UR4, 0x2 ;  /* 0x000000040a0b7c11 */ /* 0x000fe2000f8e10ff */
[----:B------:R-:W-:-:S04]  /*7ff0*/  IMAD R13, R44, 0x8, R10 ;  /* 0x000000082c0d7824 */ /* 0x000fc800078e020a */
[--C-:B------:R-:W-:Y:S02]  /*8000*/  IMAD R34, R44, 0x20, R11.reuse ;  /* 0x000000202c227824 */ /* 0x100fe400078e020b */
[----:B------:R-:W-:Y:S02]  /*8010*/  IMAD R35, R10, 0x4, R11 ;  /* 0x000000040a237824 */ /* 0x000fe400078e020b */
[----:B------:R-:W-:Y:S01]  /*8020*/  IMAD R36, R13, 0x4, R34 ;  /* 0x000000040d247824 */ /* 0x000fe200078e0222 */
[C---:B------:R-:W-:Y:S01]  /*8030*/  ISETP.NE.AND P0, PT, R50.reuse, RZ, PT ;  /* 0x000000ff3200720c */ /* 0x040fe20003f05270 */
[----:B------:R-:W-:Y:S02]  /*8040*/  IMAD R37, R50, 0x9, RZ ;  /* 0x0000000932257824 */ /* 0x000fe400078e02ff */
[----:B------:R-:W-:-:S03]  /*8050*/  IMAD.MOV.U32 R40, RZ, RZ, 0x9 ;  /* 0x00000009ff287424 */ /* 0x000fc600078e00ff */
[----:B------:R-:W-:Y:S01]  /*8060*/  ISETP.NE.AND P2, PT, R37, R0, PT ;  /* 0x000000002500720c */ /* 0x000fe20003f45270 */
[----:B------:R-:W-:Y:S01]  /*8070*/  IMAD R61, R50, R40, 0x3 ;  /* 0x00000003323d7424 */ /* 0x000fe200078e0228 */
[----:B------:R-:W-:Y:S01]  /*8080*/  BSSY.RECONVERGENT B0, `(.L_x_990) ;  /* 0x0000055000007945 */ /* 0x000fe20003800200 */
[----:B---3--:R-:W-:Y:S04]  /*8090*/  STS [R11], R16 ;  /* 0x000000100b007388 */ /* 0x008fe80000000800 */
[----:B----4-:R-:W-:Y:S04]  /*80a0*/  STS [R11+0x80], R17 ;  /* 0x000080110b007388 */ /* 0x010fe80000000800 */
[----:B--2---:R-:W-:Y:S04]  /*80b0*/  STS [R11+0x100], R9 ;  /* 0x000100090b007388 */ /* 0x004fe80000000800 */
[----:B-----5:R-:W-:Y:S04]  /*80c0*/  STS [R11+0x180], R14 ;  /* 0x0001800e0b007388 */ /* 0x020fe80000000800 */
[----:B------:R-:W-:Y:S04]  /*80d0*/  STS [R11+0x200], R15 ;  /* 0x0002000f0b007388 */ /* 0x000fe80000000800 */
[----:B------:R-:W-:Y:S04]  /*80e0*/  STS [R11+0x280], R19 ;  /* 0x000280130b007388 */ /* 0x000fe80000000800 */
[----:B------:R-:W-:Y:S04]  /*80f0*/  STS [R11+0x300], R32 ;  /* 0x000300200b007388 */ /* 0x000fe80000000800 */
[----:B------:R-:W-:Y:S04]  /*8100*/  STS [R11+0x380], R33 ;  /* 0x000380210b007388 */ /* 0x000fe80000000800 */
[----:B------:R-:W-:Y:S01]  /*8110*/  STS [R11+0x400], R18 ;  /* 0x000400120b007388 */ /* 0x000fe20000000800 */
[----:B------:R-:W-:-:S03]  /*8120*/  NOP ;  /* 0x0000000000007918 */ /* 0x000fc60000000000 */
[----:B------:R-:W0:Y:S04]  /*8130*/  LDS R17, [R34+0x20] ;  /* 0x0000200022117984 */ /* 0x000e280000000800 */
[----:B------:R-:W-:Y:S04]  /*8140*/  LDS R16, [R34] ;  /* 0x0000000022107984 */ /* 0x000fe80000000800 */
[----:B------:R-:W1:Y:S04]  /*8150*/  LDS R15, [R34+0x4] ;  /* 0x00000400220f7984 */ /* 0x000e680000000800 */
[----:B------:R-:W-:Y:S04]  /*8160*/  LDS R14, [R34+0x8] ;  /* 0x00000800220e7984 */ /* 0x000fe80000000800 */
[----:B------:R-:W2:Y:S04]  /*8170*/  LDS R13, [R34+0xc] ;  /* 0x00000c00220d7984 */ /* 0x000ea80000000800 */
[----:B------:R-:W-:Y:S04]  /*8180*/  LDS R12, [R34+0x10] ;  /* 0x00001000220c7984 */ /* 0x000fe80000000800 */
[----:B------:R-:W-:Y:S04]  /*8190*/  LDS R11, [R34+0x14] ;  /* 0x00001400220b7984 */ /* 0x000fe80000000800 */
[----:B------:R-:W-:Y:S04]  /*81a0*/  LDS R10, [R34+0x18] ;  /* 0x00001800220a7984 */ /* 0x000fe80000000800 */
[----:B------:R3:W4:Y:S01]  /*81b0*/  LDS R9, [R34+0x1c] ;  /* 0x00001c0022097984 */ /* 0x0007220000000800 */
[----:B------:R-:W-:Y:S06]  /*81c0*/  BAR.SYNC.DEFER_BLOCKING 0x0 ;  /* 0x0000000000007b1d */ /* 0x000fec0000010000 */
[----:B------:R5:W-:Y:S04]  /*81d0*/  STS.64 [R35], R2 ;  /* 0x0000000223007388 */ /* 0x000be80000000a00 */
        /* <DEDUP_REMOVED lines=18> */
[----:B---3--:R-:W-:Y:S01]  /*8300*/  LEA R34, R50, UR4, 0x2 ;  /* 0x0000000432227c11 */ /* 0x008fe2000f8e10ff */
[----:B------:R-:W-:Y:S06]  /*8310*/  BAR.SYNC.DEFER_BLOCKING 0x0 ;  /* 0x0000000000007b1d */ /* 0x000fec0000010000 */
[----:B0-----:R-:W-:Y:S02]  /*8320*/  STS [R34+0x4d8], R17 ;  /* 0x0004d81122007388 */ /* 0x001fe40000000800 */
[----:B------:R-:W-:Y:S06]  /*8330*/  BAR.SYNC.DEFER_BLOCKING 0x0 ;  /* 0x0000000000007b1d */ /* 0x000fec0000010000 */
[----:B------:R-:W0:Y:S01]  /*8340*/  @P0 LDS R8, [R34+0x4d4] ;  /* 0x0004d40022080984 */ /* 0x000e220000000800 */
[----:B-----5:R-:W-:-:S02]  /*8350*/  HFMA2 R2, -RZ, RZ, 0, 5.9604644775390625e-08 ;  /* 0x00000001ff027431 */ /* 0x020fc400000001ff */
[C---:B------:R-:W-:Y:S01]  /*8360*/  VIADD R3, R37.reuse, 0x1 ;  /* 0x0000000125037836 */ /* 0x040fe20000000000 */
[----:B-1----:R-:W-:Y:S01]  /*8370*/  ISETP.NE.AND P3, PT, R16, R15, PT ;  /* 0x0000000f1000720c */ /* 0x002fe20003f65270 */
[----:B--2---:R-:W-:Y:S01]  /*8380*/  VIADD R5, R37, 0x3 ;  /* 0x0000000325057836 */ /* 0x004fe20000000000 */
[----:B------:R-:W-:Y:S02]  /*8390*/  ISETP.NE.AND P4, PT, R14, R13, PT ;  /* 0x0000000d0e00720c */ /* 0x000fe40003f85270 */
[-C--:B------:R-:W-:Y:S01]  /*83a0*/  ISETP.EQ.OR P5, PT, R3, R0.reuse, P3 ;  /* 0x000000000300720c */ /* 0x080fe20001fa2670 */
[----:B------:R-:W-:Y:S01]  /*83b0*/  VIADD R3, R37, 0x4 ;  /* 0x0000000425037836 */ /* 0x000fe20000000000 */
[----:B------:R-:W-:Y:S02]  /*83c0*/  P2R R57, PR, RZ, 0x8 ;  /* 0x00000008ff397803 */ /* 0x000fe40000000000 */
[----:B------:R-:W-:Y:S02]  /*83d0*/  SEL R7, RZ, 0x1, P2 ;  /* 0x00000001ff077807 */ /* 0x000fe40001000000 */
[----:B------:R-:W-:-:S02]  /*83e0*/  ISETP.EQ.OR P3, PT, R5, R0, P4 ;  /* 0x000000000500720c */ /* 0x000fc40002762670 */
[----:B------:R-:W-:Y:S02]  /*83f0*/  ISETP.EQ.OR P6, PT, R61, R0, P4 ;  /* 0x000000003d00720c */ /* 0x000fe400027c2670 */
[----:B------:R-:W-:Y:S01]  /*8400*/  ISETP.NE.AND P4, PT, R15, R14, PT ;  /* 0x0000000e0f00720c */ /* 0x000fe20003f85270 */
[C---:B------:R-:W-:Y:S01]  /*8410*/  VIADD R5, R37.reuse, 0x6 ;  /* 0x0000000625057836 */ /* 0x040fe20000000000 */
[----:B------:R-:W-:Y:S01]  /*8420*/  SEL R6, RZ, 0x1, !P3 ;  /* 0x00000001ff067807 */ /* 0x000fe20005800000 */
[----:B------:R-:W-:Y:S01]  /*8430*/  VIADD R35, R37, 0x7 ;  /* 0x0000000725237836 */ /* 0x000fe20000000000 */
[----:B----4-:R-:W-:Y:S02]  /*8440*/  ISETP.NE.AND P3, PT, R10, R9, PT ;  /* 0x000000090a00720c */ /* 0x010fe40003f65270 */
[----:B------:R-:W-:Y:S02]  /*8450*/  P2R R56, PR, RZ, 0x10 ;  /* 0x00000010ff387803 */ /* 0x000fe40000000000 */
[----:B0-----:R-:W-:-:S04]  /*8460*/  @P0 ISETP.NE.AND P1, PT, R8, R16, PT ;  /* 0x000000100800020c */ /* 0x001fc80003f25270 */
[----:B------:R-:W-:Y:S02]  /*8470*/  @P0 SEL R2, RZ, 0x1, !P1 ;  /* 0x00000001ff020807 */ /* 0x000fe40004800000 */
[----:B------:R-:W-:-:S04]  /*8480*/  ISETP.NE.AND P1, PT, R13, R12, PT ;  /* 0x0000000c0d00720c */ /* 0x000fc80003f25270 */
[----:B------:R-:W-:Y:S02]  /*8490*/  ISETP.EQ.OR P1, PT, R3, R0, P1 ;  /* 0x000000000300720c */ /* 0x000fe40000f22670 */
[----:B------:R-:W-:Y:S02]  /*84a0*/  IADD3 R3, PT, PT, R37, 0x2, RZ ;  /* 0x0000000225037810 */ /* 0x000fe40007ffe0ff */
[----:B------:R-:W-:Y:S02]  /*84b0*/  @P0 SEL R7, R7, R2, !P2 ;  /* 0x0000000207070207 */ /* 0x000fe40005000000 */
[----:B------:R-:W-:Y:S02]  /*84c0*/  ISETP.NE.AND P2, PT, R11, R10, PT ;  /* 0x0000000a0b00720c */ /* 0x000fe40003f45270 */
[-C--:B------:R-:W-:Y:S01]  /*84d0*/  ISETP.EQ.OR P4, PT, R3, R0.reuse, P4 ;  /* 0x000000000300720c */ /* 0x080fe20002782670 */
[----:B------:R-:W-:Y:S01]  /*84e0*/  IMAD.MOV.U32 R34, RZ, RZ, R22 ;  /* 0x000000ffff227224 */ /* 0x000fe200078e0016 */
[-C--:B------:R-:W-:Y:S01]  /*84f0*/  ISETP.EQ.OR P2, PT, R5, R0.reuse, P2 ;  /* 0x000000000500720c */ /* 0x080fe20001742670 */
[----:B------:R-:W-:Y:S01]  /*8500*/  IMAD.MOV.U32 R2, RZ, RZ, R20 ;  /* 0x000000ffff027224 */ /* 0x000fe200078e0014 */
[----:B------:R-:W-:Y:S01]  /*8510*/  ISETP.EQ.OR P3, PT, R35, R0, P3 ;  /* 0x000000002300720c */ /* 0x000fe20001f62670 */
[----:B------:R-:W-:Y:S01]  /*8520*/  IMAD.MOV.U32 R35, RZ, RZ, R23 ;  /* 0x000000ffff237224 */ /* 0x000fe200078e0017 */
[----:B------:R-:W-:Y:S01]  /*8530*/  SEL R5, RZ, 0x1, !P5 ;  /* 0x00000001ff057807 */ /* 0x000fe20006800000 */
[----:B------:R-:W-:Y:S01]  /*8540*/  IMAD.MOV.U32 R3, RZ, RZ, R21 ;  /* 0x000000ffff037224 */ /* 0x000fe200078e0015 */
[----:B------:R-:W-:-:S02]  /*8550*/  P2R R54, PR, RZ, 0x40 ;  /* 0x00000040ff367803 */ /* 0x000fc40000000000 */
[----:B------:R-:W-:Y:S01]  /*8560*/  SEL R4, RZ, 0x1, !P4 ;  /* 0x00000001ff047807 */ /* 0x000fe20006000000 */
[----:B------:R-:W-:Y:S06]  /*8570*/  @P5 BRA `(.L_x_991) ;  /* 0x0000000000145947 */ /* 0x000fec0003800000 */
[----:B------:R-:W-:Y:S01]  /*8580*/  DSETP.GEU.AND P5, PT, R18, R20, PT ;  /* 0x000000141200722a */ /* 0x000fe20003fae000 */
[----:B------:R-:W-:Y:S02]  /*8590*/  IMAD.MOV.U32 R2, RZ, RZ, R18 ;  /* 0x000000ffff027224 */ /* 0x000fe400078e0012 */
[----:B------:R-:W-:-:S11]  /*85a0*/  IMAD.MOV.U32 R3, RZ, RZ, R19 ;  /* 0x000000ffff037224 */ /* 0x000fd600078e0013 */
[----:B------:R-:W-:Y:S01]  /*85b0*/  @P5 MOV R2, R20 ;  /* 0x0000001400025202 */ /* 0x000fe20000000f00 */
[----:B------:R-:W-:-:S07]  /*85c0*/  @P5 IMAD.MOV.U32 R3, RZ, RZ, R21 ;  /* 0x000000ffff035224 */ /* 0x000fce00078e0015 */
.L_x_991:
[----:B------:R-:W-:Y:S05]  /*85d0*/  BSYNC.RECONVERGENT B0 ;  /* 0x0000000000007941 */ /* 0x000fea0003800200 */
.L_x_990:
[----:B------:R-:W-:Y:S04]  /*85e0*/  BSSY.RECONVERGENT B0, `(.L_x_992) ;  /* 0x0000007000007945 */ /* 0x000fe80003800200 */
[----:B------:R-:W-:Y:S05]  /*85f0*/  @P4 BRA `(.L_x_993) ;  /* 0x0000000000144947 */ /* 0x000fea0003800000 */
[----:B------:R-:W-:Y:S01]  /*8600*/  DSETP.GEU.AND P4, PT, R2, R22, PT ;  /* 0x000000160200722a */ /* 0x000fe20003f8e000 */
[----:B------:R-:W-:Y:S02]  /*8610*/  IMAD.MOV.U32 R34, RZ, RZ, R2 ;  /* 0x000000ffff227224 */ /* 0x000fe400078e0002 */
[----:B------:R-:W-:-:S11]  /*8620*/  IMAD.MOV.U32 R35, RZ, RZ, R3 ;  /* 0x000000ffff237224 */ /* 0x000fd600078e0003 */
[----:B------:R-:W-:Y:S02]  /*8630*/  @P4 IMAD.MOV.U32 R34, RZ, RZ, R22 ;  /* 0x000000ffff224224 */ /* 0x000fe400078e0016 */
[----:B------:R-:W-:-:S07]  /*8640*/  @P4 IMAD.MOV.U32 R35, RZ, RZ, R23 ;  /* 0x000000ffff234224 */ /* 0x000fce00078e0017 */
.L_x_993:
[----:B------:R-:W-:Y:S05]  /*8650*/  BSYNC.RECONVERGENT B0 ;  /* 0x0000000000007941 */ /* 0x000fea0003800200 */
.L_x_992:
        /* <DEDUP_REMOVED lines=9> */
.L_x_995:
[----:B------:R-:W-:Y:S05]  /*86f0*/  BSYNC.RECONVERGENT B0 ;  /* 0x0000000000007941 */ /* 0x000fea0003800200 */
.L_x_994:
[----:B------:R-:W-:Y:S01]  /*8700*/  BSSY.RECONVERGENT B0, `(.L_x_996) ;  /* 0x0000009000007945 */ /* 0x000fe20003800200 */
[----:B------:R-:W-:Y:S02]  /*8710*/  IMAD.MOV.U32 R34, RZ, RZ, R26 ;  /* 0x000000ffff227224 */ /* 0x000fe400078e001a */
[----:B------:R-:W-:Y:S01]  /*8720*/  IMAD.MOV.U32 R35, RZ, RZ, R27 ;  /* 0x000000ffff237224 */ /* 0x000fe200078e001b */
[----:B------:R-:W-:Y:S06]  /*8730*/  @P1 BRA `(.L_x_997) ;  /* 0x0000000000141947 */ /* 0x000fec0003800000 */
[----:B------:R-:W-:Y:S01]  /*8740*/  DSETP.GEU.AND P4, PT, R2, R26, PT ;  /* 0x0000001a0200722a */ /* 0x000fe20003f8e000 */
[----:B------:R-:W-:Y:S01]  /*8750*/  MOV R34, R2 ;  /* 0x0000000200227202 */ /* 0x000fe20000000f00 */
[----:B------:R-:W-:-:S12]  /*8760*/  IMAD.MOV.U32 R35, RZ, RZ, R3 ;  /* 0x000000ffff237224 */ /* 0x000fd800078e0003 */
[----:B------:R-:W-:Y:S02]  /*8770*/  @P4 IMAD.MOV.U32 R34, RZ, RZ, R26 ;  /* 0x000000ffff224224 */ /* 0x000fe400078e001a */
[----:B------:R-:W-:-:S07]  /*8780*/  @P4 IMAD.MOV.U32 R35, RZ, RZ, R27 ;  /* 0x000000ffff234224 */ /* 0x000fce00078e001b */
.L_x_997:
[----:B------:R-:W-:Y:S05]  /*8790*/  BSYNC.RECONVERGENT B0 ;  /* 0x0000000000007941 */ /* 0x000fea0003800200 */
.L_x_996:
[----:B------:R-:W-:Y:S01]  /*87a0*/  VIADD R37, R37, 0x5 ;  /* 0x0000000525257836 */ /* 0x000fe20000000000 */
[----:B------:R-:W-:Y:S01]  /*87b0*/  ISETP.NE.AND P4, PT, R12, R11, PT ;  /* 0x0000000b0c00720c */ /* 0x000fe20003f85270 */
[----:B------:R-:W-:Y:S01]  /*87c0*/  BSSY.RECONVERGENT B0, `(.L_x_998) ;  /* 0x000000b000007945 */ /* 0x000fe20003800200 */
[----:B------:R-:W-:Y:S02]  /*87d0*/  IMAD.MOV.U32 R36, RZ, RZ, R28 ;  /* 0x000000ffff247224 */ /* 0x000fe400078e001c */
[----:B------:R-:W-:Y:S01]  /*87e0*/  ISETP.EQ.OR P5, PT, R37, R0, P4 ;  /* 0x000000002500720c */ /* 0x000fe200027a2670 */
[----:B------:R-:W-:-:S03]  /*87f0*/  IMAD.MOV.U32 R37, RZ, RZ, R29 ;  /* 0x000000ffff257224 */ /* 0x000fc600078e001d */
[----:B------:R-:W-:-:S09]  /*8800*/  SEL R3, RZ, 0x1, !P5 ;  /* 0x00000001ff037807 */ /* 0x000fd20006800000 */
[----:B------:R-:W-:Y:S05]  /*8810*/  @P5 BRA `(.L_x_999) ;  /* 0x0000000000145947 */ /* 0x000fea0003800000 */
[----:B------:R-:W-:Y:S01]  /*8820*/  DSETP.GEU.AND P5, PT, R34, R28, PT ;  /* 0x0000001c2200722a */ /* 0x000fe20003fae000 */
[----:B------:R-:W-:Y:S01]  /*8830*/  MOV R36, R34 ;  /* 0x0000002200247202 */ /* 0x000fe20000000f00 */
[----:B------:R-:W-:-:S12]  /*8840*/  IMAD.MOV.U32 R37, RZ, RZ, R35 ;  /* 0x000000ffff257224 */ /* 0x000fd800078e0023 */
[----:B------:R-:W-:Y:S02]  /*8850*/  @P5 IMAD.MOV.U32 R36, RZ, RZ, R28 ;  /* 0x000000ffff245224 */ /* 0x000fe400078e001c */
[----:B------:R-:W-:-:S07]  /*8860*/  @P5 IMAD.MOV.U32 R37, RZ, RZ, R29 ;  /* 0x000000ffff255224 */ /* 0x000fce00078e001d */
.L_x_999:
[----:B------:R-:W-:Y:S05]  /*8870*/  BSYNC.RECONVERGENT B0 ;  /* 0x0000000000007941 */ /* 0x000fea0003800200 */
.L_x_998:
[----:B------:R-:W-:Y:S01]  /*8880*/  BSSY.RECONVERGENT B0, `(.L_x_1000) ;  /* 0x000000b000007945 */ /* 0x000fe20003800200 */
[----:B------:R-:W-:Y:S01]  /*8890*/  SEL R2, RZ, 0x1, !P1 ;  /* 0x00000001ff027807 */ /* 0x000fe20004800000 */
[----:B------:R-:W-:Y:S01]  /*88a0*/  IMAD.MOV.U32 R34, RZ, RZ, R30 ;  /* 0x000000ffff227224 */ /* 0x000fe200078e001e */
[----:B------:R-:W-:Y:S01]  /*88b0*/  IADD3 R41, PT, PT, R4, R7, R5 ;  /* 0x0000000704297210 */ /* 0x000fe20007ffe005 */
[----:B------:R-:W-:Y:S01]  /*88c0*/  IMAD.MOV.U32 R35, RZ, RZ, R31 ;  /* 0x000000ffff237224 */ /* 0x000fe200078e001f */
[----:B------:R-:W-:Y:S06]  /*88d0*/  @P2 BRA `(.L_x_1001) ;  /* 0x0000000000142947 */ /* 0x000fec0003800000 */
[----:B------:R-:W-:Y:S01]  /*88e0*/  DSETP.GEU.AND P5, PT, R36, R30, PT ;  /* 0x0000001e2400722a */ /* 0x000fe20003fae000 */
[----:B------:R-:W-:Y:S01]  /*88f0*/  IMAD.MOV.U32 R34, RZ, RZ, R36 ;  /* 0x000000ffff227224 */ /* 0x000fe200078e0024 */
[----:B------:R-:W-:-:S12]  /*8900*/  MOV R35, R37 ;  /* 0x0000002500237202 */ /* 0x000fd80000000f00 */
[----:B------:R-:W-:Y:S02]  /*8910*/  @P5 IMAD.MOV.U32 R34, RZ, RZ, R30 ;  /* 0x000000ffff225224 */ /* 0x000fe400078e001e */
[----:B------:R-:W-:-:S07]  /*8920*/  @P5 IMAD.MOV.U32 R35, RZ, RZ, R31 ;  /* 0x000000ffff235224 */ /* 0x000fce00078e001f */
.L_x_1001:
[----:B------:R-:W-:Y:S05]  /*8930*/  BSYNC.RECONVERGENT B0 ;  /* 0x0000000000007941 */ /* 0x000fea0003800200 */
.L_x_1000:
[----:B------:R-:W-:Y:S01]  /*8940*/  BSSY.RECONVERGENT B0, `(.L_x_1002) ;  /* 0x000000a000007945 */ /* 0x000fe20003800200 */
[----:B------:R-:W-:Y:S01]  /*8950*/  IADD3 R2, PT, PT, R2, R41, R6 ;  /* 0x0000002902027210 */ /* 0x000fe20007ffe006 */
        /* <DEDUP_REMOVED lines=8> */
.L_x_1003:
[----:B------:R-:W-:Y:S05]  /*89e0*/  BSYNC.RECONVERGENT B0 ;  /* 0x0000000000007941 */ /* 0x000fea0003800200 */
.L_x_1002:
[----:B------:R-:W-:Y:S01]  /*89f0*/  IMAD R60, R50, R40, 0x8 ;  /* 0x00000008323c7424 */ /* 0x000fe200078e0228 */
[----:B------:R-:W-:Y:S01]  /*8a00*/  ISETP.NE.AND P5, PT, R9, R17, PT ;  /* 0x000000110900720c */ /* 0x000fe20003fa5270 */
[----:B------:R-:W-:Y:S01]  /*8a10*/  BSSY.RECONVERGENT B0, `(.L_x_1004) ;  /* 0x0000010000007945 */ /* 0x000fe20003800200 */
[----:B------:R-:W-:Y:S01]  /*8a20*/  SEL R35, RZ, 0x1, !P2 ;  /* 0x00000001ff237807 */ /* 0x000fe20005000000 */
[----:B------:R-:W-:Y:S01]  /*8a30*/  IMAD.MOV.U32 R34, RZ, RZ, R38 ;  /* 0x000000ffff227224 */ /* 0x000fe200078e0026 */
[----:B------:R-:W-:Y:S02]  /*8a40*/  ISETP.EQ.OR P5, PT, R60, R0, P5 ;  /* 0x000000003c00720c */ /* 0x000fe40002fa2670 */
[----:B------:R-:W-:Y:S02]  /*8a50*/  IADD3 R35, PT, PT, R35, R2, R3 ;  /* 0x0000000223237210 */ /* 0x000fe40007ffe003 */
[----:B------:R-:W-:-:S05]  /*8a60*/  SEL R2, RZ, 0x1, !P3 ;  /* 0x00000001ff027807 */ /* 0x000fca0005800000 */
[----:B------:R-:W-:-:S04]  /*8a70*/  IMAD.IADD R35, R2, 0x1, R35 ;  /* 0x0000000102237824 */ /* 0x000fc800078e0223 */
[----:B------:R-:W-:Y:S02]  /*8a80*/  VIADD R40, R35, 0x1 ;  /* 0x0000000123287836 */ /* 0x000fe40000000000 */
[----:B------:R-:W-:Y:S02]  /*8a90*/  @!P5 IMAD.MOV R40, RZ, RZ, R35 ;  /* 0x000000ffff28d224 */ /* 0x000fe400078e0223 */
[----:B------:R-:W-:Y:S01]  /*8aa0*/  IMAD.MOV.U32 R35, RZ, RZ, R39 ;  /* 0x000000ffff237224 */ /* 0x000fe200078e0027 */
[----:B------:R-:W-:Y:S06]  /*8ab0*/  @P5 BRA `(.L_x_1005) ;  /* 0x0000000000145947 */ /* 0x000fec0003800000 */
[----:B------:R-:W-:Y:S01]  /*8ac0*/  DSETP.GEU.AND P5, PT, R36, R38, PT ;  /* 0x000000262400722a */ /* 0x000fe20003fae000 */
[----:B------:R-:W-:Y:S01]  /*8ad0*/  MOV R34, R36 ;  /* 0x0000002400227202 */ /* 0x000fe20000000f00 */
[----:B------:R-:W-:-:S12]  /*8ae0*/  IMAD.MOV.U32 R35, RZ, RZ, R37 ;  /* 0x000000ffff237224 */ /* 0x000fd800078e0025 */
[----:B------:R-:W-:Y:S02]  /*8af0*/  @P5 IMAD.MOV.U32 R34, RZ, RZ, R38 ;  /* 0x000000ffff225224 */ /* 0x000fe400078e0026 */
[----:B------:R-:W-:-:S07]  /*8b00*/  @P5 IMAD.MOV.U32 R35, RZ, RZ, R39 ;  /* 0x000000ffff235224 */ /* 0x000fce00078e0027 */
.L_x_1005:
[----:B------:R-:W-:Y:S05]  /*8b10*/  BSYNC.RECONVERGENT B0 ;  /* 0x0000000000007941 */ /* 0x000fea0003800200 */
.L_x_1004:
[----:B------:R-:W-:Y:S01]  /*8b20*/  SHFL.UP PT, R36, R34, 0x1, RZ ;  /* 0x0420000022247989 */ /* 0x000fe200000e00ff */
[----:B------:R-:W-:Y:S01]  /*8b30*/  SHF.R.U32.HI R59, RZ, 0x5, R50 ;  /* 0x00000005ff3b7819 */ /* 0x000fe20000011632 */
[----:B------:R-:W-:Y:S02]  /*8b40*/  BSSY.RECONVERGENT B0, `(.L_x_1006) ;  /* 0x00000b7000007945 */ /* 0x000fe40003800200 */
[----:B------:R-:W0:Y:S02]  /*8b50*/  SHFL.UP PT, R37, R35, 0x1, RZ ;  /* 0x0420000023257989 */ /* 0x000e2400000e00ff */
[----:B0-----:R-:W-:-:S06]  /*8b60*/  DSETP.GT.AND P5, PT, R34, R36, PT ;  /* 0x000000242200722a */ /* 0x001fcc0003fa4000 */
[----:B------:R-:W-:Y:S02]  /*8b70*/  FSEL R53, R36, R34, P5 ;  /* 0x0000002224357208 */ /* 0x000fe40002800000 */
[----:B------:R-:W-:Y:S01]  /*8b80*/  FSEL R37, R37, R35, P5 ;  /* 0x0000002325257208 */ /* 0x000fe20002800000 */
[----:B------:R-:W0:Y:S01]  /*8b90*/  SHFL.UP PT, R36, R40, 0x1, RZ ;  /* 0x0420000028247989 */ /* 0x000e2200000e00ff */
[----:B------:R-:W-:-:S04]  /*8ba0*/  ISETP.NE.AND P5, PT, R40, RZ, PT ;  /* 0x000000ff2800720c */ /* 0x000fc80003fa5270 */
[----:B------:R-:W-:Y:S02]  /*8bb0*/  FSEL R53, R53, R34, !P5 ;  /* 0x0000002235357208 */ /* 0x000fe40006800000 */
[----:B------:R-:W-:Y:S02]  /*8bc0*/  FSEL R37, R37, R35, !P5 ;  /* 0x0000002325257208 */ /* 0x000fe40006800000 */
[----:B------:R-:W-:-:S04]  /*8bd0*/  ISETP.GE.AND P5, PT, R44, 0x1, PT ;  /* 0x000000012c00780c */ /* 0x000fc80003fa6270 */
[----:B------:R-:W-:Y:S02]  /*8be0*/  FSEL R53, R34, R53, !P5 ;  /* 0x0000003522357208 */ /* 0x000fe40006800000 */
[----:B------:R-:W-:-:S03]  /*8bf0*/  FSEL R52, R35, R37, !P5 ;  /* 0x0000002523347208 */ /* 0x000fc60006800000 */
[----:B------:R-:W-:Y:S02]  /*8c00*/  SHFL.UP PT, R34, R53, 0x2, RZ ;  /* 0x0440000035227989 */ /* 0x000fe400000e00ff */
[----:B------:R-:W-:Y:S02]  /*8c10*/  IMAD.MOV.U32 R37, RZ, RZ, R52 ;  /* 0x000000ffff257224 */ /* 0x000fe400078e0034 */
[----:B------:R-:W1:Y:S01]  /*8c20*/  SHFL.UP PT, R35, R52, 0x2, RZ ;  /* 0x0440000034237989 */ /* 0x000e6200000e00ff */
[----:B0-----:R-:W-:Y:S01]  /*8c30*/  SEL R39, R36, RZ, P5 ;  /* 0x000000ff24277207 */ /* 0x001fe20002800000 */
[----:B------:R-:W-:-:S04]  /*8c40*/  IMAD.MOV.U32 R36, RZ, RZ, R53 ;  /* 0x000000ffff247224 */ /* 0x000fc800078e0035 */
[----:B------:R-:W-:-:S05]  /*8c50*/  IMAD.IADD R39, R39, 0x1, R40 ;  /* 0x0000000127277824 */ /* 0x000fca00078e0228 */
[----:B------:R-:W-:Y:S01]  /*8c60*/  ISETP.NE.AND P6, PT, R39, RZ, PT ;  /* 0x000000ff2700720c */ /* 0x000fe20003fc5270 */
[----:B-1----:R-:W-:-:S06]  /*8c70*/  DSETP.GT.AND P5, PT, R36, R34, PT ;  /* 0x000000222400722a */ /* 0x002fcc0003fa4000 */
[----:B------:R-:W-:Y:S02]  /*8c80*/  FSEL R34, R34, R53, P5 ;  /* 0x0000003522227208 */ /* 0x000fe40002800000 */
[----:B------:R-:W-:Y:S02]  /*8c90*/  FSEL R35, R35, R52, P5 ;  /* 0x0000003423237208 */ /* 0x000fe40002800000 */
[----:B------:R-:W-:-:S13]  /*8ca0*/  ISETP.GE.AND P5, PT, R44, 0x2, PT ;  /* 0x000000022c00780c */ /* 0x000fda0003fa6270 */
[----:B------:R-:W-:Y:S02]  /*8cb0*/  @P5 FSEL R53, R34, R53, !P6 ;  /* 0x0000003522355208 */ /* 0x000fe40007000000 */
[----:B------:R-:W0:Y:S01]  /*8cc0*/  SHFL.UP PT, R34, R39, 0x2, RZ ;  /* 0x0440000027227989 */ /* 0x000e2200000e00ff */
[----:B------:R-:W-:Y:S02]  /*8cd0*/  @P5 FSEL R52, R35, R52, !P6 ;  /* 0x0000003423345208 */ /* 0x000fe40007000000 */
[----:B------:R-:W-:-:S03]  /*8ce0*/  MOV R36, R53 ;  /* 0x0000003500247202 */ /* 0x000fc60000000f00 */
[----:B------:R-:W-:Y:S01]  /*8cf0*/  SHFL.UP PT, R35, R52, 0x4, RZ ;  /* 0x0480000034237989 */ /* 0x000fe200000e00ff */
[----:B------:R-:W-:Y:S01]  /*8d00*/  IMAD.MOV.U32 R37, RZ, RZ, R52 ;  /* 0x000000ffff257224 */ /* 0x000fe200078e0034 */
[----:B0-----:R-:W-:Y:S02]  /*8d10*/  SEL R38, R34, RZ, P5 ;  /* 0x000000ff22267207 */ /* 0x001fe40002800000 */
[----:B------:R-:W0:Y:S03]  /*8d20*/  SHFL.UP PT, R34, R53, 0x4, RZ ;  /* 0x0480000035227989 */ /* 0x000e2600000e00ff */
[----:B------:R-:W-:-:S05]  /*8d30*/  IMAD.IADD R38, R39, 0x1, R38 ;  /* 0x0000000127267824 */ /* 0x000fca00078e0226 */
[----:B------:R-:W-:Y:S01]  /*8d40*/  ISETP.NE.AND P6, PT, R38, RZ, PT ;  /* 0x000000ff2600720c */ /* 0x000fe20003fc5270 */
[----:B0-----:R-:W-:-:S06]  /*8d50*/  DSETP.GT.AND P5, PT, R36, R34, PT ;  /* 0x000000222400722a */ /* 0x001fcc0003fa4000 */
[----:B------:R-:W-:Y:S02]  /*8d60*/  FSEL R34, R34, R53, P5 ;  /* 0x0000003522227208 */ /* 0x000fe40002800000 */
[----:B------:R-:W-:Y:S02]  /*8d70*/  FSEL R35, R35, R52, P5 ;  /* 0x0000003423237208 */ /* 0x000fe40002800000 */
[----:B------:R-:W-:-:S13]  /*8d80*/  ISETP.GE.AND P5, PT, R44, 0x4, PT ;  /* 0x000000042c00780c */ /* 0x000fda0003fa6270 */
[----:B------:R-:W-:Y:S02]  /*8d90*/  @P5 FSEL R53, R34, R53, !P6 ;  /* 0x0000003522355208 */ /* 0x000fe40007000000 */
[----:B------:R-:W0:Y:S01]  /*8da0*/  SHFL.UP PT, R34, R38, 0x4, RZ ;  /* 0x0480000026227989 */ /* 0x000e2200000e00ff */
[----:B------:R-:W-:Y:S02]  /*8db0*/  @P5 FSEL R52, R35, R52, !P6 ;  /* 0x0000003423345208 */ /* 0x000fe40007000000 */
[----:B------:R-:W-:-:S03]  /*8dc0*/  IMAD.MOV.U32 R36, RZ, RZ, R53 ;  /* 0x000000ffff247224 */ /* 0x000fc600078e0035 */
        /* <DEDUP_REMOVED lines=13> */
[----:B------:R-:W-:Y:S01]  /*8ea0*/  IMAD.MOV.U32 R36, RZ, RZ, R53 ;  /* 0x000000ffff247224 */ /* 0x000fe200078e0035 */
[----:B------:R-:W-:Y:S02]  /*8eb0*/  ISETP.NE.AND P6, PT, R44, 0x1f, PT ;  /* 0x0000001f2c00780c */ /* 0x000fe40003fc5270 */
[----:B------:R-:W-:Y:S01]  /*8ec0*/  SHFL.UP PT, R35, R52, 0x10, RZ ;  /* 0x0600000034237989 */ /* 0x000fe200000e00ff */
[----:B------:R-:W-:-:S10]  /*8ed0*/  MOV R37, R52 ;  /* 0x0000003400257202 */ /* 0x000fd40000000f00 */
[----:B------:R-:W-:Y:S02]  /*8ee0*/  @!P6 LEA R45, R59, UR4, 0x4 ;  /* 0x000000043b2dec11 */ /* 0x000fe4000f8e20ff */
        /* <DEDUP_REMOVED lines=8> */
[----:B------:R-:W-:Y:S02]  /*8f70*/  FSEL R42, R42, R53, !P5 ;  /* 0x000000352a2a7208 */ /* 0x000fe40006800000 */
[----:B------:R-:W-:Y:S02]  /*8f80*/  FSEL R43, R35, R52, !P5 ;  /* 0x00000034232b7208 */ /* 0x000fe40006800000 */
[----:B------:R-:W-:-:S03]  /*8f90*/  ISETP.GE.AND P5, PT, R44, 0x10, PT ;  /* 0x000000102c00780c */ /* 0x000fc60003fa6270 */
[----:B------:R-:W-:Y:S01]  /*8fa0*/  @!P6 STS.64 [R45+0x8], R42 ;  /* 0x0000082a2d00e388 */ /* 0x000fe20000000a00 */
[----:B------:R-:W-:Y:S02]  /*8fb0*/  FSEL R53, R53, R42, !P5 ;  /* 0x0000002a35357208 */ /* 0x000fe40006800000 */
[----:B------:R-:W-:Y:S02]  /*8fc0*/  FSEL R52, R52, R43, !P5 ;  /* 0x0000002b34347208 */ /* 0x000fe40006800000 */
[----:B0-----:R-:W-:-:S05]  /*8fd0*/  SEL R35, R34, RZ, P5 ;  /* 0x000000ff22237207 */ /* 0x001fca0002800000 */
[----:B------:R-:W-:-:S05]  /*8fe0*/  IMAD.IADD R46, R38, 0x1, R35 ;  /* 0x00000001262e7824 */ /* 0x000fca00078e0223 */
[----:B------:R-:W-:Y:S01]  /*8ff0*/  @!P6 STS [R45], R46 ;  /* 0x0000002e2d00e388 */ /* 0x000fe20000000800 */
[----:B------:R-:W-:Y:S06]  /*9000*/  BAR.SYNC.DEFER_BLOCKING 0x0 ;  /* 0x0000000000007b1d */ /* 0x000fec0000010000 */
[----:B------:R-:W-:Y:S04]  /*9010*/  SHFL.UP PT, R46, R46, 0x1, RZ ;  /* 0x042000002e2e7989 */ /* 0x000fe800000e00ff */
[----:B------:R-:W-:Y:S04]  /*9020*/  LDS.64 R34, [UR4+0x8] ;  /* 0x00000804ff227984 */ /* 0x000fe80008000a00 */
[----:B------:R-:W0:Y:S04]  /*9030*/  LDS.64 R36, [UR4+0x18] ;  /* 0x00001804ff247984 */ /* 0x000e280008000a00 */
[----:B------:R-:W1:Y:S04]  /*9040*/  LDS R49, [UR4+0x10] ;  /* 0x00001004ff317984 */ /* 0x000e680008000800 */
[----:B------:R-:W-:Y:S04]  /*9050*/  LDS R51, [UR4+0x20] ;  /* 0x00002004ff337984 */ /* 0x000fe80008000800 */
[----:B------:R-:W-:Y:S04]  /*9060*/  LDS R47, [UR4+0x30] ;  /* 0x00003004ff2f7984 */ /* 0x000fe80008000800 */
[----:B------:R-:W-:Y:S04]  /*9070*/  LDS.64 R42, [UR4+0x48] ;  /* 0x00004804ff2a7984 */ /* 0x000fe80008000a00 */
[----:B------:R-:W-:Y:S01]  /*9080*/  LDS R48, [UR4+0x40] ;  /* 0x00004004ff307984 */ /* 0x000fe20008000800 */
[----:B0-----:R-:W-:-:S06]  /*9090*/  DSETP.GEU.AND P6, PT, R34, R36, PT ;  /* 0x000000242200722a */ /* 0x001fcc0003fce000 */
[----:B------:R-:W-:Y:S02]  /*90a0*/  FSEL R39, R34, R36, !P6 ;  /* 0x0000002422277208 */ /* 0x000fe40007000000 */
[----:B------:R-:W-:Y:S02]  /*90b0*/  FSEL R41, R35, R37, !P6 ;  /* 0x0000002523297208 */ /* 0x000fe40007000000 */
[----:B-1----:R-:W-:-:S04]  /*90c0*/  ISETP.NE.AND P6, PT, R49, RZ, PT ;  /* 0x000000ff3100720c */ /* 0x002fc80003fc5270 */
[----:B------:R-:W-:Y:S02]  /*90d0*/  FSEL R36, R39, R36, !P6 ;  /* 0x0000002427247208 */ /* 0x000fe40007000000 */
[----:B------:R-:W0:Y:S01]  /*90e0*/  LDS.64 R38, [UR4+0x28] ;  /* 0x00002804ff267984 */ /* 0x000e220008000a00 */
[----:B------:R-:W-:-:S06]  /*90f0*/  FSEL R37, R41, R37, !P6 ;  /* 0x0000002529257208 */ /* 0x000fcc0007000000 */
[----:B0-----:R-:W-:-:S06]  /*9100*/  DSETP.GEU.AND P6, PT, R36, R38, PT ;  /* 0x000000262400722a */ /* 0x001fcc0003fce000 */
[----:B------:R-:W-:Y:S02]  /*9110*/  FSEL R41, R36, R38, !P6 ;  /* 0x0000002624297208 */ /* 0x000fe40007000000 */
[----:B------:R-:W-:Y:S02]  /*9120*/  FSEL R45, R37, R39, !P6 ;  /* 0x00000027252d7208 */ /* 0x000fe40007000000 */
[----:B------:R-:W-:-:S04]  /*9130*/  ISETP.NE.AND P6, PT, R51, RZ, PT ;  /* 0x000000ff3300720c */ /* 0x000fc80003fc5270 */
        /* <DEDUP_REMOVED lines=8> */
[----:B------:R-:W-:Y:S01]  /*91c0*/  FSEL R41, R45, R41, !P6 ;  /* 0x000000292d297208 */ /* 0x000fe20007000000 */
[----:B------:R-:W-:Y:S05]  /*91d0*/  LDS R55, [UR4+0x50] ;  /* 0x00005004ff377984 */ /* 0x000fea0008000800 */
[----:B------:R-:W-:-:S06]  /*91e0*/  DSETP.GEU.AND P5, PT, R40, R42, PT ;  /* 0x0000002a2800722a */ /* 0x000fcc0003fae000 */
[----:B------:R-:W-:Y:S02]  /*91f0*/  FSEL R45, R40, R42, !P5 ;  /* 0x0000002a282d7208 */ /* 0x000fe40006800000 */
[----:B------:R-:W-:Y:S02]  /*9200*/  FSEL R44, R41, R43, !P5 ;  /* 0x0000002b292c7208 */ /* 0x000fe40006800000 */
[----:B------:R-:W-:-:S04]  /*9210*/  ISETP.NE.AND P5, PT, R48, RZ, PT ;  /* 0x000000ff3000720c */ /* 0x000fc80003fa5270 */
[----:B------:R-:W-:Y:S02]  /*9220*/  FSEL R42, R45, R42, !P5 ;  /* 0x0000002a2d2a7208 */ /* 0x000fe40006800000 */
[----:B------:R-:W-:Y:S02]  /*9230*/  FSEL R43, R44, R43, !P5 ;  /* 0x0000002b2c2b7208 */ /* 0x000fe40006800000 */
[----:B------:R-:W0:Y:S01]  /*9240*/  LDS.64 R44, [UR4+0x58] ;  /* 0x00005804ff2c7984 */ /* 0x000e220008000a00 */
[----:B------:R-:W-:-:S04]  /*9250*/  ISETP.NE.AND P5, PT, R59, 0x2, PT ;  /* 0x000000023b00780c */ /* 0x000fc80003fa5270 */
[----:B------:R-:W-:Y:S02]  /*9260*/  FSEL R36, R36, R34, !P5 ;  /* 0x0000002224247208 */ /* 0x000fe40006800000 */
[----:B------:R-:W-:Y:S01]  /*9270*/  FSEL R58, R37, R35, !P5 ;  /* 0x00000023253a7208 */ /* 0x000fe20006800000 */
[----:B0-----:R-:W-:-:S06]  /*9280*/  DSETP.GEU.AND P6, PT, R42, R44, PT ;  /* 0x0000002c2a00722a */ /* 0x001fcc0003fce000 */
[----:B------:R-:W-:Y:S02]  /*9290*/  FSEL R34, R42, R44, !P6 ;  /* 0x0000002c2a227208 */ /* 0x000fe40007000000 */
[----:B------:R-:W-:Y:S02]  /*92a0*/  FSEL R35, R43, R45, !P6 ;  /* 0x0000002d2b237208 */ /* 0x000fe40007000000 */
[----:B------:R-:W-:-:S04]  /*92b0*/  ISETP.NE.AND P6, PT, R55, RZ, PT ;  /* 0x000000ff3700720c */ /* 0x000fc80003fc5270 */
[----:B------:R-:W-:Y:S02]  /*92c0*/  FSEL R34, R34, R44, !P6 ;  /* 0x0000002c22227208 */ /* 0x000fe40007000000 */
[----:B------:R-:W0:Y:S01]  /*92d0*/  LDS R44, [UR4] ;  /* 0x00000004ff2c7984 */ /* 0x000e220008000800 */
[----:B------:R-:W-:-:S03]  /*92e0*/  FSEL R35, R35, R45, !P6 ;  /* 0x0000002d23237208 */ /* 0x000fc60007000000 */
[----:B------:R-:W-:Y:S01]  /*92f0*/  LDS R45, [UR4+0x60] ;  /* 0x00006004ff2d7984 */ /* 0x000fe20008000800 */
[----:B0-----:R-:W-:-:S04]  /*9300*/  IMAD.IADD R49, R44, 0x1, R49 ;  /* 0x000000012c317824 */ /* 0x001fc800078e0231 */
[C---:B------:R-:W-:Y:S01]  /*9310*/  IMAD.IADD R51, R49.reuse, 0x1, R51 ;  /* 0x0000000131337824 */ /* 0x040fe200078e0233 */
[----:B------:R-:W-:Y:S02]  /*9320*/  SEL R44, R49, R44, !P5 ;  /* 0x0000002c312c7207 */ /* 0x000fe40006800000 */
[----:B------:R-:W-:Y:S01]  /*9330*/  ISETP.NE.AND P5, PT, R59, 0x3, PT ;  /* 0x000000033b00780c */ /* 0x000fe20003fa5270 */
[----:B------:R-:W-:-:S03]  /*9340*/  IMAD.IADD R47, R51, 0x1, R47 ;  /* 0x00000001332f7824 */ /* 0x000fc600078e022f */
[----:B------:R-:W-:Y:S02]  /*9350*/  FSEL R38, R38, R36, !P5 ;  /* 0x0000002426267208 */ /* 0x000fe40006800000 */
[----:B------:R-:W0:Y:S01]  /*9360*/  LDS.64 R36, [UR4+0x68] ;  /* 0x00006804ff247984 */ /* 0x000e220008000a00 */
[----:B------:R-:W-:Y:S02]  /*9370*/  FSEL R58, R39, R58, !P5 ;  /* 0x0000003a273a7208 */ /* 0x000fe40006800000 */
[----:B------:R-:W-:Y:S02]  /*9380*/  SEL R44, R51, R44, !P5 ;  /* 0x0000002c332c7207 */ /* 0x000fe40006800000 */
[----:B------:R-:W-:-:S04]  /*9390*/  ISETP.NE.AND P5, PT, R59, 0x4, PT ;  /* 0x000000043b00780c */ /* 0x000fc80003fa5270 */
[C---:B------:R-:W-:Y:S01]  /*93a0*/  SEL R44, R47.reuse, R44, !P5 ;  /* 0x0000002c2f2c7207 */ /* 0x040fe20006800000 */
[----:B------:R-:W-:Y:S01]  /*93b0*/  IMAD.IADD R47, R47, 0x1, R48 ;  /* 0x000000012f2f7824 */ /* 0x000fe200078e0230 */
[----:B------:R-:W-:Y:S01]  /*93c0*/  FSEL R58, R41, R58, !P5 ;  /* 0x0000003a293a7208 */ /* 0x000fe20006800000 */
[----:B0-----:R-:W-:-:S06]  /*93d0*/  DSETP.GEU.AND P6, PT, R34, R36, PT ;  /* 0x000000242200722a */ /* 0x001fcc0003fce000 */
[----:B------:R-:W-:Y:S02]  /*93e0*/  FSEL R49, R34, R36, !P6 ;  /* 0x0000002422317208 */ /* 0x000fe40007000000 */
[----:B------:R-:W-:Y:S02]  /*93f0*/  FSEL R39, R35, R37, !P6 ;  /* 0x0000002523277208 */ /* 0x000fe40007000000 */
[----:B------:R-:W-:-:S04]  /*9400*/  ISETP.NE.AND P6, PT, R45, RZ, PT ;  /* 0x000000ff2d00720c */ /* 0x000fc80003fc5270 */
[----:B------:R-:W-:Y:S02]  /*9410*/  FSEL R36, R49, R36, !P6 ;  /* 0x0000002431247208 */ /* 0x000fe40007000000 */
[----:B------:R-:W-:Y:S02]  /*9420*/  FSEL R37, R39, R37, !P6 ;  /* 0x0000002527257208 */ /* 0x000fe40007000000 */
[----:B------:R-:W-:Y:S02]  /*9430*/  FSEL R49, R40, R38, !P5 ;  /* 0x0000002628317208 */ /* 0x000fe40006800000 */
[----:B------:R-:W0:Y:S01]  /*9440*/  LDS.64 R38, [UR4+0x78] ;  /* 0x00007804ff267984 */ /* 0x000e220008000a00 */
[----:B------:R-:W-:-:S03]  /*9450*/  ISETP.NE.AND P5, PT, R59, 0x5, PT ;  /* 0x000000053b00780c */ /* 0x000fc60003fa5270 */
[----:B------:R-:W1:Y:S01]  /*9460*/  LDS R40, [UR4+0x70] ;  /* 0x00007004ff287984 */ /* 0x000e620008000800 */
[----:B------:R-:W-:Y:S02]  /*9470*/  SEL R44, R47, R44, !P5 ;  /* 0x0000002c2f2c7207 */ /* 0x000fe40006800000 */
[----:B------:R-:W-:Y:S02]  /*9480*/  FSEL R49, R42, R49, !P5 ;  /* 0x000000312a317208 */ /* 0x000fe40006800000 */
[----:B------:R-:W-:Y:S02]  /*9490*/  FSEL R43, R43, R58, !P5 ;  /* 0x0000003a2b2b7208 */ /* 0x000fe40006800000 */
[----:B------:R-:W-:Y:S02]  /*94a0*/  IADD3 R47, PT, PT, R47, R55, RZ ;  /* 0x000000372f2f7210 */ /* 0x000fe40007ffe0ff */
[----:B------:R-:W-:-:S03]  /*94b0*/  ISETP.NE.AND P5, PT, R59, 0x6, PT ;  /* 0x000000063b00780c */ /* 0x000fc60003fa5270 */
[----:B------:R-:W-:Y:S01]  /*94c0*/  IMAD.IADD R45, R47, 0x1, R45 ;  /* 0x000000012f2d7824 */ /* 0x000fe200078e022d */
[----:B------:R-:W-:Y:S02]  /*94d0*/  FSEL R49, R34, R49, !P5 ;  /* 0x0000003122317208 */ /* 0x000fe40006800000 */
[----:B------:R-:W-:Y:S01]  /*94e0*/  FSEL R35, R35, R43, !P5 ;  /* 0x0000002b23237208 */ /* 0x000fe20006800000 */
[----:B------:R2:W3:Y:S01]  /*94f0*/  SHFL.UP PT, R34, R53, 0x1, RZ ;  /* 0x0420000035227989 */ /* 0x0004e200000e00ff */
[----:B------:R-:W-:Y:S02]  /*9500*/  SEL R44, R47, R44, !P5 ;  /* 0x0000002c2f2c7207 */ /* 0x000fe40006800000 */
[----:B------:R-:W-:-:S04]  /*9510*/  ISETP.NE.AND P5, PT, R59, 0x7, PT ;  /* 0x000000073b00780c */ /* 0x000fc80003fa5270 */
[----:B------:R-:W-:Y:S02]  /*9520*/  FSEL R43, R37, R35, !P5 ;  /* 0x00000023252b7208 */ /* 0x000fe40006800000 */
[----:B------:R-:W-:Y:S01]  /*9530*/  SEL R44, R45, R44, !P5 ;  /* 0x0000002c2d2c7207 */ /* 0x000fe20006800000 */
[----:B------:R2:W4:Y:S01]  /*9540*/  SHFL.UP PT, R35, R52, 0x1, RZ ;  /* 0x0420000034237989 */ /* 0x00052200000e00ff */
[----:B0-----:R-:W-:-:S06]  /*9550*/  DSETP.GEU.AND P6, PT, R36, R38, PT ;  /* 0x000000262400722a */ /* 0x001fcc0003fce000 */
[C---:B------:R-:W-:Y:S02]  /*9560*/  FSEL R51, R36.reuse, R38, !P6 ;  /* 0x0000002624337208 */ /* 0x040fe40007000000 */
[----:B------:R-:W-:Y:S02]  /*9570*/  FSEL R36, R36, R49, !P5 ;  /* 0x0000003124247208 */ /* 0x000fe40006800000 */
[----:B------:R-:W-:Y:S02]  /*9580*/  ISETP.GE.U32.AND P5, PT, R50, 0x20, PT ;  /* 0x000000203200780c */ /* 0x000fe40003fa6070 */
[----:B------:R-:W-:Y:S02]  /*9590*/  FSEL R41, R37, R39, !P6 ;  /* 0x0000002725297208 */ /* 0x000fe40007000000 */
[----:B-1----:R-:W-:-:S04]  /*95a0*/  ISETP.NE.AND P6, PT, R40, RZ, PT ;  /* 0x000000ff2800720c */ /* 0x002fc80003fc5270 */
[----:B------:R-:W-:Y:S02]  /*95b0*/  FSEL R38, R51, R38, !P6 ;  /* 0x0000002633267208 */ /* 0x000fe40007000000 */
[----:B------:R-:W-:-:S03]  /*95c0*/  FSEL R39, R41, R39, !P6 ;  /* 0x0000002729277208 */ /* 0x000fc60007000000 */
[----:B--234-:R-:W-:Y:S05]  /*95d0*/  @!P5 BRA `(.L_x_1007) ;  /* 0x000000000034d947 */ /* 0x01cfea0003800000 */
[----:B------:R-:W0:Y:S01]  /*95e0*/  S2R R51, SR_LANEID ;  /* 0x0000000000337919 */ /* 0x000e220000000000 */
[----:B------:R-:W-:Y:S01]  /*95f0*/  IMAD.MOV.U32 R37, RZ, RZ, R43 ;  /* 0x000000ffff257224 */ /* 0x000fe200078e002b */
[----:B------:R-:W-:-:S05]  /*9600*/  ISETP.NE.AND P6, PT, R46, RZ, PT ;  /* 0x000000ff2e00720c */ /* 0x000fca0003fc5270 */
[----:B------:R-:W-:-:S06]  /*9610*/  DSETP.GEU.AND P5, PT, R36, R34, PT ;  /* 0x000000222400722a */ /* 0x000fcc0003fae000 */
[----:B------:R-:W-:Y:S02]  /*9620*/  FSEL R37, R36, R34, !P5 ;  /* 0x0000002224257208 */ /* 0x000fe40006800000 */
[----:B------:R-:W-:Y:S02]  /*9630*/  FSEL R41, R43, R35, !P5 ;  /* 0x000000232b297208 */ /* 0x000fe40006800000 */
[----:B0-----:R-:W-:-:S13]  /*9640*/  ISETP.NE.AND P5, PT, R51, RZ, PT ;  /* 0x000000ff3300720c */ /* 0x001fda0003fa5270 */
[----:B------:R-:W-:Y:S02]  /*9650*/  @P5 FSEL R43, R41, R35, !P6 ;  /* 0x00000023292b5208 */ /* 0x000fe40007000000 */
[----:B------:R-:W-:Y:S02]  /*9660*/  SEL R35, R46, RZ, P5 ;  /* 0x000000ff2e237207 */ /* 0x000fe40002800000 */
[----:B------:R-:W-:-:S03]  /*9670*/  @P5 FSEL R36, R37, R34, !P6 ;  /* 0x0000002225245208 */ /* 0x000fc60007000000 */
[----:B------:R-:W-:Y:S02]  /*9680*/  IMAD.IADD R46, R44, 0x1, R35 ;  /* 0x000000012c2e7824 */ /* 0x000fe400078e0223 */
[----:B------:R-:W-:Y:S02]  /*9690*/  IMAD.MOV.U32 R34, RZ, RZ, R36 ;  /* 0x000000ffff227224 */ /* 0x000fe400078e0024 */
[----:B------:R-:W-:-:S07]  /*96a0*/  IMAD.MOV.U32 R35, RZ, RZ, R43 ;  /* 0x000000ffff237224 */ /* 0x000fce00078e002b */
.L_x_1007:
[----:B------:R-:W-:Y:S05]  /*96b0*/  BSYNC.RECONVERGENT B0 ;  /* 0x0000000000007941 */ /* 0x000fea0003800200 */
.L_x_1006:
[----:B------:R-:W-:Y:S01]  /*96c0*/  IMAD.MOV.U32 R42, RZ, RZ, 0x9 ;  /* 0x00000009ff2a7424 */ /* 0x000fe200078e00ff */
[----:B------:R-:W-:Y:S01]  /*96d0*/  ISETP.NE.AND P6, PT, R57, RZ, PT ;  /* 0x000000ff3900720c */ /* 0x000fe20003fc5270 */
[----:B------:R-:W-:Y:S01]  /*96e0*/  @P0 DSETP.GEU.AND P5, PT, R34, R18, PT ;  /* 0x000000122200022a */ /* 0x000fe20003fae000 */
[----:B------:R-:W-:Y:S01]  /*96f0*/  BSSY.RECONVERGENT B0, `(.L_x_1008) ;  /* 0x0000018000007945 */ /* 0x000fe20003800200 */
[CC--:B------:R-:W-:Y:S02]  /*9700*/  IMAD R41, R50.reuse, R42.reuse, 0x1 ;  /* 0x0000000132297424 */ /* 0x0c0fe400078e022a */
[----:B------:R-:W-:Y:S02]  /*9710*/  IMAD R43, R50, R42, 0x5 ;  /* 0x00000005322b7424 */ /* 0x000fe400078e022a */
[----:B------:R-:W-:Y:S02]  /*9720*/  @P0 FSEL R37, R34, R18, !P5 ;  /* 0x0000001222250208 */ /* 0x000fe40006800000 */
[----:B------:R-:W-:-:S02]  /*9730*/  ISETP.EQ.OR P6, PT, R41, R0, P6 ;  /* 0x000000002900720c */ /* 0x000fc400037c2670 */
[-C--:B------:R-:W-:Y:S02]  /*9740*/  @P0 FSEL R47, R35, R19.reuse, !P5 ;  /* 0x00000013232f0208 */ /* 0x080fe40006800000 */
[----:B------:R-:W-:Y:S02]  /*9750*/  @P0 ISETP.NE.AND P5, PT, R7, RZ, PT ;  /* 0x000000ff0700020c */ /* 0x000fe40003fa5270 */
[----:B------:R-:W-:Y:S02]  /*9760*/  ISETP.EQ.OR P4, PT, R43, R0, P4 ;  /* 0x000000002b00720c */ /* 0x000fe40002782670 */
[----:B------:R-:W-:Y:S01]  /*9770*/  @P0 FSEL R36, R37, R18, !P5 ;  /* 0x0000001225240208 */ /* 0x000fe20006800000 */
[----:B------:R-:W-:Y:S01]  /*9780*/  IMAD R37, R50, R42, 0x2 ;  /* 0x0000000232257424 */ /* 0x000fe200078e022a */
[----:B------:R-:W-:Y:S01]  /*9790*/  @P0 FSEL R47, R47, R19, !P5 ;  /* 0x000000132f2f0208 */ /* 0x000fe20006800000 */
[----:B------:R-:W-:Y:S01]  /*97a0*/  IMAD.MOV.U32 R42, RZ, RZ, R7 ;  /* 0x000000ffff2a7224 */ /* 0x000fe200078e0007 */
[----:B------:R-:W-:-:S02]  /*97b0*/  ISETP.NE.AND P5, PT, R56, RZ, PT ;  /* 0x000000ff3800720c */ /* 0x000fc40003fa5270 */
[----:B------:R-:W-:Y:S01]  /*97c0*/  @P0 MOV R18, R36 ;  /* 0x0000002400120202 */ /* 0x000fe20000000f00 */
[----:B------:R-:W-:Y:S01]  /*97d0*/  @P0 IMAD.MOV.U32 R19, RZ, RZ, R47 ;  /* 0x000000ffff130224 */ /* 0x000fe200078e002f */
[----:B------:R-:W-:Y:S01]  /*97e0*/  ISETP.EQ.OR P5, PT, R37, R0, P5 ;  /* 0x000000002500720c */ /* 0x000fe20002fa2670 */
[----:B------:R-:W-:Y:S02]  /*97f0*/  IMAD.MOV.U32 R36, RZ, RZ, R20 ;  /* 0x000000ffff247224 */ /* 0x000fe400078e0014 */
[----:B------:R-:W-:Y:S01]  /*9800*/  IMAD.MOV.U32 R37, RZ, RZ, R21 ;  /* 0x000000ffff257224 */ /* 0x000fe200078e0015 */
[----:B------:R-:W-:Y:S09]  /*9810*/  @P6 BRA `(.L_x_1009) ;  /* 0x0000000000146947 */ /* 0x000ff20003800000 */
[----:B------:R-:W-:Y:S01]  /*9820*/  DSETP.GEU.AND P6, PT, R18, R20, PT ;  /* 0x000000141200722a */ /* 0x000fe20003fce000 */
[----:B------:R-:W-:Y:S02]  /*9830*/  IMAD.MOV.U32 R36, RZ, RZ, R18 ;  /* 0x000000ffff247224 */ /* 0x000fe400078e0012 */
[----:B------:R-:W-:-:S11]  /*9840*/  IMAD.MOV.U32 R37, RZ, RZ, R19 ;  /* 0x000000ffff257224 */ /* 0x000fd600078e0013 */
[----:B------:R-:W-:Y:S01]  /*9850*/  @P6 MOV R36, R20 ;  /* 0x0000001400246202 */ /* 0x000fe20000000f00 */
[----:B------:R-:W-:-:S07]  /*9860*/  @P6 IMAD.MOV.U32 R37, RZ, RZ, R21 ;  /* 0x000000ffff256224 */ /* 0x000fce00078e0015 */
.L_x_1009:
[----:B------:R-:W-:Y:S05]  /*9870*/  BSYNC.RECONVERGENT B0 ;  /* 0x0000000000007941 */ /* 0x000fea0003800200 */
.L_x_1008:
[----:B------:R-:W-:Y:S01]  /*9880*/  BSSY.RECONVERGENT B0, `(.L_x_1010) ;  /* 0x000000a000007945 */ /* 0x000fe20003800200 */
[----:B------:R-:W-:Y:S02]  /*9890*/  @P0 IMAD.IADD R42, R7, 0x1, R46 ;  /* 0x00000001072a0824 */ /* 0x000fe400078e022e */
        /* <DEDUP_REMOVED lines=8> */
.L_x_1011:
[----:B------:R-:W-:Y:S05]  /*9920*/  BSYNC.RECONVERGENT B0 ;  /* 0x0000000000007941 */ /* 0x000fea0003800200 */
.L_x_1010:
[----:B------:R-:W-:Y:S01]  /*9930*/  ISETP.NE.AND P6, PT, R54, RZ, PT ;  /* 0x000000ff3600720c */ /* 0x000fe20003fc5270 */
[----:B------:R-:W-:Y:S01]  /*9940*/  BSSY.RECONVERGENT B0, `(.L_x_1012) ;  /* 0x000000a000007945 */ /* 0x000fe20003800200 */
[----:B------:R-:W-:Y:S02]  /*9950*/  IMAD.IADD R43, R5, 0x1, R42 ;  /* 0x00000001052b7824 */ /* 0x000fe400078e022a */
[----:B------:R-:W-:Y:S02]  /*9960*/  IMAD.MOV.U32 R22, RZ, RZ, R24 ;  /* 0x000000ffff167224 */ /* 0x000fe400078e0018 */
[----:B------:R-:W-:-:S07]  /*9970*/  IMAD.MOV.U32 R23, RZ, RZ, R25 ;  /* 0x000000ffff177224 */ /* 0x000fce00078e0019 */
[----:B------:R-:W-:Y:S05]  /*9980*/  @P6 BRA `(.L_x_1013) ;  /* 0x0000000000146947 */ /* 0x000fea0003800000 */
[----:B------:R-:W-:Y:S01]  /*9990*/  DSETP.GEU.AND P6, PT, R20, R24, PT ;  /* 0x000000181400722a */ /* 0x000fe20003fce000 */
[----:B------:R-:W-:Y:S02]  /*99a0*/  IMAD.MOV.U32 R22, RZ, RZ, R20 ;  /* 0x000000ffff167224 */ /* 0x000fe400078e0014 */
[----:B------:R-:W-:-:S11]  /*99b0*/  IMAD.MOV.U32 R23, RZ, RZ, R21 ;  /* 0x000000ffff177224 */ /* 0x000fd600078e0015 */
[----:B------:R-:W-:Y:S01]  /*99c0*/  @P6 MOV R22, R24 ;  /* 0x0000001800166202 */ /* 0x000fe20000000f00 */
[----:B------:R-:W-:-:S07]  /*99d0*/  @P6 IMAD.MOV.U32 R23, RZ, RZ, R25 ;  /* 0x000000ffff176224 */ /* 0x000fce00078e0019 */
.L_x_1013:
[----:B------:R-:W-:Y:S05]  /*99e0*/  BSYNC.RECONVERGENT B0 ;  /* 0x0000000000007941 */ /* 0x000fea0003800200 */
.L_x_1012:
[----:B------:R-:W-:Y:S01]  /*99f0*/  BSSY.RECONVERGENT B0, `(.L_x_1014) ;  /* 0x000000a000007945 */ /* 0x000fe20003800200 */
[----:B------:R-:W-:Y:S02]  /*9a00*/  IMAD.IADD R44, R4, 0x1, R43 ;  /* 0x00000001042c7824 */ /* 0x000fe400078e022b */
        /* <DEDUP_REMOVED lines=8> */
.L_x_1015:
[----:B------:R-:W-:Y:S05]  /*9a90*/  BSYNC.RECONVERGENT B0 ;  /* 0x0000000000007941 */ /* 0x000fea0003800200 */
.L_x_1014:
[----:B------:R-:W-:Y:S01]  /*9aa0*/  BSSY.RECONVERGENT B0, `(.L_x_1016) ;  /* 0x000000b000007945 */ /* 0x000fe20003800200 */
[----:B------:R-:W-:Y:S01]  /*9ab0*/  SEL R47, RZ, 0x1, !P1 ;  /* 0x00000001ff2f7807 */ /* 0x000fe20004800000 */
        /* <DEDUP_REMOVED lines=9> */
.L_x_1017:
[----:B------:R-:W-:Y:S05]  /*9b50*/  BSYNC.RECONVERGENT B0 ;  /* 0x0000000000007941 */ /* 0x000fea0003800200 */
.L_x_1016:
        /* <DEDUP_REMOVED lines=10> */
.L_x_1019:
[----:B------:R-:W-:Y:S05]  /*9c00*/  BSYNC.RECONVERGENT B0 ;  /* 0x0000000000007941 */ /* 0x000fea0003800200 */
.L_x_1018:
[----:B------:R-:W-:Y:S01]  /*9c10*/  BSSY.RECONVERGENT B0, `(.L_x_1020) ;  /* 0x000000c000007945 */ /* 0x000fe20003800200 */
[----:B------:R-:W-:Y:S01]  /*9c20*/  IMAD.IADD R40, R45, 0x1, R40 ;  /* 0x000000012d287824 */ /* 0x000fe200078e0228 */
[----:B------:R-:W-:Y:S01]  /*9c30*/  SEL R30, RZ, 0x1, !P2 ;  /* 0x00000001ff1e7807 */ /* 0x000fe20005000000 */
[----:B------:R-:W-:Y:S02]  /*9c40*/  IMAD.IADD R45, R3, 0x1, R47 ;  /* 0x00000001032d7824 */ /* 0x000fe400078e022f */
[----:B------:R-:W-:Y:S02]  /*9c50*/  IMAD.MOV.U32 R28, RZ, RZ, R32 ;  /* 0x000000ffff1c7224 */ /* 0x000fe400078e0020 */
[----:B------:R-:W-:Y:S01]  /*9c60*/  IMAD.MOV.U32 R29, RZ, RZ, R33 ;  /* 0x000000ffff1d7224 */ /* 0x000fe200078e0021 */
[----:B------:R-:W-:Y:S06]  /*9c70*/  @P3 BRA `(.L_x_1021) ;  /* 0x0000000000143947 */ /* 0x000fec0003800000 */
[----:B------:R-:W-:Y:S01]  /*9c80*/  DSETP.GEU.AND P6, PT, R26, R32, PT ;  /* 0x000000201a00722a */ /* 0x000fe20003fce000 */
[----:B------:R-:W-:Y:S01]  /*9c90*/  IMAD.MOV.U32 R28, RZ, RZ, R26 ;  /* 0x000000ffff1c7224 */ /* 0x000fe200078e001a */
[----:B------:R-:W-:-:S12]  /*9ca0*/  MOV R29, R27 ;  /* 0x0000001b001d7202 */ /* 0x000fd80000000f00 */
[----:B------:R-:W-:Y:S02]  /*9cb0*/  @P6 IMAD.MOV.U32 R28, RZ, RZ, R32 ;  /* 0x000000ffff1c6224 */ /* 0x000fe400078e0020 */
[----:B------:R-:W-:-:S07]  /*9cc0*/  @P6 IMAD.MOV.U32 R29, RZ, RZ, R33 ;  /* 0x000000ffff1d6224 */ /* 0x000fce00078e0021 */
.L_x_1021:
[----:B------:R-:W-:Y:S05]  /*9cd0*/  BSYNC.RECONVERGENT B0 ;  /* 0x0000000000007941 */ /* 0x000fea0003800200 */
.L_x_1020:
[----:B------:R-:W-:Y:S01]  /*9ce0*/  ISETP.GE.AND P6, PT, R40, 0x101, PT ;  /* 0x000001012800780c */ /* 0x000fe20003fc6270 */
[----:B------:R-:W-:Y:S01]  /*9cf0*/  IMAD.IADD R32, R30, 0x1, R45 ;  /* 0x000000011e207824 */ /* 0x000fe200078e022d */
[----:B------:R-:W-:Y:S01]  /*9d00*/  BSSY.RECONVERGENT B0, `(.L_x_1022) ;  /* 0x000012e000007945 */ /* 0x000fe20003800200 */
[----:B------:R-:W-:Y:S02]  /*9d10*/  SEL R51, R46, RZ, P0 ;  /* 0x000000ff2e337207 */ /* 0x000fe40000000000 */
[----:B------:R-:W-:-:S08]  /*9d20*/  IMAD.IADD R33, R2, 0x1, R32 ;  /* 0x0000000102217824 */ /* 0x000fd000078e0220 */
[----:B------:R-:W-:Y:S05]  /*9d30*/  @!P6 BRA `(.L_x_1023) ;  /* 0x0000000c00b4e947 */ /* 0x000fea0003800000 */
[----:B------:R-:W-:Y:S01]  /*9d40*/  BAR.SYNC.DEFER_BLOCKING 0x0 ;  /* 0x0000000000007b1d */ /* 0x000fe20000010000 */
[----:B------:R-:W-:Y:S02]  /*9d50*/  ISETP.NE.AND P0, PT, R7, RZ, PT ;  /* 0x000000ff0700720c */ /* 0x000fe40003f05270 */
[----:B------:R-:W-:Y:S02]  /*9d60*/  ISETP.NE.AND P6, PT, R16, R15, PT ;  /* 0x0000000f1000720c */ /* 0x000fe40003fc5270 */
[----:B------:R-:W-:Y:S02]  /*9d70*/  @P5 LEA R43, R43, UR4, 0x4 ;  /* 0x000000042b2b5c11 */ /* 0x000fe4000f8e20ff */
[----:B------:R-:W-:Y:S02]  /*9d80*/  ISETP.NE.AND P6, PT, R41, R0, !P6 ;  /* 0x000000002900720c */ /* 0x000fe400077c5270 */
[----:B------:R-:W-:Y:S02]  /*9d90*/  @P1 LEA R6, R6, UR4, 0x4 ;  /* 0x0000000406061c11 */ /* 0x000fe4000f8e20ff */
[----:B------:R-:W-:-:S02]  /*9da0*/  @P4 LEA R47, R47, UR4, 0x4 ;  /* 0x000000042f2f4c11 */ /* 0x000fc4000f8e20ff */
[----:B------:R-:W-:Y:S02]  /*9db0*/  @P2 LEA R45, R45, UR4, 0x4 ;  /* 0x000000042d2d2c11 */ /* 0x000fe4000f8e20ff */
[----:B------:R-:W-:-:S05]  /*9dc0*/  @P0 LEA R3, R51, UR4, 0x4 ;  /* 0x0000000433030c11 */ /* 0x000fca000f8e20ff */
[----:B------:R-:W-:Y:S01]  /*9dd0*/  @!P6 LEA R7, R42, UR4, 0x4 ;  /* 0x000000042a07ec11 */ /* 0x000fe2000f8e20ff */
[----:B------:R-:W-:Y:S04]  /*9de0*/  @P0 STS [R3], R8 ;  /* 0x0000000803000388 */ /* 0x000fe80000000800 */
[----:B------:R0:W-:Y:S01]  /*9df0*/  @P0 STS.64 [R3+0x8], R34 ;  /* 0x0000082203000388 */ /* 0x0001e20000000a00 */
[----:B------:R-:W-:-:S03]  /*9e00*/  ISETP.NE.AND P0, PT, R14, R13, PT ;  /* 0x0000000d0e00720c */ /* 0x000fc60003f05270 */
[----:B------:R1:W-:Y:S01]  /*9e10*/  @!P6 STS [R7], R16 ;  /* 0x000000100700e388 */ /* 0x0003e20000000800 */
[----:B------:R-:W-:-:S03]  /*9e20*/  ISETP.NE.AND P0, PT, R61, R0, !P0 ;  /* 0x000000003d00720c */ /* 0x000fc60004705270 */
[----:B------:R1:W-:Y:S01]  /*9e30*/  @!P6 STS.64 [R7+0x8], R18 ;  /* 0x000008120700e388 */ /* 0x0003e20000000a00 */
[----:B------:R-:W-:-:S03]  /*9e40*/  ISETP.NE.AND P6, PT, R9, R17, PT ;  /* 0x000000110900720c */ /* 0x000fc60003fc5270 */
[----:B------:R1:W-:Y:S01]  /*9e50*/  @P5 STS [R43], R15 ;  /* 0x0000000f2b005388 */ /* 0x0003e20000000800 */
[----:B------:R-:W-:Y:S02]  /*9e60*/  ISETP.NE.AND P6, PT, R60, R0, !P6 ;  /* 0x000000003c00720c */ /* 0x000fe400077c5270 */
[----:B0-----:R-:W-:Y:S01]  /*9e70*/  @P3 LEA R3, R32, UR4, 0x4 ;  /* 0x0000000420033c11 */ /* 0x001fe2000f8e20ff */
[----:B------:R1:W-:Y:S02]  /*9e80*/  @P5 STS.64 [R43+0x8], R36 ;  /* 0x000008242b005388 */ /* 0x0003e40000000a00 */
[----:B------:R-:W-:-:S05]  /*9e90*/  @!P0 LEA R31, R44, UR4, 0x4 ;  /* 0x000000042c1f8c11 */ /* 0x000fca000f8e20ff */
[----:B------:R1:W-:Y:S03]  /*9ea0*/  @!P0 STS.64 [R31+0x8], R20 ;  /* 0x000008141f008388 */ /* 0x0003e60000000a00 */
[----:B------:R-:W-:Y:S01]  /*9eb0*/  @!P6 LEA R33, R33, UR4, 0x4 ;  /* 0x000000042121ec11 */ /* 0x000fe2000f8e20ff */
[----:B------:R1:W-:Y:S01]  /*9ec0*/  @!P0 STS [R31], R14 ;  /* 0x0000000e1f008388 */ /* 0x0003e20000000800 */
[----:B------:R-:W-:-:S03]  /*9ed0*/  ISETP.GE.U32.AND P0, PT, R50, R40, PT ;  /* 0x000000283200720c */ /* 0x000fc60003f06070 */
        /* <DEDUP_REMOVED lines=8> */
[----:B------:R1:W-:Y:S04]  /*9f60*/  @!P6 STS.64 [R33+0x8], R28 ;  /* 0x0000081c2100e388 */ /* 0x0003e80000000a00 */
[----:B------:R1:W-:Y:S01]  /*9f70*/  @!P6 STS [R33], R9 ;  /* 0x000000092100e388 */ /* 0x0003e20000000800 */
[----:B------:R-:W-:Y:S06]  /*9f80*/  BAR.SYNC.DEFER_BLOCKING 0x0 ;  /* 0x0000000000007b1d */ /* 0x000fec0000010000 */
[----:B------:R-:W-:Y:S05]  /*9f90*/  @P0 BRA `(.L_x_1024) ;  /* 0x0000001000100947 */ /* 0x000fea0003800000 */
[----:B-1----:R-:W-:Y:S01]  /*9fa0*/  LOP3.LUT R3, RZ, R50, RZ, 0x33, !PT ;  /* 0x00000032ff037212 */ /* 0x002fe200078e33ff */
[----:B------:R-:W-:Y:S01]  /*9fb0*/  BSSY.RECONVERGENT B1, `(.L_x_1025) ;  /* 0x0000023000017945 */ /* 0x000fe20003800200 */
[----:B------:R-:W-:-:S03]  /*9fc0*/  IMAD.MOV.U32 R7, RZ, RZ, R50 ;  /* 0x000000ffff077224 */ /* 0x000fc600078e0032 */
[----:B------:R-:W-:-:S05]  /*9fd0*/  IMAD.IADD R6, R40, 0x1, R3 ;  /* 0x0000000128067824 */ /* 0x000fca00078e0203 */
[C---:B------:R-:W-:Y:S02]  /*9fe0*/  LOP3.LUT R2, R6.reuse, 0x300, RZ, 0xc0, !PT ;  /* 0x0000030006027812 */ /* 0x040fe400078ec0ff */
[----:B------:R-:W-:Y:S02]  /*9ff0*/  ISETP.GE.U32.AND P1, PT, R6, 0x300, PT ;  /* 0x000003000600780c */ /* 0x000fe40003f26070 */
[----:B------:R-:W-:-:S13]  /*a000*/  ISETP.NE.AND P0, PT, R2, 0x300, PT ;  /* 0x000003000200780c */ /* 0x000fda0003f05270 */
[----:B------:R-:W-:Y:S05]  /*a010*/  @!P0 BRA `(.L_x_1026) ;  /* 0x0000000000708947 */ /* 0x000fea0003800000 */
[----:B------:R-:W0:Y:S01]  /*a020*/  LDC.64 R2, c[0x0][0x398] ;  /* 0x0000e600ff027b82 */ /* 0x000e220000000a00 */
[----:B------:R-:W-:-:S04]  /*a030*/  LEA.HI R6, R6, 0x1, RZ, 0x18 ;  /* 0x0000000106067811 */ /* 0x000fc800078fc0ff */
[C---:B------:R-:W-:Y:S02]  /*a040*/  SHF.L.U32 R7, R6.reuse, 0x8, RZ ;  /* 0x0000000806077819 */ /* 0x040fe400000006ff */
[----:B------:R-:W-:Y:S01]  /*a050*/  LOP3.LUT R6, R6, 0x3, RZ, 0xc0, !PT ;  /* 0x0000000306067812 */ /* 0x000fe200078ec0ff */
[----:B------:R-:W1:Y:S01]  /*a060*/  LDC.64 R4, c[0x0][0x390] ;  /* 0x0000e400ff047b82 */ /* 0x000e620000000a00 */
[----:B------:R-:W-:-:S03]  /*a070*/  LOP3.LUT R7, R7, 0x300, RZ, 0xc0, !PT ;  /* 0x0000030007077812 */ /* 0x000fc600078ec0ff */
[----:B------:R-:W-:Y:S02]  /*a080*/  IMAD.MOV R6, RZ, RZ, -R6 ;  /* 0x000000ffff067224 */ /* 0x000fe400078e0a06 */
[----:B------:R-:W-:Y:S02]  /*a090*/  IMAD.IADD R7, R7, 0x1, R50 ;  /* 0x0000000107077824 */ /* 0x000fe400078e0232 */
[----:B0-----:R-:W-:-:S04]  /*a0a0*/  IMAD.WIDE.U32 R2, R50, 0x8, R2 ;  /* 0x0000000832027825 */ /* 0x001fc800078e0002 */
[----:B------:R-:W-:Y:S01]  /*a0b0*/  IMAD.MOV.U32 R12, RZ, RZ, R2 ;  /* 0x000000ffff0c7224 */ /* 0x000fe200078e0002 */
[C---:B------:R-:W-:Y:S01]  /*a0c0*/  LEA R2, R50.reuse, UR4, 0x4 ;  /* 0x0000000432027c11 */ /* 0x040fe2000f8e20ff */
[----:B------:R-:W-:Y:S02]  /*a0d0*/  IMAD.MOV.U32 R13, RZ, RZ, R3 ;  /* 0x000000ffff0d7224 */ /* 0x000fe400078e0003 */
[----:B-1----:R-:W-:-:S04]  /*a0e0*/  IMAD.WIDE.U32 R4, R50, 0x4, R4 ;  /* 0x0000000432047825 */ /* 0x002fc800078e0004 */
[----:B------:R-:W-:-:S07]  /*a0f0*/  VIADD R10, R2, 0x8 ;  /* 0x00000008020a7836 */ /* 0x000fce0000000000 */
.L_x_1027:
[----:B------:R-:W0:Y:S01]  /*a100*/  LDS R11, [R10+-0x8] ;  /* 0xfffff8000a0b7984 */ /* 0x000e220000000800 */
[----:B------:R-:W-:Y:S01]  /*a110*/  IMAD.MOV.U32 R8, RZ, RZ, R12 ;  /* 0x000000ffff087224 */ /* 0x000fe200078e000c */
[----:B------:R-:W-:Y:S01]  /*a120*/  MOV R9, R13 ;  /* 0x0000000d00097202 */ /* 0x000fe20000000f00 */
[----:B------:R-:W-:Y:S01]  /*a130*/  VIADD R6, R6, 0x1 ;  /* 0x0000000106067836 */ /* 0x000fe20000000000 */
[----:B------:R1:W2:Y:S01]  /*a140*/  LDS.64 R2, [R10] ;  /* 0x000000000a027984 */ /* 0x0002a20000000a00 */
[----:B------:R-:W-:-:S03]  /*a150*/  IADD3 R12, P2, PT, R12, 0x800, RZ ;  /* 0x000008000c0c7810 */ /* 0x000fc60007f5e0ff */
[----:B------:R-:W-:Y:S02]  /*a160*/  ISETP.NE.AND P0, PT, R6, RZ, PT ;  /* 0x000000ff0600720c */ /* 0x000fe40003f05270 */
[----:B------:R-:W-:Y:S02]  /*a170*/  IMAD.X R13, RZ, RZ, R13, P2 ;  /* 0x000000ffff0d7224 */ /* 0x000fe400010e060d */
[----:B-1----:R-:W-:Y:S01]  /*a180*/  VIADD R10, R10, 0x1000 ;  /* 0x000010000a0a7836 */ /* 0x002fe20000000000 */
[----:B0-----:R0:W-:Y:S04]  /*a190*/  STG.E desc[UR10][R4.64], R11 ;  /* 0x0000000b04007986 */ /* 0x0011e8000c10190a */
[----:B--2---:R1:W-:Y:S01]  /*a1a0*/  STG.E.64 desc[UR10][R8.64], R2 ;  /* 0x0000000208007986 */ /* 0x0043e2000c101b0a */
[----:B0-----:R-:W-:-:S05]  /*a1b0*/  IADD3 R4, P3, PT, R4, 0x400, RZ ;  /* 0x0000040004047810 */ /* 0x001fca0007f7e0ff */
[----:B------:R-:W-:Y:S01]  /*a1c0*/  IMAD.X R5, RZ, RZ, R5, P3 ;  /* 0x000000ffff057224 */ /* 0x000fe200018e0605 */
[----:B-1----:R-:W-:Y:S07]  /*a1d0*/  @P0 BRA `(.L_x_1027) ;  /* 0xfffffffc00c80947 */ /* 0x002fee000383ffff */
.L_x_1026:
[----:B------:R-:W-:Y:S05]  /*a1e0*/  BSYNC.RECONVERGENT B1 ;  /* 0x0000000000017941 */ /* 0x000fea0003800200 */
.L_x_1025:
[----:B------:R-:W-:Y:S05]  /*a1f0*/  @!P1 BRA `(.L_x_1024) ;  /* 0x0000000c00789947 */ /* 0x000fea0003800000 */
[----:B------:R-:W0:Y:S01]  /*a200*/  LDC.64 R2, c[0x0][0x390] ;  /* 0x0000e400ff027b82 */ /* 0x000e220000000a00 */
[----:B------:R-:W-:Y:S01]  /*a210*/  IMAD.IADD R6, R40, 0x1, -R7 ;  /* 0x0000000128067824 */ /* 0x000fe200078e0a07 */
[----:B------:R-:W-:Y:S04]  /*a220*/  BSSY.RECONVERGENT B1, `(.L_x_1028) ;  /* 0x000005b000017945 */ /* 0x000fe80003800200 */
[----:B------:R-:W-:Y:S02]  /*a230*/  ISETP.GT.AND P1, PT, R6, 0xc00, PT ;  /* 0x00000c000600780c */ /* 0x000fe40003f24270 */
[----:B------:R-:W1:Y:S01]  /*a240*/  LDC.64 R4, c[0x0][0x398] ;  /* 0x0000e600ff047b82 */ /* 0x000e620000000a00 */
[----:B------:R-:W-:-:S05]  /*a250*/  LEA R6, R7, UR4, 0x4 ;  /* 0x0000000407067c11 */ /* 0x000fca000f8e20ff */
[----:B------:R-:W-:Y:S02]  /*a260*/  VIADD R6, R6, 0x2000 ;  /* 0x0000200006067836 */ /* 0x000fe40000000000 */
[----:B0-----:R-:W-:-:S03]  /*a270*/  IMAD.WIDE.U32 R2, R7, 0x4, R2 ;  /* 0x0000000407027825 */ /* 0x001fc600078e0002 */
[----:B------:R-:W-:Y:S01]  /*a280*/  IADD3 R2, P0, PT, R2, 0x800, RZ ;  /* 0x0000080002027810 */ /* 0x000fe20007f1e0ff */
[----:B-1----:R-:W-:-:S04]  /*a290*/  IMAD.WIDE.U32 R4, R7, 0x8, R4 ;  /* 0x0000000807047825 */ /* 0x002fc800078e0004 */
[----:B------:R-:W-:Y:S01]  /*a2a0*/  IMAD.X R3, RZ, RZ, R3, P0 ;  /* 0x000000ffff037224 */ /* 0x000fe200000e0603 */
[----:B------:R-:W-:Y:S02]  /*a2b0*/  IADD3 R4, P2, PT, R4, 0x1000, RZ ;  /* 0x0000100004047810 */ /* 0x000fe40007f5e0ff */
[----:B------:R-:W-:Y:S02]  /*a2c0*/  PLOP3.LUT P0, PT, PT, PT, PT, 0x80, 0x8 ;  /* 0x000000000008781c */ /* 0x000fe40003f0f070 */
[----:B------:R-:W-:Y:S01]  /*a2d0*/  IADD3.X R5, PT, PT, RZ, R5, RZ, P2, !PT ;  /* 0x00000005ff057210 */ /* 0x000fe200017fe4ff */
[----:B------:R-:W-:Y:S10]  /*a2e0*/  @!P1 BRA `(.L_x_1029) ;  /* 0x0000000400389947 */ /* 0x000ff40003800000 */
[----:B------:R-:W-:Y:S01]  /*a2f0*/  PLOP3.LUT P0, PT, PT, PT, PT, 0x8, 0x80 ;  /* 0x000000000080781c */ /* 0x000fe20003f0e170 */
[----:B------:R-:W-:-:S12]  /*a300*/  VIADD R16, R40, 0xfffff400 ;  /* 0xfffff40028107836 */ /* 0x000fd80000000000 */
.L_x_1030:
        /* <DEDUP_REMOVED lines=14> */
[----:B0-----:R-:W-:Y:S04]  /*a3f0*/  STG.E desc[UR10][R2.64+-0x800], R21 ;  /* 0xfff8001502007986 */ /* 0x001fe8000c10190a */
[----:B------:R-:W0:Y:S04]  /*a400*/  LDS R53, [R6+0x4000] ;  /* 0x0040000006357984 */ /* 0x000e280000000800 */
[----:B------:R-:W0:Y:S04]  /*a410*/  LDS.64 R20, [R6+0x4008] ;  /* 0x0040080006147984 */ /* 0x000e280000000a00 */
[----:B-1----:R-:W-:Y:S04]  /*a420*/  STG.E.64 desc[UR10][R4.64+-0x1000], R22 ;  /* 0xfff0001604007986 */ /* 0x002fe8000c101b0a */
        /* <DEDUP_REMOVED lines=17> */
[----:B------:R4:W1:Y:S04]  /*a540*/  LDS.64 R42, [R6+0xd008] ;  /* 0x00d00800062a7984 */ /* 0x0008680000000a00 */
[----:B--2---:R-:W-:Y:S04]  /*a550*/  STG.E desc[UR10][R2.64+-0x400], R41 ;  /* 0xfffc002902007986 */ /* 0x004fe8000c10190a */
[----:B---3--:R2:W-:Y:S01]  /*a560*/  STG.E.64 desc[UR10][R4.64+-0x800], R8 ;  /* 0xfff8000804007986 */ /* 0x0085e2000c101b0a */
[----:B----4-:R-:W-:-:S03]  /*a570*/  VIADD R6, R6, 0x10000 ;  /* 0x0001000006067836 */ /* 0x010fc60000000000 */
[----:B------:R-:W-:Y:S04]  /*a580*/  STG.E desc[UR10][R2.64], R45 ;  /* 0x0000002d02007986 */ /* 0x000fe8000c10190a */
[----:B-----5:R3:W-:Y:S04]  /*a590*/  STG.E.64 desc[UR10][R4.64], R10 ;  /* 0x0000000a04007986 */ /* 0x0207e8000c101b0a */
[----:B------:R-:W-:Y:S01]  /*a5a0*/  STG.E desc[UR10][R2.64+0x400], R47 ;  /* 0x0004002f02007986 */ /* 0x000fe2000c10190a */
[----:B--2---:R-:W-:-:S03]  /*a5b0*/  IADD3 R8, P3, PT, R4, 0x8000, RZ ;  /* 0x0000800004087810 */ /* 0x004fc60007f7e0ff */
[----:B------:R-:W-:Y:S02]  /*a5c0*/  STG.E.64 desc[UR10][R4.64+0x800], R12 ;  /* 0x0008000c04007986 */ /* 0x000fe4000c101b0a */
[----:B------:R-:W-:Y:S02]  /*a5d0*/  IMAD.X R9, RZ, RZ, R5, P3 ;  /* 0x000000ffff097224 */ /* 0x000fe400018e0605 */
[----:B------:R-:W-:Y:S01]  /*a5e0*/  STG.E desc[UR10][R2.64+0x800], R49 ;  /* 0x0008003102007986 */ /* 0x000fe2000c10190a */
[----:B---3--:R-:W-:-:S03]  /*a5f0*/  IADD3 R10, P2, PT, R2, 0x4000, RZ ;  /* 0x00004000020a7810 */ /* 0x008fc60007f5e0ff */
[----:B------:R-:W-:Y:S02]  /*a600*/  STG.E.64 desc[UR10][R4.64+0x1000], R14 ;  /* 0x0010000e04007986 */ /* 0x000fe4000c101b0a */
[----:B------:R-:W-:Y:S02]  /*a610*/  IMAD.X R11, RZ, RZ, R3, P2 ;  /* 0x000000ffff0b7224 */ /* 0x000fe400010e0603 */
[----:B------:R-:W-:Y:S04]  /*a620*/  STG.E desc[UR10][R2.64+0xc00], R51 ;  /* 0x000c003302007986 */ /* 0x000fe8000c10190a */
[----:B------:R-:W-:Y:S04]  /*a630*/  STG.E.64 desc[UR10][R4.64+0x1800], R18 ;  /* 0x0018001204007986 */ /* 0x000fe8000c101b0a */
[----:B0-----:R-:W-:Y:S04]  /*a640*/  STG.E desc[UR10][R2.64+0x1000], R53 ;  /* 0x0010003502007986 */ /* 0x001fe8000c10190a */
[----:B------:R-:W-:Y:S04]  /*a650*/  STG.E.64 desc[UR10][R4.64+0x2000], R20 ;  /* 0x0020001404007986 */ /* 0x000fe8000c101b0a */
[----:B-1----:R-:W-:Y:S04]  /*a660*/  STG.E desc[UR10][R2.64+0x1400], R55 ;  /* 0x0014003702007986 */ /* 0x002fe8000c10190a */
        /* <DEDUP_REMOVED lines=17> */
[----:B0-----:R-:W-:Y:S01]  /*a780*/  MOV R2, R10 ;  /* 0x0000000a00027202 */ /* 0x001fe20000000f00 */
[----:B------:R-:W-:-:S02]  /*a790*/  IMAD.MOV.U32 R3, RZ, RZ, R11 ;  /* 0x000000ffff037224 */ /* 0x000fc400078e000b */
[----:B-1----:R-:W-:Y:S02]  /*a7a0*/  IMAD.MOV.U32 R4, RZ, RZ, R8 ;  /* 0x000000ffff047224 */ /* 0x002fe400078e0008 */
[----:B------:R-:W-:Y:S01]  /*a7b0*/  IMAD.MOV.U32 R5, RZ, RZ, R9 ;  /* 0x000000ffff057224 */ /* 0x000fe200078e0009 */
[----:B------:R-:W-:Y:S06]  /*a7c0*/  @!P1 BRA `(.L_x_1030) ;  /* 0xfffffff800d09947 */ /* 0x000fec000383ffff */
.L_x_1029:
[----:B------:R-:W-:Y:S05]  /*a7d0*/  BSYNC.RECONVERGENT B1 ;  /* 0x0000000000017941 */ /* 0x000fea0003800200 */
.L_x_1028:
[----:B------:R-:W-:Y:S01]  /*a7e0*/  IMAD.IADD R8, R40, 0x1, -R7 ;  /* 0x0000000128087824 */ /* 0x000fe200078e0a07 */
[----:B------:R-:W-:Y:S04]  /*a7f0*/  BSSY.RECONVERGENT B1, `(.L_x_1031) ;  /* 0x000002e000017945 */ /* 0x000fe80003800200 */
[----:B------:R-:W-:-:S13]  /*a800*/  ISETP.GT.AND P1, PT, R8, 0x400, PT ;  /* 0x000004000800780c */ /* 0x000fda0003f24270 */
[----:B------:R-:W-:Y:S05]  /*a810*/  @!P1 BRA `(.L_x_1032) ;  /* 0x0000000000ac9947 */ /* 0x000fea0003800000 */
[----:B------:R-:W0:Y:S01]  /*a820*/  LDS R27, [R6+-0x2000] ;  /* 0xffe00000061b7984 */ /* 0x000e220000000800 */
[----:B------:R-:W-:Y:S02]  /*a830*/  PLOP3.LUT P0, PT, PT, PT, PT, 0x8, 0x80 ;  /* 0x000000000080781c */ /* 0x000fe40003f0e170 */
[----:B------:R-:W-:Y:S01]  /*a840*/  IADD3 R7, PT, PT, R7, 0x800, RZ ;  /* 0x0000080007077810 */ /* 0x000fe20007ffe0ff */
        /* <DEDUP_REMOVED lines=40> */
.L_x_1032:
[----:B------:R-:W-:Y:S05]  /*aad0*/  BSYNC.RECONVERGENT B1 ;  /* 0x0000000000017941 */ /* 0x000fea0003800200 */
.L_x_1031:
[----:B------:R-:W-:-:S13]  /*aae0*/  ISETP.LT.OR P0, PT, R7, R40, P0 ;  /* 0x000000280700720c */ /* 0x000fda0000701670 */
[----:B------:R-:W-:Y:S05]  /*aaf0*/  @!P0 BRA `(.L_x_1024) ;  /* 0x0000000400388947 */ /* 0x000fea0003800000 */
        /* <DEDUP_REMOVED lines=8> */
[----:B0-----:R0:W-:Y:S04]  /*ab80*/  STG.E desc[UR10][R2.64+-0x800], R7 ;  /* 0xfff8000702007986 */ /* 0x0011e8000c10190a */
[----:B-1----:R0:W-:Y:S04]  /*ab90*/  STG.E.64 desc[UR10][R4.64+-0x1000], R8 ;  /* 0xfff0000804007986 */ /* 0x0021e8000c101b0a */
[----:B--2---:R0:W-:Y:S04]  /*aba0*/  STG.E desc[UR10][R2.64+-0x400], R19 ;  /* 0xfffc001302007986 */ /* 0x0041e8000c10190a */
[----:B---3--:R0:W-:Y:S04]  /*abb0*/  STG.E.64 desc[UR10][R4.64+-0x800], R10 ;  /* 0xfff8000a04007986 */ /* 0x0081e8000c101b0a */
[----:B----4-:R0:W-:Y:S04]  /*abc0*/  STG.E desc[UR10][R2.64], R21 ;  /* 0x0000001502007986 */ /* 0x0101e8000c10190a */
[----:B-----5:R0:W-:Y:S04]  /*abd0*/  STG.E.64 desc[UR10][R4.64], R12 ;  /* 0x0000000c04007986 */ /* 0x0201e8000c101b0a */
[----:B------:R0:W-:Y:S04]  /*abe0*/  STG.E desc[UR10][R2.64+0x400], R23 ;  /* 0x0004001702007986 */ /* 0x0001e8000c10190a */
[----:B------:R0:W-:Y:S01]  /*abf0*/  STG.E.64 desc[UR10][R4.64+0x800], R14 ;  /* 0x0008000e04007986 */ /* 0x0001e2000c101b0a */
[----:B------:R-:W-:Y:S05]  /*ac00*/  BRA `(.L_x_1024) ;  /* 0x0000000000f47947 */ /* 0x000fea0003800000 */
.L_x_1023:
[----:B------:R-:W0:Y:S01]  /*ac10*/  LDC.64 R2, c[0x0][0x390] ;  /* 0x0000e400ff027b82 */ /* 0x000e220000000a00 */
[----:B------:R-:W-:Y:S02]  /*ac20*/  ISETP.NE.AND P6, PT, R7, RZ, PT ;  /* 0x000000ff0700720c */ /* 0x000fe40003fc5270 */
[----:B------:R-:W-:-:S04]  /*ac30*/  ISETP.NE.AND P0, PT, R16, R15, PT ;  /* 0x0000000f1000720c */ /* 0x000fc80003f05270 */
[----:B------:R-:W-:Y:S01]  /*ac40*/  ISETP.NE.AND P0, PT, R41, R0, !P0 ;  /* 0x000000002900720c */ /* 0x000fe20004705270 */
[----:B------:R-:W1:Y:S08]  /*ac50*/  LDC.64 R30, c[0x0][0x398] ;  /* 0x0000e600ff1e7b82 */ /* 0x000e700000000a00 */
[----:B------:R-:W2:Y:S08]  /*ac60*/  LDC.64 R52, c[0x0][0x390] ;  /* 0x0000e400ff347b82 */ /* 0x000eb00000000a00 */
[----:B------:R-:W3:Y:S01]  /*ac70*/  LDC.64 R56, c[0x0][0x398] ;  /* 0x0000e600ff387b82 */ /* 0x000ee20000000a00 */
[----:B0-----:R-:W-:-:S05]  /*ac80*/  @P6 IMAD.WIDE R2, R51, 0x4, R2 ;  /* 0x0000000433026825 */ /* 0x001fca00078e0202 */
[----:B------:R2:W-:Y:S02]  /*ac90*/  @P6 STG.E desc[UR10][R2.64], R8 ;  /* 0x0000000802006986 */ /* 0x0005e4000c10190a */
[----:B------:R-:W0:Y:S01]  /*aca0*/  LDC.64 R48, c[0x0][0x390] ;  /* 0x0000e400ff307b82 */ /* 0x000e220000000a00 */
[----:B-1----:R-:W-:-:S05]  /*acb0*/  @P6 IMAD.WIDE R30, R51, 0x8, R30 ;  /* 0x00000008331e6825 */ /* 0x002fca00078e021e */
[----:B------:R3:W-:Y:S01]  /*acc0*/  @P6 STG.E.64 desc[UR10][R30.64], R34 ;  /* 0x000000221e006986 */ /* 0x0007e2000c101b0a */
[----:B------:R-:W-:Y:S01]  /*acd0*/  ISETP.NE.AND P6, PT, R14, R13, PT ;  /* 0x0000000d0e00720c */ /* 0x000fe20003fc5270 */
[----:B------:R-:W1:Y:S01]  /*ace0*/  LDC.64 R54, c[0x0][0x398] ;  /* 0x0000e600ff367b82 */ /* 0x000e620000000a00 */
[----:B--2---:R-:W-:Y:S02]  /*acf0*/  @!P0 IMAD.WIDE R2, R42, 0x4, R52 ;  /* 0x000000042a028825 */ /* 0x004fe400078e0234 */
[----:B------:R-:W-:-:S03]  /*ad00*/  ISETP.NE.AND P6, PT, R61, R0, !P6 ;  /* 0x000000003d00720c */ /* 0x000fc600077c5270 */
[----:B------:R0:W-:Y:S02]  /*ad10*/  @!P0 STG.E desc[UR10][R2.64], R16 ;  /* 0x0000001002008986 */ /* 0x0001e4000c10190a */
[----:B------:R-:W2:Y:S01]  /*ad20*/  LDC.64 R58, c[0x0][0x398] ;  /* 0x0000e600ff3a7b82 */ /* 0x000ea20000000a00 */
[----:B---3--:R-:W-:-:S07]  /*ad30*/  @!P0 IMAD.WIDE R30, R42, 0x8, R56 ;  /* 0x000000082a1e8825 */ /* 0x008fce00078e0238 */
[----:B------:R-:W3:Y:S01]  /*ad40*/  LDC.64 R56, c[0x0][0x390] ;  /* 0x0000e400ff387b82 */ /* 0x000ee20000000a00 */
[----:B------:R1:W-:Y:S01]  /*ad50*/  @!P0 STG.E.64 desc[UR10][R30.64], R18 ;  /* 0x000000121e008986 */ /* 0x0003e2000c101b0a */
[----:B------:R-:W-:Y:S01]  /*ad60*/  ISETP.NE.AND P0, PT, R9, R17, PT ;  /* 0x000000110900720c */ /* 0x000fe20003f05270 */
[----:B0-----:R-:W-:-:S03]  /*ad70*/  @P5 IMAD.WIDE R2, R43, 0x4, R48 ;  /* 0x000000042b025825 */ /* 0x001fc600078e0230 */
[----:B------:R-:W-:Y:S02]  /*ad80*/  ISETP.NE.AND P0, PT, R60, R0, !P0 ;  /* 0x000000003c00720c */ /* 0x000fe40004705270 */
[----:B------:R-:W0:Y:S01]  /*ad90*/  LDC.64 R48, c[0x0][0x398] ;  /* 0x0000e600ff307b82 */ /* 0x000e220000000a00 */
[----:B------:R-:W-:Y:S01]  /*ada0*/  @P5 STG.E desc[UR10][R2.64], R15 ;  /* 0x0000000f02005986 */ /* 0x000fe2000c10190a */
[----:B-1----:R-:W-:-:S06]  /*adb0*/  @P5 IMAD.WIDE R18, R43, 0x8, R54 ;  /* 0x000000082b125825 */ /* 0x002fcc00078e0236 */
[----:B------:R-:W1:Y:S01]  /*adc0*/  LDC.64 R60, c[0x0][0x390] ;  /* 0x0000e400ff3c7b82 */ /* 0x000e620000000a00 */
[----:B--2---:R-:W-:Y:S01]  /*add0*/  @P1 IMAD.WIDE R58, R6, 0x8, R58 ;  /* 0x00000008063a1825 */ /* 0x004fe200078e023a */
[----:B------:R2:W-:Y:S06]  /*ade0*/  @P5 STG.E.64 desc[UR10][R18.64], R36 ;  /* 0x0000002412005986 */ /* 0x0005ec000c101b0a */
[----:B------:R-:W4:Y:S01]  /*adf0*/  LDC.64 R42, c[0x0][0x390] ;  /* 0x0000e400ff2a7b82 */ /* 0x000f220000000a00 */
[----:B---3--:R-:W-:-:S07]  /*ae00*/  @P4 IMAD.WIDE R56, R47, 0x4, R56 ;  /* 0x000000042f384825 */ /* 0x008fce00078e0238 */
[----:B------:R-:W3:Y:S01]  /*ae10*/  LDC.64 R54, c[0x0][0x398] ;  /* 0x0000e600ff367b82 */ /* 0x000ee20000000a00 */
[----:B0-----:R-:W-:-:S07]  /*ae20*/  @!P6 IMAD.WIDE R48, R44, 0x8, R48 ;  /* 0x000000082c30e825 */ /* 0x001fce00078e0230 */
[----:B------:R-:W0:Y:S01]  /*ae30*/  LDC.64 R52, c[0x0][0x390] ;  /* 0x0000e400ff347b82 */ /* 0x000e220000000a00 */
[----:B-1----:R-:W-:-:S07]  /*ae40*/  @P1 IMAD.WIDE R60, R6, 0x4, R60 ;  /* 0x00000004063c1825 */ /* 0x002fce00078e023c */
[----:B--2---:R-:W1:Y:S01]  /*ae50*/  LDC.64 R36, c[0x0][0x398] ;  /* 0x0000e600ff247b82 */ /* 0x004e620000000a00 */
[----:B----4-:R-:W-:-:S05]  /*ae60*/  @!P6 IMAD.WIDE R42, R44, 0x4, R42 ;  /* 0x000000042c2ae825 */ /* 0x010fca00078e022a */
[----:B------:R2:W-:Y:S02]  /*ae70*/  @!P6 STG.E desc[UR10][R42.64], R14 ;  /* 0x0000000e2a00e986 */ /* 0x0005e4000c10190a */
[----:B------:R-:W4:Y:S01]  /*ae80*/  LDC.64 R2, c[0x0][0x390] ;  /* 0x0000e400ff027b82 */ /* 0x000f220000000a00 */
[----:B---3--:R-:W-:Y:S01]  /*ae90*/  @P4 IMAD.WIDE R54, R47, 0x8, R54 ;  /* 0x000000082f364825 */ /* 0x008fe200078e0236 */
[----:B------:R2:W-:Y:S04]  /*aea0*/  @!P6 STG.E.64 desc[UR10][R48.64], R20 ;  /* 0x000000143000e986 */ /* 0x0005e8000c101b0a */
[----:B------:R2:W-:Y:S02]  /*aeb0*/  @P1 STG.E desc[UR10][R60.64], R13 ;  /* 0x0000000d3c001986 */ /* 0x0005e4000c10190a */
[----:B------:R-:W3:Y:S01]  /*aec0*/  LDC.64 R34, c[0x0][0x398] ;  /* 0x0000e600ff227b82 */ /* 0x000ee20000000a00 */
[C---:B0-----:R-:W-:Y:S01]  /*aed0*/  @P2 IMAD.WIDE R52, R45.reuse, 0x4, R52 ;  /* 0x000000042d342825 */ /* 0x041fe200078e0234 */
[----:B------:R2:W-:Y:S04]  /*aee0*/  @P1 STG.E.64 desc[UR10][R58.64], R22 ;  /* 0x000000163a001986 */ /* 0x0005e8000c101b0a */
[----:B------:R2:W-:Y:S02]  /*aef0*/  @P4 STG.E desc[UR10][R56.64], R12 ;  /* 0x0000000c38004986 */ /* 0x0005e4000c10190a */
[----:B------:R-:W0:Y:S01]  /*af00*/  LDC.64 R30, c[0x0][0x390] ;  /* 0x0000e400ff1e7b82 */ /* 0x000e220000000a00 */
[----:B-1----:R-:W-:Y:S01]  /*af10*/  @P2 IMAD.WIDE R36, R45, 0x8, R36 ;  /* 0x000000082d242825 */ /* 0x002fe200078e0224 */
[----:B------:R2:W-:Y:S04]  /*af20*/  @P4 STG.E.64 desc[UR10][R54.64], R4 ;  /* 0x0000000436004986 */ /* 0x0005e8000c101b0a */
[----:B------:R2:W-:Y:S02]  /*af30*/  @P2 STG.E desc[UR10][R52.64], R11 ;  /* 0x0000000b34002986 */ /* 0x0005e4000c10190a */
[----:B------:R-:W1:Y:S01]  /*af40*/  LDC.64 R18, c[0x0][0x398] ;  /* 0x0000e600ff127b82 */ /* 0x000e620000000a00 */
[C---:B----4-:R-:W-:Y:S01]  /*af50*/  @P3 IMAD.WIDE R2, R32.reuse, 0x4, R2 ;  /* 0x0000000420023825 */ /* 0x050fe200078e0202 */
[----:B------:R2:W-:Y:S04]  /*af60*/  @P2 STG.E.64 desc[UR10][R36.64], R24 ;  /* 0x0000001824002986 */ /* 0x0005e8000c101b0a */
[----:B------:R2:W-:Y:S01]  /*af70*/  @P3 STG.E desc[UR10][R2.64], R10 ;  /* 0x0000000a02003986 */ /* 0x0005e2000c10190a */
[----:B---3--:R-:W-:-:S05]  /*af80*/  @P3 IMAD.WIDE R34, R32, 0x8, R34 ;  /* 0x0000000820223825 */ /* 0x008fca00078e0222 */
[----:B------:R2:W-:Y:S01]  /*af90*/  @P3 STG.E.64 desc[UR10][R34.64], R26 ;  /* 0x0000001a22003986 */ /* 0x0005e2000c101b0a */
[----:B0-----:R-:W-:-:S05]  /*afa0*/  @!P0 IMAD.WIDE R30, R33, 0x4, R30 ;  /* 0x00000004211e8825 */ /* 0x001fca00078e021e */
[----:B------:R2:W-:Y:S01]  /*afb0*/  @!P0 STG.E desc[UR10][R30.64], R9 ;  /* 0x000000091e008986 */ /* 0x0005e2000c10190a */
[----:B-1----:R-:W-:-:S05]  /*afc0*/  @!P0 IMAD.WIDE R18, R33, 0x8, R18 ;  /* 0x0000000821128825 */ /* 0x002fca00078e0212 */
[----:B------:R2:W-:Y:S02]  /*afd0*/  @!P0 STG.E.64 desc[UR10][R18.64], R28 ;  /* 0x0000001c12008986 */ /* 0x0005e4000c101b0a */
.L_x_1024:
[----:B------:R-:W-:Y:S05]  /*afe0*/  BSYNC.RECONVERGENT B0 ;  /* 0x0000000000007941 */ /* 0x000fea0003800200 */
.L_x_1022:
[----:B------:R-:W-:-:S13]  /*aff0*/  ISETP.NE.AND P0, PT, R50, 0xff, PT ;  /* 0x000000ff3200780c */ /* 0x000fda0003f05270 */
[----:B------:R-:W-:Y:S05]  /*b000*/  @P0 EXIT ;  /* 0x000000000000094d */ /* 0x000fea0003800000 */
[----:B01----:R-:W0:Y:S01]  /*b010*/  LDC.64 R6, c[0x0][0x3a0] ;  /* 0x0000e800ff067b82 */ /* 0x003e220000000a00 */
[----:B------:R-:W-:-:S13]  /*b020*/  ISETP.NE.AND P0, PT, R0, 0x900, PT ;  /* 0x000009000000780c */ /* 0x000fda0003f05270 */
[----:B------:R-:W-:Y:S05]  /*b030*/  @P0 BRA `(.L_x_1033) ;  /* 0x00000000001c0947 */ /* 0x000fea0003800000 */
[----:B--2---:R-:W1:Y:S08]  /*b040*/  LDC.64 R2, c[0x0][0x390] ;  /* 0x0000e400ff027b82 */ /* 0x004e700000000a00 */
[----:B------:R-:W2:Y:S01]  /*b050*/  LDC.64 R4, c[0x0][0x398] ;  /* 0x0000e600ff047b82 */ /* 0x000ea20000000a00 */
[----:B-1----:R-:W-:-:S05]  /*b060*/  IMAD.WIDE R2, R40, 0x4, R2 ;  /* 0x0000000428027825 */ /* 0x002fca00078e0202 */
[----:B------:R1:W-:Y:S01]  /*b070*/  STG.E desc[UR10][R2.64], R17 ;  /* 0x0000001102007986 */ /* 0x0003e2000c10190a */
[----:B--2---:R-:W-:-:S04]  /*b080*/  IMAD.WIDE R4, R40, 0x8, R4 ;  /* 0x0000000828047825 */ /* 0x004fc800078e0204 */
[----:B------:R-:W-:Y:S01]  /*b090*/  VIADD R40, R40, 0x1 ;  /* 0x0000000128287836 */ /* 0x000fe20000000000 */
[----:B------:R1:W-:Y:S06]  /*b0a0*/  STG.E.64 desc[UR10][R4.64], R38 ;  /* 0x0000002604007986 */ /* 0x0003ec000c101b0a */
.L_x_1033:
[----:B0-----:R-:W-:Y:S01]  /*b0b0*/  STG.E desc[UR10][R6.64], R40 ;  /* 0x0000002806007986 */ /* 0x001fe2000c10190a */
[----:B------:R-:W-:Y:S05]  /*b0c0*/  EXIT ;  /* 0x000000000000794d */ /* 0x000fea0003800000 */
.L_x_989:
[----:B------:R-:W0:Y:S08]  /*b0d0*/  LDC.64 R8, c[0x0][0x388] ;  /* 0x0000e200ff087b82 */ /* 0x000e300000000a00 */
[----:B------:R-:W1:Y:S01]  /*b0e0*/  LDC.64 R6, c[0x0][0x380] ;  /* 0x0000e000ff067b82 */ /* 0x000e620000000a00 */
[----:B0-----:R-:W-:-:S05]  /*b0f0*/  IMAD.WIDE.U32 R14, R2, 0x8, R8 ;  /* 0x00000008020e7825 */ /* 0x001fca00078e0008 */
[----:B------:R-:W2:Y:S01]  /*b100*/  LDG.E.64.CONSTANT R10, desc[UR10][R14.64] ;  /* 0x0000000a0e0a7981 */ /* 0x000ea2000c1e9b00 */
[----:B-1----:R-:W-:-:S05]  /*b110*/  IMAD.WIDE.U32 R4, R2, 0x4, R6 ;  /* 0x0000000402047825 */ /* 0x002fca00078e0006 */
[----:B------:R-:W3:Y:S01]  /*b120*/  LDG.E.CONSTANT R3, desc[UR10][R4.64] ;  /* 0x0000000a04037981 */ /* 0x000ee2000c1e9900 */
[----:B------:R-:W0:Y:S02]  /*b130*/  S2R R58, SR_TID.X ;  /* 0x00000000003a7919 */ /* 0x000e240000002100 */
[C---:B0-----:R-:W-:Y:S02]  /*b140*/  LOP3.LUT R12, R58.reuse, 0x1f, RZ, 0xc0, !PT ;  /* 0x0000001f3a0c7812 */ /* 0x041fe400078ec0ff */
[----:B------:R-:W-:-:S05]  /*b150*/  LOP3.LUT R13, R58, 0x3e0, RZ, 0xc0, !PT ;  /* 0x000003e03a0d7812 */ /* 0x000fca00078ec0ff */
[----:B------:R-:W-:-:S05]  /*b160*/  IMAD R17, R13, 0x9, R12 ;  /* 0x000000090d117824 */ /* 0x000fca00078e020c */
[C---:B------:R-:W-:Y:S02]  /*b170*/  ISETP.GE.U32.AND P6, PT, R17.reuse, R0, PT ;  /* 0x000000001100720c */ /* 0x040fe40003fc6070 */
[C---:B------:R-:W-:Y:S01]  /*b180*/  IADD3 R13, PT, PT, R17.reuse, 0x20, RZ ;  /* 0x00000020110d7810 */ /* 0x040fe20007ffe0ff */
[C---:B------:R-:W-:Y:S01]  /*b190*/  VIADD R19, R17.reuse, 0x40 ;  /* 0x0000004011137836 */ /* 0x040fe20000000000 */
[C---:B------:R-:W-:Y:S01]  /*b1a0*/  LEA R26, P5, R17.reuse, R4, 0x2 ;  /* 0x00000004111a7211 */ /* 0x040fe200078a10ff */
[----:B------:R-:W-:Y:S01]  /*b1b0*/  VIADD R21, R17, 0x60 ;  /* 0x0000006011157836 */ /* 0x000fe20000000000 */
[-C--:B------:R-:W-:Y:S02]  /*b1c0*/  ISETP.GE.U32.AND P0, PT, R13, R0.reuse, PT ;  /* 0x000000000d00720c */ /* 0x080fe40003f06070 */
[----:B------:R-:W-:Y:S01]  /*b1d0*/  ISETP.GE.U32.AND P1, PT, R19, R0, PT ;  /* 0x000000001300720c */ /* 0x000fe20003f26070 */
[----:B------:R-:W-:-:S04]  /*b1e0*/  IMAD.X R27, RZ, RZ, R5, P5 ;  /* 0x000000ffff1b7224 */ /* 0x000fc800028e0605 */
[----:B------:R-:W-:Y:S01]  /*b1f0*/  @!P6 IMAD.IADD R13, R2, 0x1, R17 ;  /* 0x00000001020de824 */ /* 0x000fe200078e0211 */
[----:B------:R-:W-:Y:S01]  /*b200*/  ISETP.GE.U32.AND P2, PT, R21, R0, PT ;  /* 0x000000001500720c */ /* 0x000fe20003f46070 */
[C---:B------:R-:W-:Y:S01]  /*b210*/  VIADD R19, R17.reuse, 0x80 ;  /* 0x0000008011137836 */ /* 0x040fe20000000000 */
[----:B------:R-:W-:Y:S01]  /*b220*/  LEA R28, P5, R17, R14, 0x3 ;  /* 0x0000000e111c7211 */ /* 0x000fe200078a18ff */
[----:B------:R-:W-:-:S04]  /*b230*/  @!P6 IMAD.WIDE.U32 R6, R13, 0x4, R6 ;  /* 0x000000040d06e825 */ /* 0x000fc800078e0006 */
[----:B------:R-:W-:Y:S02]  /*b240*/  VIADD R21, R17, 0xa0 ;  /* 0x000000a011157836 */ /* 0x000fe40000000000 */
[----:B------:R-:W-:Y:S01]  /*b250*/  @!P6 IMAD.WIDE.U32 R8, R13, 0x8, R8 ;  /* 0x000000080d08e825 */ /* 0x000fe200078e0008 */
[-C--:B------:R-:W-:Y:S02]  /*b260*/  ISETP.GE.U32.AND P3, PT, R19, R0.reuse, PT ;  /* 0x000000001300720c */ /* 0x080fe40003f66070 */
[----:B------:R-:W-:Y:S01]  /*b270*/  ISETP.GE.U32.AND P4, PT, R21, R0, PT ;  /* 0x000000001500720c */ /* 0x000fe20003f86070 */
[----:B------:R-:W-:Y:S01]  /*b280*/  IMAD.X R29, RZ, RZ, R15, P5 ;  /* 0x000000ffff1d7224 */ /* 0x000fe200028e060f */
[C---:B------:R-:W-:Y:S01]  /*b290*/  IADD3 R19, PT, PT, R17.reuse, 0xc0, RZ ;  /* 0x000000c011137810 */ /* 0x040fe20007ffe0ff */
[C---:B------:R-:W-:Y:S02]  /*b2a0*/  VIADD R21, R17.reuse, 0xe0 ;  /* 0x000000e011157836 */ /* 0x040fe40000000000 */
[----:B------:R-:W-:-:S03]  /*b2b0*/  VIADD R17, R17, 0x100 ;  /* 0x0000010011117836 */ /* 0x000fc60000000000 */
[----:B------:R-:W-:Y:S01]  /*b2c0*/  ISETP.GE.U32.AND P5, PT, R21, R0, PT ;  /* 0x000000001500720c */ /* 0x000fe20003fa6070 */
[----:B------:R-:W-:Y:S02]  /*b2d0*/  HFMA2 R2, -RZ, RZ, 0, 0 ;  /* 0x00000000ff027431 */ /* 0x000fe400000001ff */
[----:B--2---:R-:W-:Y:S02]  /*b2e0*/  IMAD.MOV.U32 R12, RZ, RZ, R10 ;  /* 0x000000ffff0c7224 */ /* 0x004fe400078e000a */
[----:B------:R-:W-:Y:S02]  /*b2f0*/  IMAD.MOV.U32 R13, RZ, RZ, R11 ;  /* 0x000000ffff0d7224 */ /* 0x000fe400078e000b */
[----:B------:R-:W2:Y:S01]  /*b300*/  @!P6 LDG.E.64.CONSTANT R10, desc[UR10][R8.64] ;  /* 0x0000000a080ae981 */ /* 0x000ea2000c1e9b00 */
[----:B---3--:R-:W-:Y:S01]  /*b310*/  IMAD.MOV.U32 R30, RZ, RZ, R3 ;  /* 0x000000ffff1e7224 */ /* 0x008fe200078e0003 */
[----:B------:R-:W-:Y:S02]  /*b320*/  MOV R14, R12 ;  /* 0x0000000c000e7202 */ /* 0x000fe40000000f00 */
[----:B------:R0:W3:Y:S01]  /*b330*/  @!P6 LDG.E.CONSTANT R3, desc[UR10][R6.64] ;  /* 0x0000000a0603e981 */ /* 0x0000e2000c1e9900 */
[----:B------:R-:W-:Y:S01]  /*b340*/  IMAD.MOV.U32 R15, RZ, RZ, R13 ;  /* 0x000000ffff0f7224 */ /* 0x000fe200078e000d */
[----:B------:R-:W-:-:S05]  /*b350*/  ISETP.GE.U32.AND P6, PT, R19, R0, PT ;  /* 0x000000001300720c */ /* 0x000fca0003fc6070 */
[----:B------:R-:W4:Y:S01]  /*b360*/  @!P0 LDG.E.64.CONSTANT R14, desc[UR10][R28.64+0x100] ;  /* 0x0001000a1c0e8981 */ /* 0x000f22000c1e9b00 */
[----:B0-----:R-:W-:-:S06]  /*b370*/  IMAD.MOV.U32 R6, RZ, RZ, R30 ;  /* 0x000000ffff067224 */ /* 0x001fcc00078e001e */
[----:B------:R-:W5:Y:S01]  /*b380*/  @!P0 LDG.E.CONSTANT R6, desc[UR10][R26.64+0x80] ;  /* 0x0000800a1a068981 */ /* 0x000f62000c1e9900 */
        /* <DEDUP_REMOVED lines=8> */
[----:B------:R-:W4:Y:S04]  /*b410*/  @!P2 LDG.E.CONSTANT R8, desc[UR10][R26.64+0x180] ;  /* 0x0001800a1a08a981 */ /* 0x000f28000c1e9900 */
[----:B------:R-:W4:Y:S04]  /*b420*/  @!P3 LDG.E.CONSTANT R9, desc[UR10][R26.64+0x200] ;  /* 0x0002000a1a09b981 */ /* 0x000f28000c1e9900 */
[----:B------:R-:W4:Y:S04]  /*b430*/  @!P4 LDG.E.CONSTANT R31, desc[UR10][R26.64+0x280] ;  /* 0x0002800a1a1fc981 */ /* 0x000f28000c1e9900 */
[----:B------:R-:W4:Y:S04]  /*b440*/  @!P6 LDG.E.CONSTANT R32, desc[UR10][R26.64+0x300] ;  /* 0x0003000a1a20e981 */ /* 0x000f28000c1e9900 */
[----:B------:R-:W4:Y:S04]  /*b450*/  @!P5 LDG.E.CONSTANT R33, desc[UR10][R26.64+0x380] ;  /* 0x0003800a1a21d981 */ /* 0x000f28000c1e9900 */
[----:B------:R0:W4:Y:S01]  /*b460*/  @!P0 LDG.E.CONSTANT R30, desc[UR10][R26.64+0x400] ;  /* 0x0004000a1a1e8981 */ /* 0x000122000c1e9900 */
[----:B------:R-:W-:Y:S01]  /*b470*/  IMAD.MOV.U32 R16, RZ, RZ, R12 ;  /* 0x000000ffff107224 */ /* 0x000fe200078e000c */
[----:B------:R-:W-:Y:S01]  /*b480*/  MOV R21, R13 ;  /* 0x0000000d00157202 */ /* 0x000fe20000000f00 */
[----:B------:R-:W-:-:S02]  /*b490*/  IMAD.MOV.U32 R17, RZ, RZ, R13 ;  /* 0x000000ffff117224 */ /* 0x000fc400078e000d */
[--C-:B------:R-:W-:Y:S02]  /*b4a0*/  IMAD.MOV.U32 R18, RZ, RZ, R12.reuse ;  /* 0x000000ffff127224 */ /* 0x100fe400078e000c */
[--C-:B------:R-:W-:Y:S02]  /*b4b0*/  IMAD.MOV.U32 R19, RZ, RZ, R13.reuse ;  /* 0x000000ffff137224 */ /* 0x100fe400078e000d */
[--C-:B------:R-:W-:Y:S01]  /*b4c0*/  IMAD.MOV.U32 R20, RZ, RZ, R12.reuse ;  /* 0x000000ffff147224 */ /* 0x100fe200078e000c */
[----:B------:R-:W4:Y:S01]  /*b4d0*/  @!P1 LDG.E.64.CONSTANT R16, desc[UR10][R28.64+0x200] ;  /* 0x0002000a1c109981 */ /* 0x000f22000c1e9b00 */
[--C-:B------:R-:W-:Y:S02]  /*b4e0*/  IMAD.MOV.U32 R22, RZ, RZ, R12.reuse ;  /* 0x000000ffff167224 */ /* 0x100fe400078e000c */
[----:B------:R-:W-:Y:S01]  /*b4f0*/  IMAD.MOV.U32 R23, RZ, RZ, R13 ;  /* 0x000000ffff177224 */ /* 0x000fe200078e000d */
[----:B------:R-:W4:Y:S01]  /*b500*/  @!P2 LDG.E.64.CONSTANT R18, desc[UR10][R28.64+0x300] ;  /* 0x0003000a1c12a981 */ /* 0x000f22000c1e9b00 */
[----:B------:R-:W-:-:S02]  /*b510*/  IMAD.MOV.U32 R24, RZ, RZ, R12 ;  /* 0x000000ffff187224 */ /* 0x000fc400078e000c */
[--C-:B------:R-:W-:Y:S01]  /*b520*/  IMAD.MOV.U32 R25, RZ, RZ, R13.reuse ;  /* 0x000000ffff197224 */ /* 0x100fe200078e000d */
[----:B------:R-:W4:Y:S01]  /*b530*/  @!P3 LDG.E.64.CONSTANT R20, desc[UR10][R28.64+0x400] ;  /* 0x0004000a1c14b981 */ /* 0x000f22000c1e9b00 */
[----:B------:R-:W-:Y:S02]  /*b540*/  IMAD.MOV.U32 R36, RZ, RZ, R12 ;  /* 0x000000ffff247224 */ /* 0x000fe400078e000c */
[----:B------:R-:W-:Y:S01]  /*b550*/  IMAD.MOV.U32 R37, RZ, RZ, R13 ;  /* 0x000000ffff257224 */ /* 0x000fe200078e000d */
[----:B------:R-:W4:Y:S04]  /*b560*/  @!P4 LDG.E.64.CONSTANT R22, desc[UR10][R28.64+0x500] ;  /* 0x0005000a1c16c981 */ /* 0x000f28000c1e9b00 */
[----:B------:R-:W4:Y:S04]  /*b570*/  @!P6 LDG.E.64.CONSTANT R24, desc[UR10][R28.64+0x600] ;  /* 0x0006000a1c18e981 */ /* 0x000f28000c1e9b00 */
[----:B------:R-:W4:Y:S04]  /*b580*/  @!P5 LDG.E.64.CONSTANT R36, desc[UR10][R28.64+0x700] ;  /* 0x0007000a1c24d981 */ /* 0x000f28000c1e9b00 */
[----:B------:R-:W4:Y:S01]  /*b590*/  @!P0 LDG.E.64.CONSTANT R12, desc[UR10][R28.64+0x800] ;  /* 0x0008000a1c0c8981 */ /* 0x000f22000c1e9b00 */
[----:B------:R-:W-:-:S13]  /*b5a0*/  ISETP.NE.AND P1, PT, R58, RZ, PT ;  /* 0x000000ff3a00720c */ /* 0x000fda0003f25270 */
[----:B------:R1:W4:Y:S01]  /*b5b0*/  @!P1 LDG.E.CONSTANT R2, desc[UR10][R4.64+-0x4] ;  /* 0xfffffc0a04029981 */ /* 0x000322000c1e9900 */
[----:B------:R-:W0:Y:S01]  /*b5c0*/  S2R R53, SR_LANEID ;  /* 0x0000000000357919 */ /* 0x000e220000000000 */
[----:B------:R-:W1:Y:S01]  /*b5d0*/  S2UR UR5, SR_CgaCtaId ;  /* 0x00000000000579c3 */ /* 0x000e620000008800 */
[----:B------:R-:W-:Y:S01]  /*b5e0*/  SHF.R.U32.HI R47, RZ, 0x5, R58 ;  /* 0x00000005ff2f7819 */ /* 0x000fe2000001163a */
[----:B------:R-:W-:Y:S02]  /*b5f0*/  UMOV UR4, 0x400 ;  /* 0x0000040000047882 */ /* 0x000fe40000000000 */
[----:B-1----:R-:W-:Y:S02]  /*b600*/  ULEA UR4, UR5, UR4, 0x18 ;  /* 0x0000000405047291 */ /* 0x002fe4000f8ec0ff */
[----:B0-----:R-:W-:-:S05]  /*b610*/  IMAD R26, R47, 0x120, R53 ;  /* 0x000001202f1a7824 */ /* 0x001fca00078e0235 */
[----:B------:R-:W-:Y:S01]  /*b620*/  LEA R34, R26, UR4, 0x2 ;  /* 0x000000041a227c11 */ /* 0x000fe2000f8e10ff */
[----:B------:R-:W-:-:S04]  /*b630*/  IMAD R4, R53, 0x8, R26 ;  /* 0x0000000835047824 */ /* 0x000fc800078e021a */
[----:B------:R-:W-:-:S04]  /*b640*/  IMAD R27, R53, 0x20, R34 ;  /* 0x00000020351b7824 */ /* 0x000fc800078e0222 */
[----:B------:R-:W-:Y:S02]  /*b650*/  IMAD R38, R4, 0x4, R27 ;  /* 0x0000000404267824 */ /* 0x000fe400078e021b */
[----:B------:R-:W-:Y:S01]  /*b660*/  IMAD R39, R26, 0x4, R34 ;  /* 0x000000041a277824 */ /* 0x000fe200078e0222 */
[C---:B------:R-:W-:Y:S02]  /*b670*/  LEA R40, R58.reuse, UR4, 0x2 ;  /* 0x000000043a287c11 */ /* 0x040fe4000f8e10ff */
[----:B------:R-:W-:Y:S01]  /*b680*/  ISETP.NE.AND P0, PT, R58, RZ, PT ;  /* 0x000000ff3a00720c */ /* 0x000fe20003f05270 */
[----:B------:R-:W-:Y:S01]  /*b690*/  BSSY.RECONVERGENT B0, `(.L_x_1034) ;  /* 0x0000046000007945 */ /* 0x000fe20003800200 */
[----:B---3--:R-:W-:Y:S04]  /*b6a0*/  STS [R34], R3 ;  /* 0x0000000322007388 */ /* 0x008fe80000000800 */
[----:B-----5:R-:W-:Y:S04]  /*b6b0*/  STS [R34+0x80], R6 ;  /* 0x0000800622007388 */ /* 0x020fe80000000800 */
[----:B--2---:R-:W-:Y:S04]  /*b6c0*/  STS [R34+0x100], R7 ;  /* 0x0001000722007388 */ /* 0x004fe80000000800 */
[----:B----4-:R-:W-:Y:S04]  /*b6d0*/  STS [R34+0x180], R8 ;  /* 0x0001800822007388 */ /* 0x010fe80000000800 */
        /* <DEDUP_REMOVED lines=9> */
[----:B------:R-:W2:Y:S04]  /*b770*/  LDS R4, [R27+0x8] ;  /* 0x000008001b047984 */ /* 0x000ea80000000800 */
[----:B------:R-:W3:Y:S04]  /*b780*/  LDS R5, [R27+0xc] ;  /* 0x00000c001b057984 */ /* 0x000ee80000000800 */
[----:B------:R-:W-:Y:S04]  /*b790*/  LDS R6, [R27+0x10] ;  /* 0x000010001b067984 */ /* 0x000fe80000000800 */
[----:B------:R-:W-:Y:S04]  /*b7a0*/  LDS R7, [R27+0x14] ;  /* 0x000014001b077984 */ /* 0x000fe80000000800 */
[----:B------:R-:W-:Y:S04]  /*b7b0*/  LDS R8, [R27+0x18] ;  /* 0x000018001b087984 */ /* 0x000fe80000000800 */
[----:B------:R-:W-:Y:S01]  /*b7c0*/  LDS R9, [R27+0x1c] ;  /* 0x00001c001b097984 */ /* 0x000fe20000000800 */
[----:B------:R-:W-:Y:S06]  /*b7d0*/  BAR.SYNC.DEFER_BLOCKING 0x0 ;  /* 0x0000000000007b1d */ /* 0x000fec0000010000 */
[----:B------:R-:W-:Y:S04]  /*b7e0*/  STS.64 [R39], R10 ;  /* 0x0000000a27007388 */ /* 0x000fe80000000a00 */
[----:B------:R-:W-:Y:S04]  /*b7f0*/  STS.64 [R39+0x100], R14 ;  /* 0x0001000e27007388 */ /* 0x000fe80000000a00 */
[----:B------:R-:W-:Y:S04]  /*b800*/  STS.64 [R39+0x200], R16 ;  /* 0x0002001027007388 */ /* 0x000fe80000000a00 */
[----:B------:R4:W-:Y:S04]  /*b810*/  STS.64 [R39+0x300], R18 ;  /* 0x0003001227007388 */ /* 0x0009e80000000a00 */
        /* <DEDUP_REMOVED lines=8> */
[----:B------:R-:W3:Y:S04]  /*b8a0*/  LDS.64 R30, [R38+0x10] ;  /* 0x00001000261e7984 */ /* 0x000ee80000000a00 */
[----:B------:R-:W-:Y:S04]  /*b8b0*/  LDS.64 R28, [R38+0x18] ;  /* 0x00001800261c7984 */ /* 0x000fe80000000a00 */
[----:B------:R-:W-:Y:S04]  /*b8c0*/  LDS.64 R26, [R38+0x20] ;  /* 0x00002000261a7984 */ /* 0x000fe80000000a00 */
[----:B------:R-:W-:Y:S04]  /*b8d0*/  LDS.64 R24, [R38+0x28] ;  /* 0x0000280026187984 */ /* 0x000fe80000000a00 */
[----:B------:R-:W-:Y:S04]  /*b8e0*/  LDS.64 R22, [R38+0x30] ;  /* 0x0000300026167984 */ /* 0x000fe80000000a00 */
[----:B------:R-:W-:Y:S04]  /*b8f0*/  LDS.64 R20, [R38+0x38] ;  /* 0x0000380026147984 */ /* 0x000fe80000000a00 */
[----:B------:R-:W-:Y:S01]  /*b900*/  LDS.64 R10, [R38+0x40] ;  /* 0x00004000260a7984 */ /* 0x000fe20000000a00 */
[----:B------:R-:W-:Y:S06]  /*b910*/  BAR.SYNC.DEFER_BLOCKING 0x0 ;  /* 0x0000000000007b1d */ /* 0x000fec0000010000 */
[----:B0-----:R-:W-:Y:S02]  /*b920*/  STS [R40+0x4d8], R3 ;  /* 0x0004d80328007388 */ /* 0x001fe40000000800 */
[----:B------:R-:W-:Y:S06]  /*b930*/  BAR.SYNC.DEFER_BLOCKING 0x0 ;  /* 0x0000000000007b1d */ /* 0x000fec0000010000 */
[----:B------:R-:W0:Y:S01]  /*b940*/  @P0 LDS R2, [R40+0x4d4] ;  /* 0x0004d40028020984 */ /* 0x000e220000000800 */
[----:B----4-:R-:W-:Y:S01]  /*b950*/  IMAD R19, R58, 0x9, RZ ;  /* 0x000000093a137824 */ /* 0x010fe200078e02ff */
[----:B-1----:R-:W-:-:S03]  /*b960*/  ISETP.NE.AND P3, PT, R50, R49, PT ;  /* 0x000000313200720c */ /* 0x002fc60003f65270 */
[----:B-----5:R-:W-:-:S05]  /*b970*/  VIADD R13, R19, 0x1 ;  /* 0x00000001130d7836 */ /* 0x020fca0000000000 */
[----:B------:R-:W-:Y:S01]  /*b980*/  ISETP.EQ.OR P3, PT, R13, R0, P3 ;  /* 0x000000000d00720c */ /* 0x000fe20001f62670 */
[----:B------:R-:W-:Y:S01]  /*b990*/  VIADD R15, R19, 0x2 ;  /* 0x00000002130f7836 */ /* 0x000fe20000000000 */
[----:B--2---:R-:W-:Y:S02]  /*b9a0*/  ISETP.NE.AND P2, PT, R49, R4, PT ;  /* 0x000000043100720c */ /* 0x004fe40003f45270 */
[----:B------:R-:W-:Y:S02]  /*b9b0*/  IADD3 R17, PT, PT, R19, 0x3, RZ ;  /* 0x0000000313117810 */ /* 0x000fe40007ffe0ff */
[----:B---3--:R-:W-:Y:S01]  /*b9c0*/  ISETP.NE.AND P1, PT, R4, R5, PT ;  /* 0x000000050400720c */ /* 0x008fe20003f25270 */
[----:B------:R-:W-:Y:S01]  /*b9d0*/  IMAD.MOV.U32 R18, RZ, RZ, 0x2 ;  /* 0x00000002ff127424 */ /* 0x000fe200078e00ff */
[-C--:B------:R-:W-:Y:S01]  /*b9e0*/  ISETP.EQ.OR P2, PT, R15, R0.reuse, P2 ;  /* 0x000000000f00720c */ /* 0x080fe20001742670 */
[----:B------:R-:W-:Y:S01]  /*b9f0*/  IMAD.MOV.U32 R37, RZ, RZ, 0x9 ;  /* 0x00000009ff257424 */ /* 0x000fe200078e00ff */
[----:B------:R-:W-:Y:S01]  /*ba00*/  ISETP.EQ.OR P1, PT, R17, R0, P1 ;  /* 0x000000001100720c */ /* 0x000fe20000f22670 */
[----:B------:R-:W-:Y:S01]  /*ba10*/  IMAD.MOV.U32 R14, RZ, RZ, R30 ;  /* 0x000000ffff0e7224 */ /* 0x000fe200078e001e */
[----:B------:R-:W-:Y:S01]  /*ba20*/  MOV R13, R33 ;  /* 0x00000021000d7202 */ /* 0x000fe20000000f00 */
[----:B------:R-:W-:Y:S01]  /*ba30*/  IMAD.MOV.U32 R15, RZ, RZ, R31 ;  /* 0x000000ffff0f7224 */ /* 0x000fe200078e001f */
[----:B0-----:R-:W-:-:S04]  /*ba40*/  ISETP.NE.AND P4, PT, R2, R50, PT ;  /* 0x000000320200720c */ /* 0x001fc80003f85270 */
[----:B------:R-:W-:Y:S01]  /*ba50*/  ISETP.EQ.OR P4, PT, R19, R0, P4 ;  /* 0x000000001300720c */ /* 0x000fe20002782670 */
[----:B------:R-:W-:-:S03]  /*ba60*/  IMAD.MOV.U32 R12, RZ, RZ, R32 ;  /* 0x000000ffff0c7224 */ /* 0x000fc600078e0020 */
[----:B------:R-:W-:-:S09]  /*ba70*/  SEL R16, RZ, 0x1, !P4 ;  /* 0x00000001ff107807 */ /* 0x000fd20006000000 */
[----:B------:R-:W-:Y:S01]  /*ba80*/  @!P4 IMAD.MOV R18, RZ, RZ, 0x1 ;  /* 0x00000001ff12c424 */ /* 0x000fe200078e02ff */
[----:B------:R-:W-:Y:S06]  /*ba90*/  @P3 BRA `(.L_x_1035) ;  /* 0x0000000000143947 */ /* 0x000fec0003800000 */
[----:B------:R-:W-:Y:S01]  /*baa0*/  DSETP.GEU.AND P0, PT, R34, R32, PT ;  /* 0x000000202200722a */ /* 0x000fe20003f0e000 */
[----:B------:R-:W-:Y:S02]  /*bab0*/  IMAD.MOV.U32 R12, RZ, RZ, R34 ;  /* 0x000000ffff0c7224 */ /* 0x000fe400078e0022 */
[----:B------:R-:W-:-:S11]  /*bac0*/  IMAD.MOV.U32 R13, RZ, RZ, R35 ;  /* 0x000000ffff0d7224 */ /* 0x000fd600078e0023 */
[----:B------:R-:W-:Y:S02]  /*bad0*/  @P0 IMAD.MOV.U32 R12, RZ, RZ, R32 ;  /* 0x000000ffff0c0224 */ /* 0x000fe400078e0020 */
[----:B------:R-:W-:-:S07]  /*bae0*/  @P0 IMAD.MOV.U32 R13, RZ, RZ, R33 ;  /* 0x000000ffff0d0224 */ /* 0x000fce00078e0021 */
.L_x_1035:
[----:B------:R-:W-:Y:S05]  /*baf0*/  BSYNC.RECONVERGENT B0 ;  /* 0x0000000000007941 */ /* 0x000fea0003800200 */
.L_x_1034:
[----:B------:R-:W-:Y:S04]  /*bb00*/  BSSY.RECONVERGENT B0, `(.L_x_1036) ;  /* 0x0000007000007945 */ /* 0x000fe80003800200 */
[----:B------:R-:W-:Y:S05]  /*bb10*/  @P2 BRA `(.L_x_1037) ;  /* 0x0000000000142947 */ /* 0x000fea0003800000 */
[----:B------:R-:W-:Y:S01]  /*bb20*/  DSETP.GEU.AND P0, PT, R12, R30, PT ;  /* 0x0000001e0c00722a */ /* 0x000fe20003f0e000 */
[----:B------:R-:W-:Y:S02]  /*bb30*/  IMAD.MOV.U32 R14, RZ, RZ, R12 ;  /* 0x000000ffff0e7224 */ /* 0x000fe400078e000c */
[----:B------:R-:W-:-:S11]  /*bb40*/  IMAD.MOV.U32 R15, RZ, RZ, R13 ;  /* 0x000000ffff0f7224 */ /* 0x000fd600078e000d */
[----:B------:R-:W-:Y:S01]  /*bb50*/  @P0 MOV R14, R30 ;  /* 0x0000001e000e0202 */ /* 0x000fe20000000f00 */
[----:B------:R-:W-:-:S07]  /*bb60*/  @P0 IMAD.MOV.U32 R15, RZ, RZ, R31 ;  /* 0x000000ffff0f0224 */ /* 0x000fce00078e001f */
.L_x_1037:
[----:B------:R-:W-:Y:S05]  /*bb70*/  BSYNC.RECONVERGENT B0 ;  /* 0x0000000000007941 */ /* 0x000fea0003800200 */
.L_x_1036:
[----:B------:R-:W-:Y:S01]  /*bb80*/  BSSY.RECONVERGENT B0, `(.L_x_1038) ;  /* 0x000000b000007945 */ /* 0x000fe20003800200 */
[----:B------:R-:W-:Y:S02]  /*bb90*/  @!P3 IMAD.MOV R18, RZ, RZ, R16 ;  /* 0x000000ffff12b224 */ /* 0x000fe400078e0210 */
[----:B------:R-:W-:Y:S02]  /*bba0*/  IMAD R17, R58, R37, 0x4 ;  /* 0x000000043a117424 */ /* 0x000fe400078e0225 */
        /* <DEDUP_REMOVED lines=8> */
.L_x_1039:
[----:B------:R-:W-:Y:S05]  /*bc30*/  BSYNC.RECONVERGENT B0 ;  /* 0x0000000000007941 */ /* 0x000fea0003800200 */
.L_x_1038:
[----:B------:R-:W-:Y:S01]  /*bc40*/  ISETP.NE.AND P0, PT, R5, R6, PT ;  /* 0x000000060500720c */ /* 0x000fe20003f05270 */
[----:B------:R-:W-:Y:S01]  /*bc50*/  VIADD R14, R18, 0x1 ;  /* 0x00000001120e7836 */ /* 0x000fe20000000000 */
[----:B------:R-:W-:Y:S01]  /*bc60*/  ISETP.NE.AND P5, PT, R6, R7, PT ;  /* 0x000000070600720c */ /* 0x000fe20003fa5270 */
[----:B------:R-:W-:Y:S01]  /*bc70*/  IMAD R15, R58, R37, 0x5 ;  /* 0x000000053a0f7424 */ /* 0x000fe200078e0225 */
[-C--:B------:R-:W-:Y:S01]  /*bc80*/  ISETP.EQ.OR P0, PT, R17, R0.reuse, P0 ;  /* 0x000000001100720c */ /* 0x080fe20000702670 */
[----:B------:R-:W-:Y:S01]  /*bc90*/  @!P2 IMAD.MOV R14, RZ, RZ, R18 ;  /* 0x000000ffff0ea224 */ /* 0x000fe200078e0212 */
[----:B------:R-:W-:Y:S02]  /*bca0*/  BSSY.RECONVERGENT B0, `(.L_x_1040) ;  /* 0x000000c000007945 */ /* 0x000fe40003800200 */
[----:B------:R-:W-:Y:S01]  /*bcb0*/  ISETP.EQ.OR P5, PT, R15, R0, P5 ;  /* 0x000000000f00720c */ /* 0x000fe20002fa2670 */
[----:B------:R-:W-:Y:S01]  /*bcc0*/  VIADD R16, R14, 0x1 ;  /* 0x000000010e107836 */ /* 0x000fe20000000000 */
[----:B------:R-:W-:Y:S01]  /*bcd0*/  MOV R15, R27 ;  /* 0x0000001b000f7202 */ /* 0x000fe20000000f00 */
[----:B------:R-:W-:-:S02]  /*bce0*/  @!P1 IMAD.MOV R16, RZ, RZ, R14 ;  /* 0x000000ffff109224 */ /* 0x000fc400078e020e */
[----:B------:R-:W-:-:S04]  /*bcf0*/  IMAD.MOV.U32 R14, RZ, RZ, R26 ;  /* 0x000000ffff0e7224 */ /* 0x000fc800078e001a */
[----:B------:R-:W-:Y:S05]  /*bd00*/  @P0 BRA `(.L_x_1041) ;  /* 0x0000000000140947 */ /* 0x000fea0003800000 */
[----:B------:R-:W-:Y:S01]  /*bd10*/  DSETP.GEU.AND P1, PT, R12, R26, PT ;  /* 0x0000001a0c00722a */ /* 0x000fe20003f2e000 */
[----:B------:R-:W-:Y:S02]  /*bd20*/  IMAD.MOV.U32 R14, RZ, RZ, R12 ;  /* 0x000000ffff0e7224 */ /* 0x000fe400078e000c */
[----:B------:R-:W-:-:S11]  /*bd30*/  IMAD.MOV.U32 R15, RZ, RZ, R13 ;  /* 0x000000ffff0f7224 */ /* 0x000fd600078e000d */
[----:B------:R-:W-:Y:S02]  /*bd40*/  @P1 IMAD.MOV.U32 R14, RZ, RZ, R26 ;  /* 0x000000ffff0e1224 */ /* 0x000fe400078e001a */
[----:B------:R-:W-:-:S07]  /*bd50*/  @P1 IMAD.MOV.U32 R15, RZ, RZ, R27 ;  /* 0x000000ffff0f1224 */ /* 0x000fce00078e001b */
.L_x_1041:
[----:B------:R-:W-:Y:S05]  /*bd60*/  BSYNC.RECONVERGENT B0 ;  /* 0x0000000000007941 */ /* 0x000fea0003800200 */
.L_x_1040:
[----:B------:R-:W-:Y:S01]  /*bd70*/  BSSY.RECONVERGENT B0, `(.L_x_1042) ;  /* 0x000000b000007945 */ /* 0x000fe20003800200 */
[----:B------:R-:W-:Y:S01]  /*bd80*/  IMAD R17, R58, R37, 0x6 ;  /* 0x000000063a117424 */ /* 0x000fe200078e0225 */
[----:B------:R-:W-:Y:S01]  /*bd90*/  MOV R13, R25 ;  /* 0x00000019000d7202 */ /* 0x000fe20000000f00 */
[----:B------:R-:W-:Y:S02]  /*bda0*/  VIADD R18, R16, 0x1 ;  /* 0x0000000110127836 */ /* 0x000fe40000000000 */
[----:B------:R-:W-:Y:S01]  /*bdb0*/  IMAD.MOV.U32 R12, RZ, RZ, R24 ;  /* 0x000000ffff0c7224 */ /* 0x000fe200078e0018 */
[----:B------:R-:W-:Y:S06]  /*bdc0*/  @P5 BRA `(.L_x_1043) ;  /* 0x0000000000145947 */ /* 0x000fec0003800000 */
[----:B------:R-:W-:Y:S01]  /*bdd0*/  DSETP.GEU.AND P1, PT, R14, R24, PT ;  /* 0x000000180e00722a */ /* 0x000fe20003f2e000 */
[----:B------:R-:W-:Y:S02]  /*bde0*/  IMAD.MOV.U32 R12, RZ, RZ, R14 ;  /* 0x000000ffff0c7224 */ /* 0x000fe400078e000e */
[----:B------:R-:W-:-:S11]  /*bdf0*/  IMAD.MOV.U32 R13, RZ, RZ, R15 ;  /* 0x000000ffff0d7224 */ /* 0x000fd600078e000f */
[----:B------:R-:W-:Y:S02]  /*be00*/  @P1 IMAD.MOV.U32 R12, RZ, RZ, R24 ;  /* 0x000000ffff0c1224 */ /* 0x000fe400078e0018 */
[----:B------:R-:W-:-:S07]  /*be10*/  @P1 IMAD.MOV.U32 R13, RZ, RZ, R25 ;  /* 0x000000ffff0d1224 */ /* 0x000fce00078e0019 */
.L_x_1043:
[----:B------:R-:W-:Y:S05]  /*be20*/  BSYNC.RECONVERGENT B0 ;  /* 0x0000000000007941 */ /* 0x000fea0003800200 */
.L_x_1042:
[----:B------:R-:W-:Y:S01]  /*be30*/  ISETP.NE.AND P1, PT, R7, R8, PT ;  /* 0x000000080700720c */ /* 0x000fe20003f25270 */
[----:B------:R-:W-:Y:S01]  /*be40*/  @!P0 IMAD.MOV R18, RZ, RZ, R16 ;  /* 0x000000ffff128224 */ /* 0x000fe200078e0210 */
[----:B------:R-:W-:Y:S01]  /*be50*/  ISETP.NE.AND P0, PT, R8, R9, PT ;  /* 0x000000090800720c */ /* 0x000fe20003f05270 */
[----:B------:R-:W-:Y:S01]  /*be60*/  VIADD R19, R19, 0x7 ;  /* 0x0000000713137836 */ /* 0x000fe20000000000 */
[-C--:B------:R-:W-:Y:S01]  /*be70*/  ISETP.EQ.OR P1, PT, R17, R0.reuse, P1 ;  /* 0x000000001100720c */ /* 0x080fe20000f22670 */
[----:B------:R-:W-:Y:S01]  /*be80*/  BSSY.RECONVERGENT B0, `(.L_x_1044) ;  /* 0x000000b000007945 */ /* 0x000fe20003800200 */
[----:B------:R-:W-:Y:S01]  /*be90*/  IADD3 R16, PT, PT, R18, 0x1, RZ ;  /* 0x0000000112107810 */ /* 0x000fe20007ffe0ff */
[----:B------:R-:W-:Y:S01]  /*bea0*/  IMAD.MOV.U32 R14, RZ, RZ, R22 ;  /* 0x000000ffff0e7224 */ /* 0x000fe200078e0016 */
[----:B------:R-:W-:Y:S01]  /*beb0*/  ISETP.EQ.OR P0, PT, R19, R0, P0 ;  /* 0x000000001300720c */ /* 0x000fe20000702670 */
[----:B------:R-:W-:-:S08]  /*bec0*/  IMAD.MOV.U32 R15, RZ, RZ, R23 ;  /* 0x000000ffff0f7224 */ /* 0x000fd000078e0017 */
[----:B------:R-:W-:Y:S05]  /*bed0*/  @P1 BRA `(.L_x_1045) ;  /* 0x0000000000141947 */ /* 0x000fea0003800000 */
[----:B------:R-:W-:Y:S01]  /*bee0*/  DSETP.GEU.AND P6, PT, R12, R22, PT ;  /* 0x000000160c00722a */ /* 0x000fe20003fce000 */
[----:B------:R-:W-:Y:S02]  /*bef0*/  IMAD.MOV.U32 R14, RZ, RZ, R12 ;  /* 0x000000ffff0e7224 */ /* 0x000fe400078e000c */
[----:B------:R-:W-:-:S11]  /*bf00*/  IMAD.MOV.U32 R15, RZ, RZ, R13 ;  /* 0x000000ffff0f7224 */ /* 0x000fd600078e000d */
[----:B------:R-:W-:Y:S02]  /*bf10*/  @P6 IMAD.MOV.U32 R14, RZ, RZ, R22 ;  /* 0x000000ffff0e6224 */ /* 0x000fe400078e0016 */
[----:B------:R-:W-:-:S07]  /*bf20*/  @P6 IMAD.MOV.U32 R15, RZ, RZ, R23 ;  /* 0x000000ffff0f6224 */ /* 0x000fce00078e0017 */
.L_x_1045:
[----:B------:R-:W-:Y:S05]  /*bf30*/  BSYNC.RECONVERGENT B0 ;  /* 0x0000000000007941 */ /* 0x000fea0003800200 */
.L_x_1044:
[----:B------:R-:W-:Y:S01]  /*bf40*/  BSSY.RECONVERGENT B0, `(.L_x_1046) ;  /* 0x000000b000007945 */ /* 0x000fe20003800200 */
[----:B------:R-:W-:Y:S01]  /*bf50*/  @!P5 IADD3 R16, PT, PT, R18, RZ, RZ ;  /* 0x000000ff1210d210 */ /* 0x000fe20007ffe0ff */
        /* <DEDUP_REMOVED lines=9> */
.L_x_1047:
[----:B------:R-:W-:Y:S05]  /*bff0*/  BSYNC.RECONVERGENT B0 ;  /* 0x0000000000007941 */ /* 0x000fea0003800200 */
.L_x_1046:
[----:B------:R-:W-:Y:S01]  /*c000*/  ISETP.NE.AND P5, PT, R9, R3, PT ;  /* 0x000000030900720c */ /* 0x000fe20003fa5270 */
[----:B------:R-:W-:Y:S01]  /*c010*/  BSSY.RECONVERGENT B0, `(.L_x_1048) ;  /* 0x000000a000007945 */ /* 0x000fe20003800200 */
[----:B------:R-:W-:Y:S01]  /*c020*/  MOV R44, R10 ;  /* 0x0000000a002c7202 */ /* 0x000fe20000000f00 */
[----:B------:R-:W-:Y:S01]  /*c030*/  IMAD.MOV.U32 R45, RZ, RZ, R11 ;  /* 0x000000ffff2d7224 */ /* 0x000fe200078e000b */
[----:B------:R-:W-:-:S13]  /*c040*/  ISETP.EQ.OR P5, PT, R37, R0, P5 ;  /* 0x000000002500720c */ /* 0x000fda0002fa2670 */
[----:B------:R-:W-:Y:S05]  /*c050*/  @P5 BRA `(.L_x_1049) ;  /* 0x0000000000145947 */ /* 0x000fea0003800000 */
[----:B------:R-:W-:Y:S01]  /*c060*/  DSETP.GEU.AND P6, PT, R12, R10, PT ;  /* 0x0000000a0c00722a */ /* 0x000fe20003fce000 */
[----:B------:R-:W-:Y:S02]  /*c070*/  IMAD.MOV.U32 R44, RZ, RZ, R12 ;  /* 0x000000ffff2c7224 */ /* 0x000fe400078e000c */
[----:B------:R-:W-:-:S11]  /*c080*/  IMAD.MOV.U32 R45, RZ, RZ, R13 ;  /* 0x000000ffff2d7224 */ /* 0x000fd600078e000d */
[----:B------:R-:W-:Y:S02]  /*c090*/  @P6 IMAD.MOV.U32 R44, RZ, RZ, R10 ;  /* 0x000000ffff2c6224 */ /* 0x000fe400078e000a */
[----:B------:R-:W-:-:S07]  /*c0a0*/  @P6 IMAD.MOV.U32 R45, RZ, RZ, R11 ;  /* 0x000000ffff2d6224 */ /* 0x000fce00078e000b */
.L_x_1049:
[----:B------:R-:W-:Y:S05]  /*c0b0*/  BSYNC.RECONVERGENT B0 ;  /* 0x0000000000007941 */ /* 0x000fea0003800200 */
.L_x_1048:
[----:B------:R-:W-:Y:S01]  /*c0c0*/  SHFL.UP PT, R10, R44, 0x1, RZ ;  /* 0x042000002c0a7989 */ /* 0x000fe200000e00ff */
[C---:B------:R-:W-:Y:S01]  /*c0d0*/  VIADD R52, R16.reuse, 0x1 ;  /* 0x0000000110347836 */ /* 0x040fe20000000000 */
[----:B------:R-:W-:Y:S02]  /*c0e0*/  @!P1 IADD3 R52, PT, PT, R16, RZ, RZ ;  /* 0x000000ff10349210 */ /* 0x000fe40007ffe0ff */
[----:B------:R-:W0:Y:S03]  /*c0f0*/  SHFL.UP PT, R11, R45, 0x1, RZ ;  /* 0x042000002d0b7989 */ /* 0x000e2600000e00ff */
[----:B------:R-:W-:Y:S02]  /*c100*/  VIADD R51, R52, 0x1 ;  /* 0x0000000134337836 */ /* 0x000fe40000000000 */
[----:B------:R-:W-:-:S04]  /*c110*/  @!P0 IMAD.MOV R51, RZ, RZ, R52 ;  /* 0x000000ffff338224 */ /* 0x000fc800078e0234 */
[----:B------:R-:W-:Y:S02]  /*c120*/  VIADD R12, R51, 0x1 ;  /* 0x00000001330c7836 */ /* 0x000fe40000000000 */
[----:B------:R-:W-:Y:S01]  /*c130*/  @!P5 IMAD.MOV R12, RZ, RZ, R51 ;  /* 0x000000ffff0cd224 */ /* 0x000fe200078e0233 */
[----:B------:R-:W-:-:S04]  /*c140*/  ISETP.GE.AND P5, PT, R53, 0x2, PT ;  /* 0x000000023500780c */ /* 0x000fc80003fa6270 */
[----:B------:R-:W-:Y:S01]  /*c150*/  ISETP.NE.AND P1, PT, R12, RZ, PT ;  /* 0x000000ff0c00720c */ /* 0x000fe20003f25270 */
[----:B------:R-:W1:Y:S01]  /*c160*/  SHFL.UP PT, R13, R12, 0x1, RZ ;  /* 0x042000000c0d7989 */ /* 0x000e6200000e00ff */
[----:B0-----:R-:W-:-:S06]  /*c170*/  DSETP.GT.AND P0, PT, R44, R10, PT ;  /* 0x0000000a2c00722a */ /* 0x001fcc0003f04000 */
[-C--:B------:R-:W-:Y:S02]  /*c180*/  FSEL R43, R10, R44.reuse, P0 ;  /* 0x0000002c0a2b7208 */ /* 0x080fe40000000000 */
[-C--:B------:R-:W-:Y:S02]  /*c190*/  FSEL R11, R11, R45.reuse, P0 ;  /* 0x0000002d0b0b7208 */ /* 0x080fe40000000000 */
[----:B------:R-:W-:Y:S02]  /*c1a0*/  ISETP.GE.AND P0, PT, R53, 0x1, PT ;  /* 0x000000013500780c */ /* 0x000fe40003f06270 */
[----:B------:R-:W-:Y:S02]  /*c1b0*/  FSEL R43, R43, R44, !P1 ;  /* 0x0000002c2b2b7208 */ /* 0x000fe40004800000 */
[----:B------:R-:W-:Y:S02]  /*c1c0*/  FSEL R11, R11, R45, !P1 ;  /* 0x0000002d0b0b7208 */ /* 0x000fe40004800000 */
[----:B------:R-:W-:-:S02]  /*c1d0*/  FSEL R43, R44, R43, !P0 ;  /* 0x0000002b2c2b7208 */ /* 0x000fc40004000000 */
[----:B------:R-:W-:Y:S02]  /*c1e0*/  FSEL R44, R45, R11, !P0 ;  /* 0x0000000b2d2c7208 */ /* 0x000fe40004000000 */
[----:B-1----:R-:W-:Y:S01]  /*c1f0*/  SEL R13, R13, RZ, P0 ;  /* 0x000000ff0d0d7207 */ /* 0x002fe20000000000 */
[----:B------:R-:W-:Y:S04]  /*c200*/  SHFL.UP PT, R10, R43, 0x2, RZ ;  /* 0x044000002b0a7989 */ /* 0x000fe800000e00ff */
[----:B------:R-:W0:Y:S01]  /*c210*/  SHFL.UP PT, R11, R44, 0x2, RZ ;  /* 0x044000002c0b7989 */ /* 0x000e2200000e00ff */
[----:B------:R-:W-:Y:S01]  /*c220*/  IMAD.IADD R14, R13, 0x1, R12 ;  /* 0x000000010d0e7824 */ /* 0x000fe200078e020c */
[----:B------:R-:W-:Y:S01]  /*c230*/  MOV R13, R44 ;  /* 0x0000002c000d7202 */ /* 0x000fe20000000f00 */
[----:B------:R-:W-:-:S03]  /*c240*/  IMAD.MOV.U32 R12, RZ, RZ, R43 ;  /* 0x000000ffff0c7224 */ /* 0x000fc600078e002b */
[----:B------:R-:W-:-:S03]  /*c250*/  ISETP.NE.AND P1, PT, R14, RZ, PT ;  /* 0x000000ff0e00720c */ /* 0x000fc60003f25270 */
[----:B0-----:R-:W-:Y:S01]  /*c260*/  DSETP.GT.AND P0, PT, R12, R10, PT ;  /* 0x0000000a0c00722a */ /* 0x001fe20003f04000 */
[----:B------:R-:W0:Y:S05]  /*c270*/  SHFL.UP PT, R12, R14, 0x2, RZ ;  /* 0x044000000e0c7989 */ /* 0x000e2a00000e00ff */
[-C--:B------:R-:W-:Y:S02]  /*c280*/  FSEL R10, R10, R43.reuse, P0 ;  /* 0x0000002b0a0a7208 */ /* 0x080fe40000000000 */
[----:B------:R-:W-:Y:S02]  /*c290*/  FSEL R11, R11, R44, P0 ;  /* 0x0000002c0b0b7208 */ /* 0x000fe40000000000 */
[----:B------:R-:W-:-:S02]  /*c2a0*/  @P5 FSEL R43, R10, R43, !P1 ;  /* 0x0000002b0a2b5208 */ /* 0x000fc40004800000 */
[----:B------:R-:W-:-:S03]  /*c2b0*/  @P5 FSEL R44, R11, R44, !P1 ;  /* 0x0000002c0b2c5208 */ /* 0x000fc60004800000 */
[----:B------:R-:W-:Y:S04]  /*c2c0*/  SHFL.UP PT, R10, R43, 0x4, RZ ;  /* 0x048000002b0a7989 */ /* 0x000fe800000e00ff */
[----:B------:R-:W1:Y:S01]  /*c2d0*/  SHFL.UP PT, R11, R44, 0x4, RZ ;  /* 0x048000002c0b7989 */ /* 0x000e6200000e00ff */
[----:B0-----:R-:W-:Y:S01]  /*c2e0*/  SEL R13, R12, RZ, P5 ;  /* 0x000000ff0c0d7207 */ /* 0x001fe20002800000 */
[----:B------:R-:W-:Y:S01]  /*c2f0*/  IMAD.MOV.U32 R12, RZ, RZ, R43 ;  /* 0x000000ffff0c7224 */ /* 0x000fe200078e002b */
[----:B------:R-:W-:-:S03]  /*c300*/  ISETP.GE.AND P5, PT, R53, 0x4, PT ;  /* 0x000000043500780c */ /* 0x000fc60003fa6270 */
[----:B------:R-:W-:Y:S02]  /*c310*/  IMAD.IADD R15, R14, 0x1, R13 ;  /* 0x000000010e0f7824 */ /* 0x000fe400078e020d */
[----:B------:R-:W-:-:S03]  /*c320*/  IMAD.MOV.U32 R13, RZ, RZ, R44 ;  /* 0x000000ffff0d7224 */ /* 0x000fc600078e002c */
[----:B------:R-:W0:Y:S01]  /*c330*/  SHFL.UP PT, R16, R15, 0x4, RZ ;  /* 0x048000000f107989 */ /* 0x000e2200000e00ff */
[----:B------:R-:W-:Y:S02]  /*c340*/  ISETP.NE.AND P1, PT, R15, RZ, PT ;  /* 0x000000ff0f00720c */ /* 0x000fe40003f25270 */
[----:B-1----:R-:W-:-:S06]  /*c350*/  DSETP.GT.AND P0, PT, R12, R10, PT ;  /* 0x0000000a0c00722a */ /* 0x002fcc0003f04000 */
[-C--:B------:R-:W-:Y:S02]  /*c360*/  FSEL R10, R10, R43.reuse, P0 ;  /* 0x0000002b0a0a7208 */ /* 0x080fe40000000000 */
[-C--:B------:R-:W-:Y:S02]  /*c370*/  FSEL R11, R11, R44.reuse, P0 ;  /* 0x0000002c0b0b7208 */ /* 0x080fe40000000000 */
[----:B------:R-:W-:Y:S02]  /*c380*/  @P5 FSEL R43, R10, R43, !P1 ;  /* 0x0000002b0a2b5208 */ /* 0x000fe40004800000 */
[----:B------:R-:W-:-:S03]  /*c390*/  @P5 FSEL R44, R11, R44, !P1 ;  /* 0x0000002c0b2c5208 */ /* 0x000fc60004800000 */
[----:B------:R-:W-:Y:S01]  /*c3a0*/  SHFL.UP PT, R10, R43, 0x8, RZ ;  /* 0x050000002b0a7989 */ /* 0x000fe200000e00ff */
[----:B------:R-:W-:Y:S01]  /*c3b0*/  IMAD.MOV.U32 R12, RZ, RZ, R43 ;  /* 0x000000ffff0c7224 */ /* 0x000fe200078e002b */
[----:B0-----:R-:W-:Y:S01]  /*c3c0*/  SEL R16, R16, RZ, P5 ;  /* 0x000000ff10107207 */ /* 0x001fe20002800000 */
[----:B------:R-:W-:Y:S01]  /*c3d0*/  IMAD.MOV.U32 R13, RZ, RZ, R44 ;  /* 0x000000ffff0d7224 */ /* 0x000fe200078e002c */
[----:B------:R-:W0:Y:S01]  /*c3e0*/  SHFL.UP PT, R11, R44, 0x8, RZ ;  /* 0x050000002c0b7989 */ /* 0x000e2200000e00ff */
[----:B------:R-:W-:Y:S02]  /*c3f0*/  ISETP.GE.AND P5, PT, R53, 0x8, PT ;  /* 0x000000083500780c */ /* 0x000fe40003fa6270 */
        /* <DEDUP_REMOVED lines=11> */
[----:B------:R-:W-:-:S02]  /*c4b0*/  ISETP.NE.AND P0, PT, R53, 0x1f, PT ;  /* 0x0000001f3500780c */ /* 0x000fc40003f05270 */
[----:B------:R-:W0:Y:S01]  /*c4c0*/  SHFL.UP PT, R11, R44, 0x10, RZ ;  /* 0x060000002c0b7989 */ /* 0x000e2200000e00ff */
[----:B------:R-:W-:Y:S01]  /*c4d0*/  IADD3 R16, PT, PT, R16, R13, RZ ;  /* 0x0000000d10107210 */ /* 0x000fe20007ffe0ff */
[----:B------:R-:W-:Y:S01]  /*c4e0*/  IMAD.MOV.U32 R13, RZ, RZ, R44 ;  /* 0x000000ffff0d7224 */ /* 0x000fe200078e002c */
[----:B------:R-:W-:-:S03]  /*c4f0*/  ISETP.GE.AND P1, PT, R53, 0x10, PT ;  /* 0x000000103500780c */ /* 0x000fc60003f26270 */
[----:B------:R-:W1:Y:S05]  /*c500*/  SHFL.UP PT, R14, R16, 0x10, RZ ;  /* 0x06000000100e7989 */ /* 0x000e6a00000e00ff */
[----:B------:R-:W-:Y:S01]  /*c510*/  @!P0 LEA R39, R47, UR4, 0x4 ;  /* 0x000000042f278c11 */ /* 0x000fe2000f8e20ff */
[----:B0-----:R-:W-:Y:S01]  /*c520*/  DSETP.GT.AND P5, PT, R12, R10, PT ;  /* 0x0000000a0c00722a */ /* 0x001fe20003fa4000 */
[----:B-1----:R-:W-:-:S05]  /*c530*/  SEL R13, R14, RZ, P1 ;  /* 0x000000ff0e0d7207 */ /* 0x002fca0000800000 */
[----:B------:R-:W-:Y:S02]  /*c540*/  FSEL R12, R10, R43, P5 ;  /* 0x0000002b0a0c7208 */ /* 0x000fe40002800000 */
[----:B------:R-:W-:Y:S01]  /*c550*/  FSEL R11, R11, R44, P5 ;  /* 0x0000002c0b0b7208 */ /* 0x000fe20002800000 */
[C---:B------:R-:W-:Y:S01]  /*c560*/  IMAD.IADD R10, R16.reuse, 0x1, R13 ;  /* 0x00000001100a7824 */ /* 0x040fe200078e020d */
[----:B------:R-:W-:-:S04]  /*c570*/  ISETP.NE.AND P5, PT, R16, RZ, PT ;  /* 0x000000ff1000720c */ /* 0x000fc80003fa5270 */
[----:B------:R-:W-:Y:S01]  /*c580*/  FSEL R16, R12, R43, !P5 ;  /* 0x0000002b0c107208 */ /* 0x000fe20006800000 */
[----:B------:R-:W-:Y:S01]  /*c590*/  @!P0 STS [R39], R10 ;  /* 0x0000000a27008388 */ /* 0x000fe20000000800 */
[----:B------:R-:W-:Y:S02]  /*c5a0*/  FSEL R17, R11, R44, !P5 ;  /* 0x0000002c0b117208 */ /* 0x000fe40006800000 */
[----:B------:R-:W-:Y:S01]  /*c5b0*/  FSEL R43, R43, R16, !P1 ;  /* 0x000000102b2b7208 */ /* 0x000fe20004800000 */
[----:B------:R-:W-:Y:S01]  /*c5c0*/  SHFL.UP PT, R10, R10, 0x1, RZ ;  /* 0x042000000a0a7989 */ /* 0x000fe200000e00ff */
[----:B------:R-:W-:Y:S02]  /*c5d0*/  FSEL R44, R44, R17, !P1 ;  /* 0x000000112c2c7208 */ /* 0x000fe40004800000 */
[----:B------:R-:W-:Y:S01]  /*c5e0*/  ISETP.NE.AND P1, PT, R47, 0x3, PT ;  /* 0x000000032f00780c */ /* 0x000fe20003f25270 */
[----:B------:R-:W-:Y:S01]  /*c5f0*/  @!P0 STS.64 [R39+0x8], R16 ;  /* 0x0000081027008388 */ /* 0x000fe20000000a00 */
[----:B------:R-:W-:Y:S06]  /*c600*/  BAR.SYNC.DEFER_BLOCKING 0x0 ;  /* 0x0000000000007b1d */ /* 0x000fec0000010000 */
[----:B------:R-:W-:Y:S04]  /*c610*/  LDS.64 R12, [UR4+0x8] ;  /* 0x00000804ff0c7984 */ /* 0x000fe80008000a00 */
[----:B------:R-:W0:Y:S04]  /*c620*/  LDS.64 R18, [UR4+0x18] ;  /* 0x00001804ff127984 */ /* 0x000e280008000a00 */
[----:B------:R-:W1:Y:S04]  /*c630*/  LDS R45, [UR4+0x10] ;  /* 0x00001004ff2d7984 */ /* 0x000e680008000800 */
[----:B------:R-:W-:Y:S04]  /*c640*/  LDS.64 R14, [UR4+0x28] ;  /* 0x00002804ff0e7984 */ /* 0x000fe80008000a00 */
[----:B------:R-:W2:Y:S04]  /*c650*/  LDS R46, [UR4+0x20] ;  /* 0x00002004ff2e7984 */ /* 0x000ea80008000800 */
[----:B------:R-:W-:Y:S04]  /*c660*/  LDS.64 R36, [UR4+0x38] ;  /* 0x00003804ff247984 */ /* 0x000fe80008000a00 */
[----:B------:R-:W-:Y:S04]  /*c670*/  LDS R11, [UR4+0x30] ;  /* 0x00003004ff0b7984 */ /* 0x000fe80008000800 */
[----:B------:R-:W-:Y:S04]  /*c680*/  LDS R42, [UR4+0x40] ;  /* 0x00004004ff2a7984 */ /* 0x000fe80008000800 */
[----:B------:R-:W3:Y:S04]  /*c690*/  LDS R54, [UR4] ;  /* 0x00000004ff367984 */ /* 0x000ee80008000800 */
[----:B------:R-:W-:Y:S04]  /*c6a0*/  LDS R48, [UR4+0x50] ;  /* 0x00005004ff307984 */ /* 0x000fe80008000800 */
[----:B------:R-:W-:Y:S01]  /*c6b0*/  LDS.64 R16, [UR4+0x78] ;  /* 0x00007804ff107984 */ /* 0x000fe20008000a00 */
[----:B0-----:R-:W-:Y:S01]  /*c6c0*/  DSETP.GEU.AND P5, PT, R12, R18, PT ;  /* 0x000000120c00722a */ /* 0x001fe20003fae000 */
[----:B-1----:R-:W-:-:S05]  /*c6d0*/  ISETP.NE.AND P0, PT, R45, RZ, PT ;  /* 0x000000ff2d00720c */ /* 0x002fca0003f05270 */
[-C--:B------:R-:W-:Y:S02]  /*c6e0*/  FSEL R41, R12, R18.reuse, !P5 ;  /* 0x000000120c297208 */ /* 0x080fe40006800000 */
[-C--:B------:R-:W-:Y:S02]  /*c6f0*/  FSEL R39, R13, R19.reuse, !P5 ;  /* 0x000000130d277208 */ /* 0x080fe40006800000 */
[----:B------:R-:W-:Y:S02]  /*c700*/  FSEL R40, R41, R18, !P0 ;  /* 0x0000001229287208 */ /* 0x000fe40004000000 */
[----:B------:R-:W-:Y:S02]  /*c710*/  FSEL R41, R39, R19, !P0 ;  /* 0x0000001327297208 */ /* 0x000fe40004000000 */
[----:B------:R-:W0:Y:S01]  /*c720*/  LDS.64 R38, [UR4+0x48] ;  /* 0x00004804ff267984 */ /* 0x000e220008000a00 */
[----:B--2---:R-:W-:-:S03]  /*c730*/  ISETP.NE.AND P0, PT, R46, RZ, PT ;  /* 0x000000ff2e00720c */ /* 0x004fc60003f05270 */
[----:B------:R-:W-:-:S06]  /*c740*/  DSETP.GEU.AND P5, PT, R40, R14, PT ;  /* 0x0000000e2800722a */ /* 0x000fcc0003fae000 */
[-C--:B------:R-:W-:Y:S02]  /*c750*/  FSEL R19, R40, R14.reuse, !P5 ;  /* 0x0000000e28137208 */ /* 0x080fe40006800000 */
[-C--:B------:R-:W-:Y:S02]  /*c760*/  FSEL R55, R41, R15.reuse, !P5 ;  /* 0x0000000f29377208 */ /* 0x080fe40006800000 */
[----:B------:R-:W-:Y:S01]  /*c770*/  FSEL R14, R19, R14, !P0 ;  /* 0x0000000e130e7208 */ /* 0x000fe20004000000 */
[----:B---3--:R-:W-:Y:S01]  /*c780*/  IMAD.IADD R45, R54, 0x1, R45 ;  /* 0x00000001362d7824 */ /* 0x008fe200078e022d */
[----:B------:R-:W-:Y:S01]  /*c790*/  FSEL R15, R55, R15, !P0 ;  /* 0x0000000f370f7208 */ /* 0x000fe20004000000 */
[----:B------:R-:W1:Y:S01]  /*c7a0*/  LDS.64 R18, [UR4+0x58] ;  /* 0x00005804ff127984 */ /* 0x000e620008000a00 */
[----:B------:R-:W-:-:S04]  /*c7b0*/  ISETP.NE.AND P0, PT, R11, RZ, PT ;  /* 0x000000ff0b00720c */ /* 0x000fc80003f05270 */
[----:B------:R-:W-:-:S06]  /*c7c0*/  DSETP.GEU.AND P5, PT, R14, R36, PT ;  /* 0x000000240e00722a */ /* 0x000fcc0003fae000 */
[-C--:B------:R-:W-:Y:S02]  /*c7d0*/  FSEL R55, R14, R36.reuse, !P5 ;  /* 0x000000240e377208 */ /* 0x080fe40006800000 */
[-C--:B------:R-:W-:Y:S02]  /*c7e0*/  FSEL R57, R15, R37.reuse, !P5 ;  /* 0x000000250f397208 */ /* 0x080fe40006800000 */
[----:B------:R-:W-:Y:S02]  /*c7f0*/  FSEL R36, R55, R36, !P0 ;  /* 0x0000002437247208 */ /* 0x000fe40004000000 */
[----:B------:R-:W-:Y:S02]  /*c800*/  FSEL R37, R57, R37, !P0 ;  /* 0x0000002539257208 */ /* 0x000fe40004000000 */
[----:B------:R-:W-:-:S04]  /*c810*/  ISETP.NE.AND P0, PT, R42, RZ, PT ;  /* 0x000000ff2a00720c */ /* 0x000fc80003f05270 */
[----:B0-----:R-:W-:-:S06]  /*c820*/  DSETP.GEU.AND P5, PT, R36, R38, PT ;  /* 0x000000262400722a */ /* 0x001fcc0003fae000 */
[-C--:B------:R-:W-:Y:S02]  /*c830*/  FSEL R55, R36, R38.reuse, !P5 ;  /* 0x0000002624377208 */ /* 0x080fe40006800000 */
[----:B------:R-:W-:Y:S02]  /*c840*/  FSEL R57, R37, R39, !P5 ;  /* 0x0000002725397208 */ /* 0x000fe40006800000 */
[----:B------:R-:W-:Y:S02]  /*c850*/  ISETP.NE.AND P5, PT, R47, 0x2, PT ;  /* 0x000000022f00780c */ /* 0x000fe40003fa5270 */
[----:B------:R-:W-:Y:S02]  /*c860*/  FSEL R38, R55, R38, !P0 ;  /* 0x0000002637267208 */ /* 0x000fe40004000000 */
[----:B------:R-:W-:Y:S02]  /*c870*/  FSEL R55, R40, R12, !P5 ;  /* 0x0000000c28377208 */ /* 0x000fe40006800000 */
[----:B------:R-:W-:Y:S01]  /*c880*/  FSEL R41, R41, R13, !P5 ;  /* 0x0000000d29297208 */ /* 0x000fe20006800000 */
[----:B------:R-:W0:Y:S01]  /*c890*/  LDS R40, [UR4+0x60] ;  /* 0x00006004ff287984 */ /* 0x000e220008000800 */
[C---:B------:R-:W-:Y:S01]  /*c8a0*/  SEL R54, R45.reuse, R54, !P5 ;  /* 0x000000362d367207 */ /* 0x040fe20006800000 */
[----:B------:R-:W-:Y:S01]  /*c8b0*/  IMAD.IADD R45, R45, 0x1, R46 ;  /* 0x000000012d2d7824 */ /* 0x000fe200078e022e */
[----:B------:R-:W-:Y:S01]  /*c8c0*/  FSEL R39, R57, R39, !P0 ;  /* 0x0000002739277208 */ /* 0x000fe20004000000 */
[----:B------:R-:W2:Y:S01]  /*c8d0*/  LDS.64 R12, [UR4+0x68] ;  /* 0x00006804ff0c7984 */ /* 0x000ea20008000a00 */
[----:B------:R-:W-:-:S02]  /*c8e0*/  FSEL R55, R14, R55, !P1 ;  /* 0x000000370e377208 */ /* 0x000fc40004800000 */
[----:B------:R-:W-:Y:S02]  /*c8f0*/  FSEL R15, R15, R41, !P1 ;  /* 0x000000290f0f7208 */ /* 0x000fe40004800000 */
[----:B------:R-:W-:Y:S01]  /*c900*/  SEL R14, R45, R54, !P1 ;  /* 0x000000362d0e7207 */ /* 0x000fe20004800000 */
[----:B------:R-:W3:Y:S01]  /*c910*/  LDS R41, [UR4+0x70] ;  /* 0x00007004ff297984 */ /* 0x000ee20008000800 */
[----:B-1----:R-:W-:Y:S01]  /*c920*/  DSETP.GEU.AND P0, PT, R38, R18, PT ;  /* 0x000000122600722a */ /* 0x002fe20003f0e000 */
[----:B------:R-:W-:Y:S02]  /*c930*/  ISETP.NE.AND P1, PT, R47, 0x4, PT ;  /* 0x000000042f00780c */ /* 0x000fe40003f25270 */
[----:B------:R-:W-:Y:S02]  /*c940*/  IADD3 R11, PT, PT, R45, R11, RZ ;  /* 0x0000000b2d0b7210 */ /* 0x000fe40007ffe0ff */
[----:B------:R-:W-:Y:S02]  /*c950*/  FSEL R45, R36, R55, !P1 ;  /* 0x00000037242d7208 */ /* 0x000fe40004800000 */
[----:B------:R-:W-:-:S02]  /*c960*/  FSEL R55, R37, R15, !P1 ;  /* 0x0000000f25377208 */ /* 0x000fc40004800000 */
[----:B------:R-:W-:Y:S02]  /*c970*/  ISETP.NE.AND P5, PT, R48, RZ, PT ;  /* 0x000000ff3000720c */ /* 0x000fe40003fa5270 */
[-C--:B------:R-:W-:Y:S02]  /*c980*/  FSEL R15, R38, R18.reuse, !P0 ;  /* 0x00000012260f7208 */ /* 0x080fe40004000000 */
[-C--:B------:R-:W-:Y:S02]  /*c990*/  FSEL R37, R39, R19.reuse, !P0 ;  /* 0x0000001327257208 */ /* 0x080fe40004000000 */
[----:B------:R-:W-:Y:S02]  /*c9a0*/  FSEL R18, R15, R18, !P5 ;  /* 0x000000120f127208 */ /* 0x000fe40006800000 */
[----:B------:R-:W-:Y:S01]  /*c9b0*/  FSEL R19, R37, R19, !P5 ;  /* 0x0000001325137208 */ /* 0x000fe20006800000 */
[----:B------:R1:W4:Y:S01]  /*c9c0*/  SHFL.UP PT, R15, R44, 0x1, RZ ;  /* 0x042000002c0f7989 */ /* 0x00032200000e00ff */
[C---:B------:R-:W-:Y:S01]  /*c9d0*/  SEL R14, R11.reuse, R14, !P1 ;  /* 0x0000000e0b0e7207 */ /* 0x040fe20004800000 */
[----:B------:R-:W-:Y:S01]  /*c9e0*/  IMAD.IADD R11, R11, 0x1, R42 ;  /* 0x000000010b0b7824 */ /* 0x000fe200078e022a */
[----:B------:R-:W-:-:S04]  /*c9f0*/  ISETP.NE.AND P0, PT, R47, 0x5, PT ;  /* 0x000000052f00780c */ /* 0x000fc80003f05270 */
[----:B------:R-:W-:Y:S02]  /*ca00*/  FSEL R55, R39, R55, !P0 ;  /* 0x0000003727377208 */ /* 0x000fe40004000000 */
[C---:B------:R-:W-:Y:S01]  /*ca10*/  SEL R36, R11.reuse, R14, !P0 ;  /* 0x0000000e0b247207 */ /* 0x040fe20004000000 */
[----:B------:R-:W-:Y:S01]  /*ca20*/  IMAD.IADD R11, R11, 0x1, R48 ;  /* 0x000000010b0b7824 */ /* 0x000fe200078e0230 */
[----:B------:R-:W-:Y:S01]  /*ca30*/  FSEL R45, R38, R45, !P0 ;  /* 0x0000002d262d7208 */ /* 0x000fe20004000000 */
[----:B------:R1:W1:Y:S01]  /*ca40*/  SHFL.UP PT, R14, R43, 0x1, RZ ;  /* 0x042000002b0e7989 */ /* 0x00026200000e00ff */
[----:B0-----:R-:W-:Y:S01]  /*ca50*/  ISETP.NE.AND P5, PT, R40, RZ, PT ;  /* 0x000000ff2800720c */ /* 0x001fe20003fa5270 */
[----:B--2---:R-:W-:Y:S01]  /*ca60*/  DSETP.GEU.AND P1, PT, R18, R12, PT ;  /* 0x0000000c1200722a */ /* 0x004fe20003f2e000 */
[----:B------:R-:W-:-:S04]  /*ca70*/  ISETP.NE.AND P0, PT, R47, 0x6, PT ;  /* 0x000000062f00780c */ /* 0x000fc80003f05270 */
[C---:B------:R-:W-:Y:S01]  /*ca80*/  SEL R36, R11.reuse, R36, !P0 ;  /* 0x000000240b247207 */ /* 0x040fe20004000000 */
[----:B------:R-:W-:Y:S01]  /*ca90*/  IMAD.IADD R11, R11, 0x1, R40 ;  /* 0x000000010b0b7824 */ /* 0x000fe200078e0228 */
[-C--:B------:R-:W-:Y:S02]  /*caa0*/  FSEL R39, R19, R13.reuse, !P1 ;  /* 0x0000000d13277208 */ /* 0x080fe40004800000 */
[CC--:B------:R-:W-:Y:S02]  /*cab0*/  FSEL R37, R18.reuse, R12.reuse, !P1 ;  /* 0x0000000c12257208 */ /* 0x0c0fe40004800000 */
[----:B------:R-:W-:Y:S02]  /*cac0*/  FSEL R13, R39, R13, !P5 ;  /* 0x0000000d270d7208 */ /* 0x000fe40006800000 */
[----:B------:R-:W-:Y:S02]  /*cad0*/  FSEL R12, R37, R12, !P5 ;  /* 0x0000000c250c7208 */ /* 0x000fe40006800000 */
[----:B------:R-:W-:-:S02]  /*cae0*/  FSEL R39, R18, R45, !P0 ;  /* 0x0000002d12277208 */ /* 0x000fc40004000000 */
[----:B------:R-:W-:Y:S02]  /*caf0*/  FSEL R19, R19, R55, !P0 ;  /* 0x0000003713137208 */ /* 0x000fe40004000000 */
[----:B------:R-:W-:Y:S01]  /*cb00*/  ISETP.GE.U32.AND P0, PT, R58, 0x20, PT ;  /* 0x000000203a00780c */ /* 0x000fe20003f06070 */
[----:B------:R-:W-:Y:S01]  /*cb10*/  DSETP.GEU.AND P5, PT, R12, R16, PT ;  /* 0x000000100c00722a */ /* 0x000fe20003fae000 */
[----:B------:R-:W-:-:S04]  /*cb20*/  ISETP.NE.AND P1, PT, R47, 0x7, PT ;  /* 0x000000072f00780c */ /* 0x000fc80003f25270 */
[----:B------:R-:W-:Y:S02]  /*cb30*/  SEL R36, R11, R36, !P1 ;  /* 0x000000240b247207 */ /* 0x000fe40004800000 */
[C---:B------:R-:W-:Y:S02]  /*cb40*/  FSEL R39, R12.reuse, R39, !P1 ;  /* 0x000000270c277208 */ /* 0x040fe40004800000 */
[----:B------:R-:W-:Y:S02]  /*cb50*/  FSEL R18, R13, R19, !P1 ;  /* 0x000000130d127208 */ /* 0x000fe40004800000 */
[----:B---3--:R-:W-:Y:S02]  /*cb60*/  ISETP.NE.AND P1, PT, R41, RZ, PT ;  /* 0x000000ff2900720c */ /* 0x008fe40003f25270 */
[-C--:B------:R-:W-:Y:S02]  /*cb70*/  FSEL R19, R12, R16.reuse, !P5 ;  /* 0x000000100c137208 */ /* 0x080fe40006800000 */
[----:B------:R-:W-:Y:S01]  /*cb80*/  FSEL R37, R13, R17, !P5 ;  /* 0x000000110d257208 */ /* 0x000fe20006800000 */
[----:B------:R-:W-:Y:S01]  /*cb90*/  IMAD.IADD R13, R11, 0x1, R41 ;  /* 0x000000010b0d7824 */ /* 0x000fe200078e0229 */
[----:B------:R-:W-:-:S02]  /*cba0*/  FSEL R11, R19, R16, !P1 ;  /* 0x00000010130b7208 */ /* 0x000fc40004800000 */
[----:B------:R-:W-:Y:S01]  /*cbb0*/  FSEL R12, R37, R17, !P1 ;  /* 0x00000011250c7208 */ /* 0x000fe20004800000 */
[----:B-1--4-:R-:W-:Y:S06]  /*cbc0*/  @!P0 BRA `(.L_x_1050) ;  /* 0x0000000000388947 */ /* 0x012fec0003800000 */
[----:B------:R-:W-:Y:S01]  /*cbd0*/  IMAD.MOV.U32 R12, RZ, RZ, R39 ;  /* 0x000000ffff0c7224 */ /* 0x000fe200078e0027 */
[----:B------:R-:W-:Y:S02]  /*cbe0*/  MOV R13, R18 ;  /* 0x00000012000d7202 */ /* 0x000fe40000000f00 */
[----:B------:R-:W-:Y:S02]  /*cbf0*/  ISETP.NE.AND P5, PT, R53, RZ, PT ;  /* 0x000000ff3500720c */ /* 0x000fe40003fa5270 */
[C---:B------:R-:W-:Y:S02]  /*cc00*/  ISETP.NE.AND P0, PT, R10.reuse, RZ, PT ;  /* 0x000000ff0a00720c */ /* 0x040fe40003f05270 */
[----:B------:R-:W-:Y:S01]  /*cc10*/  DSETP.GEU.AND P1, PT, R12, R14, PT ;  /* 0x0000000e0c00722a */ /* 0x000fe20003f2e000 */
[----:B------:R-:W-:-:S05]  /*cc20*/  SEL R11, R10, RZ, P5 ;  /* 0x000000ff0a0b7207 */ /* 0x000fca0002800000 */
[-C--:B------:R-:W-:Y:S01]  /*cc30*/  FSEL R13, R39, R14.reuse, !P1 ;  /* 0x0000000e270d7208 */ /* 0x080fe20004800000 */
[----:B------:R-:W-:Y:S01]  /*cc40*/  IMAD.IADD R10, R36, 0x1, R11 ;  /* 0x00000001240a7824 */ /* 0x000fe200078e020b */
[-C--:B------:R-:W-:Y:S02]  /*cc50*/  FSEL R17, R18, R15.reuse, !P1 ;  /* 0x0000000f12117208 */ /* 0x080fe40004800000 */
[----:B------:R-:W-:Y:S02]  /*cc60*/  @P5 FSEL R39, R13, R14, !P0 ;  /* 0x0000000e0d275208 */ /* 0x000fe40004000000 */
[----:B------:R-:W-:-:S03]  /*cc70*/  @P5 FSEL R18, R17, R15, !P0 ;  /* 0x0000000f11125208 */ /* 0x000fc60004000000 */
[----:B------:R-:W-:Y:S02]  /*cc80*/  IMAD.MOV.U32 R14, RZ, RZ, R39 ;  /* 0x000000ffff0e7224 */ /* 0x000fe400078e0027 */
[----:B------:R-:W-:Y:S01]  /*cc90*/  IMAD.MOV.U32 R15, RZ, RZ, R18 ;  /* 0x000000ffff0f7224 */ /* 0x000fe200078e0012 */
[----:B------:R-:W-:Y:S06]  /*cca0*/  BRA `(.L_x_1051) ;  /* 0x00000014002c7947 */ /* 0x000fec0003800000 */
.L_x_1050:
[----:B------:R-:W0:Y:S01]  /*ccb0*/  LDC.64 R36, c[0x0][0x3a8] ;  /* 0x0000ea00ff247b82 */ /* 0x000e220000000a00 */
[----:B------:R-:W-:Y:S01]  /*ccc0*/  ISETP.NE.AND P0, PT, R58, RZ, PT ;  /* 0x000000ff3a00720c */ /* 0x000fe20003f05270 */
[----:B------:R-:W1:-:S12]  /*ccd0*/  LDCU UR5, c[0x0][0x370] ;  /* 0x00006e00ff0577ac */ /* 0x000e580008000800 */
        /* <DEDUP_REMOVED lines=12> */
.L_x_1052:
[----:B------:R-:W-:Y:S05]  /*cda0*/  NANOSLEEP 0x1c2 ;  /* 0x000001c20000795d */ /* 0x000fea0003800000 */
[----:B------:R-:W-:Y:S01]  /*cdb0*/  NOP ;  /* 0x0000000000007918 */ /* 0x000fe20000000000 */
.L_x_1053:
[----:B--2---:R-:W-:-:S03]  /*cdc0*/  IMAD.WIDE.U32 R16, R58, 0x10, RZ ;  /* 0x000000103a107825 */ /* 0x004fc600078e00ff */
[----:B------:R-:W-:Y:S02]  /*cdd0*/  LOP3.LUT R19, R16, 0xfffffff0, RZ, 0x3c, !PT ;  /* 0xfffffff010137812 */ /* 0x000fe400078e3cff */
[----:B------:R-:W-:Y:S02]  /*cde0*/  LOP3.LUT R17, RZ, R17, RZ, 0x33, !PT ;  /* 0x00000011ff117212 */ /* 0x000fe400078e33ff */
[----:B------:R-:W-:-:S05]  /*cdf0*/  IADD3 R36, P0, PT, R36, R19, RZ ;  /* 0x0000001324247210 */ /* 0x000fca0007f1e0ff */
[----:B------:R-:W-:-:S08]  /*ce00*/  IMAD.X R37, R37, 0x1, R17, P0 ;  /* 0x0000000125257824 */ /* 0x000fd000000e0611 */
.L_x_1055:
[----:B------:R-:W2:Y:S01]  /*ce10*/  LD.E.128.STRONG.GPU R16, desc[UR10][R36.64+0x200] ;  /* 0x0002000a24107980 */ /* 0x000ea2000c10fd00 */
[----:B------:R-:W-:Y:S05]  /*ce20*/  YIELD ;  /* 0x0000000000007946 */ /* 0x000fea0003800000 */
[----:B------:R-:W-:Y:S01]  /*ce30*/  UMOV UR5, 0xffffffff ;  /* 0xffffffff00057882 */ /* 0x000fe20000000000 */
[----:B--2---:R-:W-:Y:S02]  /*ce40*/  ISETP.NE.AND P0, PT, R18, 0x63, PT ;  /* 0x000000631200780c */ /* 0x004fe40003f05270 */
[----:B------:R-:W-:Y:S11]  /*ce50*/  BRA.DIV UR5, `(.L_x_1054) ;  /* 0x0000004a05707947 */ /* 0x000ff6000b800000 */
[----:B------:R-:W-:-:S13]  /*ce60*/  VOTE.ANY P0, !P0 ;  /* 0x0000000000ff7806 */ /* 0x000fda0004000100 */
.L_x_1257:
[----:B------:R-:W-:Y:S05]  /*ce70*/  @P0 BRA `(.L_x_1055) ;  /* 0xfffffffc00e40947 */ /* 0x000fea000383ffff */
[----:B------:R-:W-:Y:S01]  /*ce80*/  UMOV UR5, 0xffffffff ;  /* 0xffffffff00057882 */ /* 0x000fe20000000000 */
[----:B------:R-:W-:Y:S01]  /*ce90*/  ISETP.NE.AND P0, PT, R18, 0x65, PT ;  /* 0x000000651200780c */ /* 0x000fe20003f05270 */
[----:B------:R-:W-:Y:S01]  /*cea0*/  IMAD.MOV.U32 R36, RZ, RZ, R19 ;  /* 0x000000ffff247224 */ /* 0x000fe200078e0013 */
[----:B------:R-:W-:Y:S11]  /*ceb0*/  BRA.DIV UR5, `(.L_x_1056) ;  /* 0x0000004a05787947 */ /* 0x000ff6000b800000 */
[----:B------:R-:W0:Y:S01]  /*cec0*/  S2R R57, SR_GEMASK ;  /* 0x0000000000397919 */ /* 0x000e220000003c00 */
[----:B------:R-:W-:Y:S01]  /*ced0*/  VOTE.ANY R45, PT, !P0 ;  /* 0x00000000002d7806 */ /* 0x000fe200040e0100 */
[----:B------:R-:W-:Y:S01]  /*cee0*/  IMAD.MOV.U32 R42, RZ, RZ, R16 ;  /* 0x000000ffff2a7224 */ /* 0x000fe200078e0010 */
[----:B------:R-:W-:Y:S02]  /*cef0*/  MOV R43, R17 ;  /* 0x00000011002b7202 */ /* 0x000fe40000000f00 */
[----:B0-----:R-:W-:-:S05]  /*cf00*/  LOP3.LUT R45, R45, 0x80000000, R57, 0xec, !PT ;  /* 0x800000002d2d7812 */ /* 0x001fca00078eec39 */
[----:B------:R-:W-:-:S05]  /*cf10*/  VIADD R38, R45, 0xffffffff ;  /* 0xffffffff2d267836 */ /* 0x000fca0000000000 */
[----:B------:R-:W-:-:S04]  /*cf20*/  LOP3.LUT R38, R45, R38, RZ, 0xc, !PT ;  /* 0x000000262d267212 */ /* 0x000fc800078e0cff */
[----:B------:R-:W0:Y:S02]  /*cf30*/  POPC R48, R38 ;  /* 0x0000002600307309 */ /* 0x000e240000000000 */
[----:B0-----:R0:W1:Y:S02]  /*cf40*/  SHFL.DOWN PT, R37, R36, 0x1, R48 ;  /* 0x0820000024257989 */ /* 0x00106400000e0030 */
.L_x_1261:
[----:B------:R-:W-:-:S03]  /*cf50*/  UMOV UR5, 0xffffffff ;  /* 0xffffffff00057882 */ /* 0x000fc60000000000 */
[----:B------:R-:W-:Y:S05]  /*cf60*/  BRA.DIV UR5, `(.L_x_1057) ;  /* 0x0000004a05a47947 */ /* 0x000fea000b800000 */
.L_x_1264:
[----:B------:R-:W-:-:S03]  /*cf70*/  UMOV UR5, 0xffffffff ;  /* 0xffffffff00057882 */ /* 0x000fc60000000000 */
[----:B------:R-:W-:Y:S05]  /*cf80*/  BRA.DIV UR5, `(.L_x_1058) ;  /* 0x0000004a05bc7947 */ /* 0x000fea000b800000 */
[----:B------:R2:W3:Y:S04]  /*cf90*/  SHFL.DOWN PT, R16, R16, 0x1, R48 ;  /* 0x0820000010107989 */ /* 0x0004e800000e0030 */
[----:B------:R2:W4:Y:S02]  /*cfa0*/  SHFL.DOWN PT, R17, R17, 0x1, R48 ;  /* 0x0820000011117989 */ /* 0x00052400000e0030 */
.L_x_1268:
[----:B------:R-:W-:Y:S01]  /*cfb0*/  ISETP.GE.AND P0, PT, R53, R48, PT ;  /* 0x000000303500720c */ /* 0x000fe20003f06270 */
[----:B------:R-:W-:-:S12]  /*cfc0*/  BSSY.RECONVERGENT B0, `(.L_x_1059) ;  /* 0x000000a000007945 */ /* 0x000fd80003800200 */
[----:B------:R-:W-:Y:S05]  /*cfd0*/  @P0 BRA `(.L_x_1060) ;  /* 0x0000000000200947 */ /* 0x000fea0003800000 */
[----:B---34-:R-:W-:Y:S01]  /*cfe0*/  DSETP.GEU.AND P1, PT, R16, R42, PT ;  /* 0x0000002a1000722a */ /* 0x018fe20003f2e000 */
[C---:B-1----:R-:W-:Y:S01]  /*cff0*/  IMAD.IADD R37, R36.reuse, 0x1, R37 ;  /* 0x0000000124257824 */ /* 0x042fe200078e0225 */
[----:B------:R-:W-:-:S03]  /*d000*/  ISETP.NE.AND P0, PT, R36, RZ, PT ;  /* 0x000000ff2400720c */ /* 0x000fc60003f05270 */
[----:B0-----:R-:W-:Y:S01]  /*d010*/  IMAD.MOV.U32 R36, RZ, RZ, R37 ;  /* 0x000000ffff247224 */ /* 0x001fe200078e0025 */
[-C--:B------:R-:W-:Y:S02]  /*d020*/  FSEL R39, R16, R42.reuse, !P1 ;  /* 0x0000002a10277208 */ /* 0x080fe40004800000 */
[-C--:B------:R-:W-:Y:S02]  /*d030*/  FSEL R17, R17, R43.reuse, !P1 ;  /* 0x0000002b11117208 */ /* 0x080fe40004800000 */
[----:B------:R-:W-:Y:S02]  /*d040*/  FSEL R42, R39, R42, !P0 ;  /* 0x0000002a272a7208 */ /* 0x000fe40004000000 */
[----:B------:R-:W-:-:S07]  /*d050*/  FSEL R43, R17, R43, !P0 ;  /* 0x0000002b112b7208 */ /* 0x000fce0004000000 */
.L_x_1060:
[----:B------:R-:W-:Y:S05]  /*d060*/  BSYNC.RECONVERGENT B0 ;  /* 0x0000000000007941 */ /* 0x000fea0003800200 */
.L_x_1059:
[----:B------:R-:W-:-:S03]  /*d070*/  UMOV UR5, 0xffffffff ;  /* 0xffffffff00057882 */ /* 0x000fc60000000000 */
[----:B------:R-:W-:Y:S05]  /*d080*/  BRA.DIV UR5, `(.L_x_1061) ;  /* 0x0000004a05c07947 */ /* 0x000fea000b800000 */
[----:B-1----:R1:W0:Y:S02]  /*d090*/  SHFL.DOWN PT, R37, R36, 0x2, R48 ;  /* 0x0840000024257989 */ /* 0x00222400000e0030 */
.L_x_1271:
[----:B------:R-:W-:-:S03]  /*d0a0*/  UMOV UR5, 0xffffffff ;  /* 0xffffffff00057882 */ /* 0x000fc60000000000 */
[----:B------:R-:W-:Y:S05]  /*d0b0*/  BRA.DIV UR5, `(.L_x_1062) ;  /* 0x0000004a05dc7947 */ /* 0x000fea000b800000 */
.L_x_1274:
[----:B------:R-:W-:-:S03]  /*d0c0*/  UMOV UR5, 0xffffffff ;  /* 0xffffffff00057882 */ /* 0x000fc60000000000 */
[----:B------:R-:W-:Y:S05]  /*d0d0*/  BRA.DIV UR5, `(.L_x_1063) ;  /* 0x0000004a05f47947 */ /* 0x000fea000b800000 */
[----:B---3--:R3:W0:Y:S04]  /*d0e0*/  SHFL.DOWN PT, R16, R42, 0x2, R48 ;  /* 0x084000002a107989 */ /* 0x00862800000e0030 */
[----:B----4-:R3:W4:Y:S02]  /*d0f0*/  SHFL.DOWN PT, R17, R43, 0x2, R48 ;  /* 0x084000002b117989 */ /* 0x01072400000e0030 */
.L_x_1278:
        /* <DEDUP_REMOVED lines=12> */
.L_x_1065:
[----:B------:R-:W-:Y:S05]  /*d1c0*/  BSYNC.RECONVERGENT B0 ;  /* 0x0000000000007941 */ /* 0x000fea0003800200 */
.L_x_1064:
[----:B------:R-:W-:-:S03]  /*d1d0*/  UMOV UR5, 0xffffffff ;  /* 0xffffffff00057882 */ /* 0x000fc60000000000 */
[----:B------:R-:W-:Y:S05]  /*d1e0*/  BRA.DIV UR5, `(.L_x_1066) ;  /* 0x0000004a05f47947 */ /* 0x000fea000b800000 */
[----:B0-----:R0:W0:Y:S02]  /*d1f0*/  SHFL.DOWN PT, R37, R36, 0x4, R48 ;  /* 0x0880000024257989 */ /* 0x00102400000e0030 */
.L_x_1281:
[----:B------:R-:W-:-:S03]  /*d200*/  UMOV UR5, 0xffffffff ;  /* 0xffffffff00057882 */ /* 0x000fc60000000000 */
[----:B------:R-:W-:Y:S05]  /*d210*/  BRA.DIV UR5, `(.L_x_1067) ;  /* 0x0000004e05107947 */ /* 0x000fea000b800000 */
.L_x_1284:
[----:B------:R-:W-:-:S03]  /*d220*/  UMOV UR5, 0xffffffff ;  /* 0xffffffff00057882 */ /* 0x000fc60000000000 */
[----:B------:R-:W-:Y:S05]  /*d230*/  BRA.DIV UR5, `(.L_x_1068) ;  /* 0x0000004e05287947 */ /* 0x000fea000b800000 */
[----:B------:R0:W0:Y:S04]  /*d240*/  SHFL.DOWN PT, R16, R42, 0x4, R48 ;  /* 0x088000002a107989 */ /* 0x00002800000e0030 */
[----:B----4-:R4:W0:Y:S02]  /*d250*/  SHFL.DOWN PT, R17, R43, 0x4, R48 ;  /* 0x088000002b117989 */ /* 0x01082400000e0030 */
.L_x_1288:
        /* <DEDUP_REMOVED lines=12> */
.L_x_1070:
[----:B------:R-:W-:Y:S05]  /*d320*/  BSYNC.RECONVERGENT B0 ;  /* 0x0000000000007941 */ /* 0x000fea0003800200 */
.L_x_1069:
[----:B------:R-:W-:-:S03]  /*d330*/  UMOV UR5, 0xffffffff ;  /* 0xffffffff00057882 */ /* 0x000fc60000000000 */
[----:B------:R-:W-:Y:S05]  /*d340*/  BRA.DIV UR5, `(.L_x_1071) ;  /* 0x0000004e05287947 */ /* 0x000fea000b800000 */
[----:B0-----:R0:W0:Y:S02]  /*d350*/  SHFL.DOWN PT, R37, R36, 0x8, R48 ;  /* 0x0900000024257989 */ /* 0x00102400000e0030 */
.L_x_1291:
[----:B------:R-:W-:-:S03]  /*d360*/  UMOV UR5, 0xffffffff ;  /* 0xffffffff00057882 */ /* 0x000fc60000000000 */
[----:B------:R-:W-:Y:S05]  /*d370*/  BRA.DIV UR5, `(.L_x_1072) ;  /* 0x0000004e05447947 */ /* 0x000fea000b800000 */
.L_x_1294:
[----:B------:R-:W-:-:S03]  /*d380*/  UMOV UR5, 0xffffffff ;  /* 0xffffffff00057882 */ /* 0x000fc60000000000 */
[----:B------:R-:W-:Y:S05]  /*d390*/  BRA.DIV UR5, `(.L_x_1073) ;  /* 0x0000004e055c7947 */ /* 0x000fea000b800000 */
[----:B------:R0:W0:Y:S04]  /*d3a0*/  SHFL.DOWN PT, R16, R42, 0x8, R48 ;  /* 0x090000002a107989 */ /* 0x00002800000e0030 */
[----:B------:R0:W0:Y:S02]  /*d3b0*/  SHFL.DOWN PT, R17, R43, 0x8, R48 ;  /* 0x090000002b117989 */ /* 0x00002400000e0030 */
.L_x_1298:
        /* <DEDUP_REMOVED lines=12> */
.L_x_1075:
[----:B------:R-:W-:Y:S05]  /*d480*/  BSYNC.RECONVERGENT B0 ;  /* 0x0000000000007941 */ /* 0x000fea0003800200 */
.L_x_1074:
[----:B------:R-:W-:-:S03]  /*d490*/  UMOV UR5, 0xffffffff ;  /* 0xffffffff00057882 */ /* 0x000fc60000000000 */
[----:B------:R-:W-:Y:S05]  /*d4a0*/  BRA.DIV UR5, `(.L_x_1076) ;  /* 0x0000004e055c7947 */ /* 0x000fea000b800000 */
[----:B0-----:R0:W0:Y:S02]  /*d4b0*/  SHFL.DOWN PT, R37, R36, 0x10, R48 ;  /* 0x0a00000024257989 */ /* 0x00102400000e0030 */
.L_x_1301:
[----:B------:R-:W-:-:S03]  /*d4c0*/  UMOV UR5, 0xffffffff ;  /* 0xffffffff00057882 */ /* 0x000fc60000000000 */
[----:B------:R-:W-:Y:S05]  /*d4d0*/  BRA.DIV UR5, `(.L_x_1077) ;  /* 0x0000004e05787947 */ /* 0x000fea000b800000 */
.L_x_1304:
[----:B------:R-:W-:-:S03]  /*d4e0*/  UMOV UR5, 0xffffffff ;  /* 0xffffffff00057882 */ /* 0x000fc60000000000 */
[----:B------:R-:W-:Y:S05]  /*d4f0*/  BRA.DIV UR5, `(.L_x_1078) ;  /* 0x0000004e05907947 */ /* 0x000fea000b800000 */
[----:B------:R0:W0:Y:S04]  /*d500*/  SHFL.DOWN PT, R16, R42, 0x10, R48 ;  /* 0x0a0000002a107989 */ /* 0x00002800000e0030 */
[----:B------:R0:W0:Y:S02]  /*d510*/  SHFL.DOWN PT, R17, R43, 0x10, R48 ;  /* 0x0a0000002b117989 */ /* 0x00002400000e0030 */
.L_x_1308:
[----:B------:R-:W0:Y:S01]  /*d520*/  LDC.64 R40, c[0x0][0x3a8] ;  /* 0x0000ea00ff287b82 */ /* 0x000e220000000a00 */
[----:B------:R-:W-:Y:S01]  /*d530*/  IADD3 R54, PT, PT, R53, 0x10, RZ ;  /* 0x0000001035367810 */ /* 0x000fe20007ffe0ff */
[----:B------:R-:W-:Y:S01]  /*d540*/  BSSY.RECONVERGENT B0, `(.L_x_1079) ;  /* 0x000000c000007945 */ /* 0x000fe20003800200 */
[----:B------:R-:W-:Y:S02]  /*d550*/  ISETP.NE.AND P0, PT, R18, 0x65, PT ;  /* 0x000000651200780c */ /* 0x000fe40003f05270 */
        /* <DEDUP_REMOVED lines=10> */
.L_x_1080:
[----:B------:R-:W-:Y:S05]  /*d600*/  BSYNC.RECONVERGENT B0 ;  /* 0x0000000000007941 */ /* 0x000fea0003800200 */
.L_x_1079:
[----:B0-----:R-:W-:Y:S01]  /*d610*/  IADD3 R40, P1, PT, R40, 0x200, RZ ;  /* 0x0000020028287810 */ /* 0x001fe20007f3e0ff */
[----:B------:R-:W-:Y:S01]  /*d620*/  UMOV UR5, 0xffffffff ;  /* 0xffffffff00057882 */ /* 0x000fe20000000000 */
[----:B------:R-:W-:-:S03]  /*d630*/  LOP3.LUT R17, RZ, R58, RZ, 0x33, !PT ;  /* 0x0000003aff117212 */ /* 0x000fc600078e33ff */
[----:B------:R-:W-:Y:S02]  /*d640*/  IMAD.X R41, RZ, RZ, R41, P1 ;  /* 0x000000ffff297224 */ /* 0x000fe400008e0629 */
[----:B------:R-:W-:Y:S01]  /*d650*/  IMAD.IADD R38, R17, 0x1, R60 ;  /* 0x0000000111267824 */ /* 0x000fe200078e023c */
[----:B------:R-:W-:Y:S06]  /*d660*/  BRA.DIV UR5, `(.L_x_1081) ;  /* 0x0000004e05787947 */ /* 0x000fec000b800000 */
[----:B------:R-:W-:-:S13]  /*d670*/  VOTE.ALL P0, P0 ;  /* 0x0000000000ff7806 */ /* 0x000fda0000000000 */
.L_x_1311:
[----:B------:R-:W-:Y:S05]  /*d680*/  @!P0 BRA `(.L_x_1082) ;  /* 0x00000008002c8947 */ /* 0x000fea0003800000 */
.L_x_1111:
[----:B------:R-:W-:Y:S01]  /*d690*/  IMAD.MOV.U32 R37, RZ, RZ, R42 ;  /* 0x000000ffff257224 */ /* 0x000fe200078e002a */
[----:B------:R-:W-:Y:S01]  /*d6a0*/  MOV R39, R43 ;  /* 0x0000002b00277202 */ /* 0x000fe20000000f00 */
[----:B-1234-:R-:W-:-:S07]  /*d6b0*/  IMAD.WIDE R42, R38, 0x10, R40 ;  /* 0x00000010262a7825 */ /* 0x01efce00078e0228 */
.L_x_1084:
[----:B------:R-:W3:Y:S01]  /*d6c0*/  LD.E.128.STRONG.GPU R16, desc[UR10][R42.64+-0x200] ;  /* 0xfffe000a2a107980 */ /* 0x000ee2000c10fd00 */
[----:B------:R-:W-:Y:S05]  /*d6d0*/  YIELD ;  /* 0x0000000000007946 */ /* 0x000fea0003800000 */
[----:B------:R-:W-:Y:S01]  /*d6e0*/  UMOV UR5, 0xffffffff ;  /* 0xffffffff00057882 */ /* 0x000fe20000000000 */
[----:B---3--:R-:W-:Y:S02]  /*d6f0*/  ISETP.NE.AND P0, PT, R18, 0x63, PT ;  /* 0x000000631200780c */ /* 0x008fe40003f05270 */
[----:B------:R-:W-:Y:S11]  /*d700*/  BRA.DIV UR5, `(.L_x_1083) ;  /* 0x0000004e056c7947 */ /* 0x000ff6000b800000 */
[----:B------:R-:W-:-:S13]  /*d710*/  VOTE.ANY P0, !P0 ;  /* 0x0000000000ff7806 */ /* 0x000fda0004000100 */
.L_x_1314:
        /* <DEDUP_REMOVED lines=9> */
[----:B-12---:R-:W0:Y:S02]  /*d7b0*/  POPC R48, R42 ;  /* 0x0000002a00307309 */ /* 0x006e240000000000 */
[----:B0-----:R0:W1:Y:S02]  /*d7c0*/  SHFL.DOWN PT, R56, R44, 0x1, R48 ;  /* 0x082000002c387989 */ /* 0x00106400000e0030 */
.L_x_1318:
[----:B------:R-:W-:-:S03]  /*d7d0*/  UMOV UR5, 0xffffffff ;  /* 0xffffffff00057882 */ /* 0x000fc60000000000 */
[----:B------:R-:W-:Y:S05]  /*d7e0*/  BRA.DIV UR5, `(.L_x_1086) ;  /* 0x0000004e05a07947 */ /* 0x000fea000b800000 */
.L_x_1321:
[----:B------:R-:W-:-:S03]  /*d7f0*/  UMOV UR5, 0xffffffff ;  /* 0xffffffff00057882 */ /* 0x000fc60000000000 */
[----:B------:R-:W-:Y:S05]  /*d800*/  BRA.DIV UR5, `(.L_x_1087) ;  /* 0x0000004e05b87947 */ /* 0x000fea000b800000 */
[----:B------:R2:W3:Y:S04]  /*d810*/  SHFL.DOWN PT, R42, R16, 0x1, R48 ;  /* 0x08200000102a7989 */ /* 0x0004e800000e0030 */
[----:B------:R2:W4:Y:S02]  /*d820*/  SHFL.DOWN PT, R43, R17, 0x1, R48 ;  /* 0x08200000112b7989 */ /* 0x00052400000e0030 */
.L_x_1325:
        /* <DEDUP_REMOVED lines=9> */
[----:B--2---:R-:W-:Y:S02]  /*d8c0*/  FSEL R16, R45, R16, !P0 ;  /* 0x000000102d107208 */ /* 0x004fe40004000000 */
[----:B------:R-:W-:-:S07]  /*d8d0*/  FSEL R17, R43, R17, !P0 ;  /* 0x000000112b117208 */ /* 0x000fce0004000000 */
.L_x_1089:
[----:B------:R-:W-:Y:S05]  /*d8e0*/  BSYNC.RECONVERGENT B0 ;  /* 0x0000000000007941 */ /* 0x000fea0003800200 */
.L_x_1088:
[----:B------:R-:W-:-:S03]  /*d8f0*/  UMOV UR5, 0xffffffff ;  /* 0xffffffff00057882 */ /* 0x000fc60000000000 */
[----:B------:R-:W-:Y:S05]  /*d900*/  BRA.DIV UR5, `(.L_x_1090) ;  /* 0x0000004e05bc7947 */ /* 0x000fea000b800000 */
[----:B-1----:R1:W0:Y:S02]  /*d910*/  SHFL.DOWN PT, R56, R44, 0x2, R48 ;  /* 0x084000002c387989 */ /* 0x00222400000e0030 */
.L_x_1328:
[----:B------:R-:W-:-:S03]  /*d920*/  UMOV UR5, 0xffffffff ;  /* 0xffffffff00057882 */ /* 0x000fc60000000000 */
[----:B------:R-:W-:Y:S05]  /*d930*/  BRA.DIV UR5, `(.L_x_1091) ;  /* 0x0000004e05d87947 */ /* 0x000fea000b800000 */
.L_x_1331:
[----:B------:R-:W-:-:S03]  /*d940*/  UMOV UR5, 0xffffffff ;  /* 0xffffffff00057882 */ /* 0x000fc60000000000 */
[----:B------:R-:W-:Y:S05]  /*d950*/  BRA.DIV UR5, `(.L_x_1092) ;  /* 0x0000004e05f07947 */ /* 0x000fea000b800000 */
[----:B---3--:R3:W0:Y:S04]  /*d960*/  SHFL.DOWN PT, R42, R16, 0x2, R48 ;  /* 0x08400000102a7989 */ /* 0x00862800000e0030 */
[----:B----4-:R3:W4:Y:S02]  /*d970*/  SHFL.DOWN PT, R43, R17, 0x2, R48 ;  /* 0x08400000112b7989 */ /* 0x01072400000e0030 */
.L_x_1335:
[----:B------:R-:W-:Y:S01]  /*d980*/  VIADD R45, R53, 0x2 ;  /* 0x00000002352d7836 */ /* 0x000fe20000000000 */
[----:B------:R-:W-:Y:S04]  /*d990*/  BSSY.RECONVERGENT B0, `(.L_x_1093) ;  /* 0x000000b000007945 */ /* 0x000fe80003800200 */
[----:B------:R-:W-:-:S13]  /*d9a0*/  ISETP.GT.AND P0, PT, R45, R48, PT ;  /* 0x000000302d00720c */ /* 0x000fda0003f04270 */
[----:B------:R-:W-:Y:S05]  /*d9b0*/  @P0 BRA `(.L_x_1094) ;  /* 0x0000000000200947 */ /* 0x000fea0003800000 */
[----:B0---4-:R-:W-:Y:S01]  /*d9c0*/  DSETP.GT.AND P0, PT, R16, R42, PT ;  /* 0x0000002a1000722a */ /* 0x011fe20003f04000 */
[C---:B------:R-:W-:Y:S02]  /*d9d0*/  IADD3 R56, PT, PT, R44.reuse, R56, RZ ;  /* 0x000000382c387210 */ /* 0x040fe40007ffe0ff */
[----:B------:R-:W-:-:S03]  /*d9e0*/  ISETP.NE.AND P1, PT, R44, RZ, PT ;  /* 0x000000ff2c00720c */ /* 0x000fc60003f25270 */
[-C--:B------:R-:W-:Y:S01]  /*d9f0*/  FSEL R45, R42, R16.reuse, P0 ;  /* 0x000000102a2d7208 */ /* 0x080fe20000000000 */
[----:B-1----:R-:W-:Y:S01]  /*da00*/  IMAD.MOV.U32 R44, RZ, RZ, R56 ;  /* 0x000000ffff2c7224 */ /* 0x002fe200078e0038 */
[-C--:B------:R-:W-:Y:S02]  /*da10*/  FSEL R43, R43, R17.reuse, P0 ;  /* 0x000000112b2b7208 */ /* 0x080fe40000000000 */
[----:B--23--:R-:W-:Y:S02]  /*da20*/  FSEL R16, R45, R16, !P1 ;  /* 0x000000102d107208 */ /* 0x00cfe40004800000 */
[----:B------:R-:W-:-:S07]  /*da30*/  FSEL R17, R43, R17, !P1 ;  /* 0x000000112b117208 */ /* 0x000fce0004800000 */
.L_x_1094:
[----:B------:R-:W-:Y:S05]  /*da40*/  BSYNC.RECONVERGENT B0 ;  /* 0x0000000000007941 */ /* 0x000fea0003800200 */
.L_x_1093:
[----:B------:R-:W-:-:S03]  /*da50*/  UMOV UR5, 0xffffffff ;  /* 0xffffffff00057882 */ /* 0x000fc60000000000 */
[----:B------:R-:W-:Y:S05]  /*da60*/  BRA.DIV UR5, `(.L_x_1095) ;  /* 0x0000004e05f07947 */ /* 0x000fea000b800000 */
[----:B0-----:R0:W0:Y:S02]  /*da70*/  SHFL.DOWN PT, R56, R44, 0x4, R48 ;  /* 0x088000002c387989 */ /* 0x00102400000e0030 */
.L_x_1338:
[----:B------:R-:W-:-:S03]  /*da80*/  UMOV UR5, 0xffffffff ;  /* 0xffffffff00057882 */ /* 0x000fc60000000000 */
[----:B------:R-:W-:Y:S05]  /*da90*/  BRA.DIV UR5, `(.L_x_1096) ;  /* 0x00000052050c7947 */ /* 0x000fea000b800000 */
.L_x_1341:
[----:B------:R-:W-:-:S03]  /*daa0*/  UMOV UR5, 0xffffffff ;  /* 0xffffffff00057882 */ /* 0x000fc60000000000 */
[----:B------:R-:W-:Y:S05]  /*dab0*/  BRA.DIV UR5, `(.L_x_1097) ;  /* 0x0000005205247947 */ /* 0x000fea000b800000 */
[----:B------:R0:W0:Y:S04]  /*dac0*/  SHFL.DOWN PT, R42, R16, 0x4, R48 ;  /* 0x08800000102a7989 */ /* 0x00002800000e0030 */
[----:B----4-:R4:W0:Y:S02]  /*dad0*/  SHFL.DOWN PT, R43, R17, 0x4, R48 ;  /* 0x08800000112b7989 */ /* 0x01082400000e0030 */
.L_x_1345:
        /* <DEDUP_REMOVED lines=12> */
.L_x_1099:
[----:B------:R-:W-:Y:S05]  /*dba0*/  BSYNC.RECONVERGENT B0 ;  /* 0x0000000000007941 */ /* 0x000fea0003800200 */
.L_x_1098:
[----:B------:R-:W-:-:S03]  /*dbb0*/  UMOV UR5, 0xffffffff ;  /* 0xffffffff00057882 */ /* 0x000fc60000000000 */
[----:B------:R-:W-:Y:S05]  /*dbc0*/  BRA.DIV UR5, `(.L_x_1100) ;  /* 0x0000005205247947 */ /* 0x000fea000b800000 */
[----:B0-----:R0:W0:Y:S02]  /*dbd0*/  SHFL.DOWN PT, R56, R44, 0x8, R48 ;  /* 0x090000002c387989 */ /* 0x00102400000e0030 */
.L_x_1348:
[----:B------:R-:W-:-:S03]  /*dbe0*/  UMOV UR5, 0xffffffff ;  /* 0xffffffff00057882 */ /* 0x000fc60000000000 */
[----:B------:R-:W-:Y:S05]  /*dbf0*/  BRA.DIV UR5, `(.L_x_1101) ;  /* 0x0000005205407947 */ /* 0x000fea000b800000 */
.L_x_1351:
[----:B------:R-:W-:-:S03]  /*dc00*/  UMOV UR5, 0xffffffff ;  /* 0xffffffff00057882 */ /* 0x000fc60000000000 */
[----:B------:R-:W-:Y:S05]  /*dc10*/  BRA.DIV UR5, `(.L_x_1102) ;  /* 0x0000005205587947 */ /* 0x000fea000b800000 */
[----:B------:R0:W0:Y:S04]  /*dc20*/  SHFL.DOWN PT, R42, R16, 0x8, R48 ;  /* 0x09000000102a7989 */ /* 0x00002800000e0030 */
[----:B------:R0:W0:Y:S02]  /*dc30*/  SHFL.DOWN PT, R43, R17, 0x8, R48 ;  /* 0x09000000112b7989 */ /* 0x00002400000e0030 */
.L_x_1355:
[----:B------:R-:W-:Y:S01]  /*dc40*/  ISETP.GT.AND P0, PT, R55, R48, PT ;  /* 0x000000303700720c */ /* 0x000fe20003f04270 */
[----:B------:R-:W-:-:S12]  /*dc50*/  BSSY.RECONVERGENT B0, `(.L_x_1103) ;  /* 0x000000a000007945 */ /* 0x000fd80003800200 */
[----:B------:R-:W-:Y:S05]  /*dc60*/  @P0 BRA `(.L_x_1104) ;  /* 0x0000000000200947 */ /* 0x000fea0003800000 */
[----:B0-----:R-:W-:Y:S01]  /*dc70*/  DSETP.GT.AND P0, PT, R16, R42, PT ;  /* 0x0000002a1000722a */ /* 0x001fe20003f04000 */
[C---:B------:R-:W-:Y:S01]  /*dc80*/  IMAD.IADD R56, R44.reuse, 0x1, R56 ;  /* 0x000000012c387824 */ /* 0x040fe200078e0238 */
[----:B------:R-:W-:-:S04]  /*dc90*/  ISETP.NE.AND P1, PT, R44, RZ, PT ;  /* 0x000000ff2c00720c */ /* 0x000fc80003f25270 */
[----:B------:R-:W-:Y:S02]  /*dca0*/  FSEL R45, R42, R16, P0 ;  /* 0x000000102a2d7208 */ /* 0x000fe40000000000 */
[-C--:B------:R-:W-:Y:S02]  /*dcb0*/  FSEL R43, R43, R17.reuse, P0 ;  /* 0x000000112b2b7208 */ /* 0x080fe40000000000 */
[----:B-1----:R-:W-:Y:S02]  /*dcc0*/  MOV R44, R56 ;  /* 0x00000038002c7202 */ /* 0x002fe40000000f00 */
[----:B--23--:R-:W-:Y:S02]  /*dcd0*/  FSEL R16, R45, R16, !P1 ;  /* 0x000000102d107208 */ /* 0x00cfe40004800000 */
[----:B----4-:R-:W-:-:S07]  /*dce0*/  FSEL R17, R43, R17, !P1 ;  /* 0x000000112b117208 */ /* 0x010fce0004800000 */
.L_x_1104:
[----:B------:R-:W-:Y:S05]  /*dcf0*/  BSYNC.RECONVERGENT B0 ;  /* 0x0000000000007941 */ /* 0x000fea0003800200 */
.L_x_1103:
[----:B------:R-:W-:-:S03]  /*dd00*/  UMOV UR5, 0xffffffff ;  /* 0xffffffff00057882 */ /* 0x000fc60000000000 */
[----:B------:R-:W-:Y:S05]  /*dd10*/  BRA.DIV UR5, `(.L_x_1105) ;  /* 0x00000052055c7947 */ /* 0x000fea000b800000 */
[----:B0-----:R0:W0:Y:S02]  /*dd20*/  SHFL.DOWN PT, R56, R44, 0x10, R48 ;  /* 0x0a0000002c387989 */ /* 0x00102400000e0030 */
.L_x_1358:
[----:B------:R-:W-:-:S03]  /*dd30*/  UMOV UR5, 0xffffffff ;  /* 0xffffffff00057882 */ /* 0x000fc60000000000 */
[----:B------:R-:W-:Y:S05]  /*dd40*/  BRA.DIV UR5, `(.L_x_1106) ;  /* 0x0000005205787947 */ /* 0x000fea000b800000 */
.L_x_1361:
[----:B------:R-:W-:-:S03]  /*dd50*/  UMOV UR5, 0xffffffff ;  /* 0xffffffff00057882 */ /* 0x000fc60000000000 */
[----:B------:R-:W-:Y:S05]  /*dd60*/  BRA.DIV UR5, `(.L_x_1107) ;  /* 0x0000005205907947 */ /* 0x000fea000b800000 */
[----:B------:R0:W0:Y:S04]  /*dd70*/  SHFL.DOWN PT, R42, R16, 0x10, R48 ;  /* 0x0a000000102a7989 */ /* 0x00002800000e0030 */
[----:B------:R0:W0:Y:S02]  /*dd80*/  SHFL.DOWN PT, R43, R17, 0x10, R48 ;  /* 0x0a000000112b7989 */ /* 0x00002400000e0030 */
.L_x_1365:
        /* <DEDUP_REMOVED lines=12> */
.L_x_1109:
[----:B------:R-:W-:Y:S05]  /*de50*/  BSYNC.RECONVERGENT B0 ;  /* 0x0000000000007941 */ /* 0x000fea0003800200 */
.L_x_1108:
[----:B0-----:R-:W-:Y:S01]  /*de60*/  IMAD.MOV.U32 R42, RZ, RZ, R37 ;  /* 0x000000ffff2a7224 */ /* 0x001fe200078e0025 */
[----:B------:R-:W-:Y:S01]  /*de70*/  UMOV UR5, 0xffffffff ;  /* 0xffffffff00057882 */ /* 0x000fe20000000000 */
[----:B------:R-:W-:Y:S01]  /*de80*/  IMAD.MOV.U32 R43, RZ, RZ, R39 ;  /* 0x000000ffff2b7224 */ /* 0x000fe200078e0027 */
[----:B------:R-:W-:Y:S01]  /*de90*/  ISETP.NE.AND P0, PT, R18, 0x65, PT ;  /* 0x000000651200780c */ /* 0x000fe20003f05270 */
[----:B------:R-:W-:Y:S01]  /*dea0*/  IMAD.IADD R36, R44, 0x1, R36 ;  /* 0x000000012c247824 */ /* 0x000fe200078e0224 */
[----:B------:R-:W-:-:S03]  /*deb0*/  IADD3 R38, PT, PT, R38, -0x20, RZ ;  /* 0xffffffe026267810 */ /* 0x000fc60007ffe0ff */
[----:B------:R-:W-:-:S06]  /*dec0*/  DSETP.GEU.AND P5, PT, R16, R42, PT ;  /* 0x0000002a1000722a */ /* 0x000fcc0003fae000 */
[----:B------:R-:W-:Y:S02]  /*ded0*/  @!P1 FSEL R37, R16, R37, !P5 ;  /* 0x0000002510259208 */ /* 0x000fe40006800000 */
[----:B------:R-:W-:-:S03]  /*dee0*/  @!P1 FSEL R39, R17, R39, !P5 ;  /* 0x0000002711279208 */ /* 0x000fc60006800000 */
[----:B------:R-:W-:Y:S02]  /*def0*/  IMAD.MOV.U32 R42, RZ, RZ, R37 ;  /* 0x000000ffff2a7224 */ /* 0x000fe400078e0025 */
[----:B------:R-:W-:Y:S01]  /*df00*/  IMAD.MOV.U32 R43, RZ, RZ, R39 ;  /* 0x000000ffff2b7224 */ /* 0x000fe200078e0027 */
[----:B------:R-:W-:Y:S06]  /*df10*/  BRA.DIV UR5, `(.L_x_1110) ;  /* 0x0000005205687947 */ /* 0x000fec000b800000 */
[----:B------:R-:W-:-:S13]  /*df20*/  VOTE.ALL P0, P0 ;  /* 0x0000000000ff7806 */ /* 0x000fda0000000000 */
.L_x_1368:
[----:B------:R-:W-:Y:S05]  /*df30*/  @P0 BRA `(.L_x_1111) ;  /* 0xfffffff400d40947 */ /* 0x000fea000383ffff */
.L_x_1082:
[----:B------:R-:W-:Y:S01]  /*df40*/  ISETP.NE.AND P5, PT, R53, RZ, PT ;  /* 0x000000ff3500720c */ /* 0x000fe20003fa5270 */
[----:B------:R-:W-:Y:S01]  /*df50*/  BSSY.RECONVERGENT B0, `(.L_x_1112) ;  /* 0x000001b000007945 */ /* 0x000fe20003800200 */
[----:B------:R-:W-:-:S11]  /*df60*/  ISETP.NE.AND P0, PT, R58, RZ, PT ;  /* 0x000000ff3a00720c */ /* 0x000fd60003f05270 */
[----:B--234-:R-:W0:Y:S01]  /*df70*/  @!P5 S2R R17, SR_CgaCtaId ;  /* 0x000000000011d919 */ /* 0x01ce220000008800 */
[----:B------:R-:W-:-:S04]  /*df80*/  @!P5 MOV R16, 0x400 ;  /* 0x000004000010d802 */ /* 0x000fc80000000f00 */
[----:B0-----:R-:W-:Y:S01]  /*df90*/  @!P5 LEA R37, R17, R16, 0x18 ;  /* 0x000000101125d211 */ /* 0x001fe200078ec0ff */
[----:B------:R-:W-:Y:S06]  /*dfa0*/  @P0 BRA `(.L_x_1113) ;  /* 0x0000000000540947 */ /* 0x000fec0003800000 */
[----:B------:R-:W0:Y:S01]  /*dfb0*/  S2UR UR6, SR_CgaCtaId ;  /* 0x00000000000679c3 */ /* 0x000e220000008800 */
[C---:B------:R-:W-:Y:S01]  /*dfc0*/  ISETP.NE.AND P0, PT, R13.reuse, RZ, PT ;  /* 0x000000ff0d00720c */ /* 0x040fe20003f05270 */
[----:B------:R-:W-:Y:S01]  /*dfd0*/  IMAD.MOV.U32 R16, RZ, RZ, R11 ;  /* 0x000000ffff107224 */ /* 0x000fe200078e000b */
[----:B------:R-:W-:Y:S01]  /*dfe0*/  UMOV UR5, 0x400 ;  /* 0x0000040000057882 */ /* 0x000fe20000000000 */
[----:B------:R-:W-:Y:S02]  /*dff0*/  IMAD.MOV.U32 R17, RZ, RZ, R12 ;  /* 0x000000ffff117224 */ /* 0x000fe400078e000c */
[----:B------:R-:W-:Y:S02]  /*e000*/  IMAD.IADD R13, R13, 0x1, R36 ;  /* 0x000000010d0d7824 */ /* 0x000fe400078e0224 */
[----:B------:R-:W2:Y:S02]  /*e010*/  LDC.64 R18, c[0x0][0x3a8] ;  /* 0x0000ea00ff127b82 */ /* 0x000ea40000000a00 */
[----:B------:R-:W-:-:S06]  /*e020*/  DSETP.GEU.AND P1, PT, R42, R16, PT ;  /* 0x000000102a00722a */ /* 0x000fcc0003f2e000 */
[----:B------:R-:W-:Y:S02]  /*e030*/  @!P0 FSEL R11, R42, R11, !P1 ;  /* 0x0000000b2a0b8208 */ /* 0x000fe40004800000 */
[----:B------:R-:W-:-:S03]  /*e040*/  @!P0 FSEL R12, R43, R12, !P1 ;  /* 0x0000000c2b0c8208 */ /* 0x000fc60004800000 */
[----:B------:R-:W-:Y:S02]  /*e050*/  IMAD.MOV.U32 R16, RZ, RZ, R11 ;  /* 0x000000ffff107224 */ /* 0x000fe400078e000b */
[----:B------:R-:W-:Y:S01]  /*e060*/  IMAD.MOV.U32 R17, RZ, RZ, R12 ;  /* 0x000000ffff117224 */ /* 0x000fe200078e000c */
[----:B0-----:R-:W-:Y:S01]  /*e070*/  ULEA UR5, UR6, UR5, 0x18 ;  /* 0x0000000506057291 */ /* 0x001fe2000f8ec0ff */
[----:B--2---:R-:W-:Y:S01]  /*e080*/  IMAD.WIDE.U32 R60, R60, 0x10, R18 ;  /* 0x000000103c3c7825 */ /* 0x004fe200078e0012 */
[----:B------:R-:W-:-:S03]  /*e090*/  MOV R18, 0x65 ;  /* 0x0000006500127802 */ /* 0x000fc60000000f00 */
[----:B------:R-:W-:-:S05]  /*e0a0*/  IMAD.MOV.U32 R19, RZ, RZ, R13 ;  /* 0x000000ffff137224 */ /* 0x000fca00078e000d */
[----:B------:R0:W-:Y:S04]  /*e0b0*/  ST.E.128.STRONG.GPU desc[UR10][R60.64+0x200], R16 ;  /* 0x000200103c007985 */ /* 0x0001e8000c10fd0a */
[----:B------:R0:W-:Y:S04]  /*e0c0*/  STS.64 [UR5+0xc0], R16 ;  /* 0x0000c010ff007988 */ /* 0x0001e80008000a05 */
[----:B------:R0:W-:Y:S04]  /*e0d0*/  STS [UR5+0xb8], R13 ;  /* 0x0000b80dff007988 */ /* 0x0001e80008000805 */
[----:B------:R0:W-:Y:S04]  /*e0e0*/  STS [UR5+0xa8], R36 ;  /* 0x0000a824ff007988 */ /* 0x0001e80008000805 */
[----:B------:R0:W-:Y:S02]  /*e0f0*/  STS.64 [UR5+0xb0], R42 ;  /* 0x0000b02aff007988 */ /* 0x0001e40008000a05 */
.L_x_1113:
[----:B------:R-:W-:Y:S05]  /*e100*/  BSYNC.RECONVERGENT B0 ;  /* 0x0000000000007941 */ /* 0x000fea0003800200 */
.L_x_1112:
[----:B------:R2:W-:Y:S01]  /*e110*/  @!P5 STS [R37+0x88], R36 ;  /* 0x000088242500d388 */ /* 0x0005e20000000800 */
[----:B------:R-:W-:Y:S01]  /*e120*/  @!P5 IMAD.MOV.U32 R14, RZ, RZ, R42 ;  /* 0x000000ffff0ed224 */ /* 0x000fe200078e002a */
[----:B------:R-:W-:Y:S01]  /*e130*/  @!P5 MOV R10, R36 ;  /* 0x00000024000ad202 */ /* 0x000fe20000000f00 */
[----:B------:R-:W-:Y:S01]  /*e140*/  @!P5 IMAD.MOV.U32 R15, RZ, RZ, R43 ;  /* 0x000000ffff0fd224 */ /* 0x000fe200078e002b */
[----:B------:R2:W-:Y:S06]  /*e150*/  @!P5 STS.64 [R37+0x90], R42 ;  /* 0x0000902a2500d388 */ /* 0x0005ec0000000a00 */
.L_x_1051:
[----:B------:R-:W3:Y:S01]  /*e160*/  S2R R11, SR_TID.X ;  /* 0x00000000000b7919 */ /* 0x000ee20000002100 */
[----:B------:R-:W-:Y:S01]  /*e170*/  SEL R47, RZ, 0x1, !P4 ;  /* 0x00000001ff2f7807 */ /* 0x000fe20006000000 */
[----:B------:R-:W-:Y:S05]  /*e180*/  WARPSYNC.ALL ;  /* 0x0000000000007948 */ /* 0x000fea0003800000 */
[----:B--2---:R-:W-:Y:S01]  /*e190*/  VIADD R37, R47, 0x1 ;  /* 0x000000012f257836 */ /* 0x004fe20000000000 */
[----:B------:R-:W-:Y:S01]  /*e1a0*/  BAR.SYNC.DEFER_BLOCKING 0x0 ;  /* 0x0000000000007b1d */ /* 0x000fe20000010000 */
[----:B------:R-:W-:Y:S01]  /*e1b0*/  ISETP.NE.AND P0, PT, R4, R5, PT ;  /* 0x000000050400720c */ /* 0x000fe20003f05270 */
[----:B------:R-:W-:-:S04]  /*e1c0*/  @!P3 IMAD.MOV R37, RZ, RZ, R47 ;  /* 0x000000ffff25b224 */ /* 0x000fc800078e022f */
[----:B------:R-:W-:Y:S01]  /*e1d0*/  BSSY.RECONVERGENT B0, `(.L_x_1114) ;  /* 0x0000013000007945 */ /* 0x000fe20003800200 */
[----:B------:R-:W-:Y:S01]  /*e1e0*/  VIADD R45, R37, 0x1 ;  /* 0x00000001252d7836 */ /* 0x000fe20000000000 */
[C---:B---3--:R-:W-:Y:S01]  /*e1f0*/  ISETP.NE.AND P1, PT, R11.reuse, RZ, PT ;  /* 0x000000ff0b00720c */ /* 0x048fe20003f25270 */
[----:B0-----:R-:W-:-:S04]  /*e200*/  IMAD R16, R11, 0x9, RZ ;  /* 0x000000090b107824 */ /* 0x001fc800078e02ff */
[----:B------:R-:W-:-:S05]  /*e210*/  VIADD R13, R16, 0x3 ;  /* 0x00000003100d7836 */ /* 0x000fca0000000000 */
[----:B------:R-:W-:-:S03]  /*e220*/  ISETP.EQ.OR P6, PT, R13, R0, P0 ;  /* 0x000000000d00720c */ /* 0x000fc600007c2670 */
[----:B------:R-:W-:Y:S10]  /*e230*/  @!P1 BRA `(.L_x_1115) ;  /* 0x0000000000309947 */ /* 0x000ff40003800000 */
[----:B------:R-:W0:Y:S01]  /*e240*/  S2UR UR6, SR_CgaCtaId ;  /* 0x00000000000679c3 */ /* 0x000e220000008800 */
[----:B------:R-:W-:Y:S01]  /*e250*/  UMOV UR5, 0x400 ;  /* 0x0000040000057882 */ /* 0x000fe20000000000 */
[----:B------:R-:W-:Y:S01]  /*e260*/  ISETP.NE.AND P5, PT, R10, RZ, PT ;  /* 0x000000ff0a00720c */ /* 0x000fe20003fa5270 */
[----:B0-----:R-:W-:-:S09]  /*e270*/  ULEA UR5, UR6, UR5, 0x18 ;  /* 0x0000000506057291 */ /* 0x001fd2000f8ec0ff */
[----:B------:R-:W0:Y:S04]  /*e280*/  LDS.64 R12, [UR5+0x90] ;  /* 0x00009005ff0c7984 */ /* 0x000e280008000a00 */
[----:B------:R-:W2:Y:S01]  /*e290*/  LDS R17, [UR5+0x88] ;  /* 0x00008805ff117984 */ /* 0x000ea20008000800 */
[----:B0-----:R-:W-:Y:S01]  /*e2a0*/  DSETP.GEU.AND P1, PT, R12, R14, PT ;  /* 0x0000000e0c00722a */ /* 0x001fe20003f2e000 */
[----:B--2---:R-:W-:-:S05]  /*e2b0*/  IMAD.IADD R10, R10, 0x1, R17 ;  /* 0x000000010a0a7824 */ /* 0x004fca00078e0211 */
[-C--:B------:R-:W-:Y:S02]  /*e2c0*/  FSEL R17, R12, R14.reuse, !P1 ;  /* 0x0000000e0c117208 */ /* 0x080fe40004800000 */
[-C--:B------:R-:W-:Y:S02]  /*e2d0*/  FSEL R13, R13, R15.reuse, !P1 ;  /* 0x0000000f0d0d7208 */ /* 0x080fe40004800000 */
[----:B------:R-:W-:Y:S02]  /*e2e0*/  FSEL R14, R17, R14, !P5 ;  /* 0x0000000e110e7208 */ /* 0x000fe40006800000 */
[----:B------:R-:W-:-:S07]  /*e2f0*/  FSEL R15, R13, R15, !P5 ;  /* 0x0000000f0d0f7208 */ /* 0x000fce0006800000 */
.L_x_1115:
[----:B------:R-:W-:Y:S05]  /*e300*/  BSYNC.RECONVERGENT B0 ;  /* 0x0000000000007941 */ /* 0x000fea0003800200 */
.L_x_1114:
[----:B------:R-:W-:Y:S01]  /*e310*/  VIADD R17, R16, 0x4 ;  /* 0x0000000410117836 */ /* 0x000fe20000000000 */
[----:B------:R-:W-:Y:S01]  /*e320*/  ISETP.NE.AND P5, PT, R5, R6, PT ;  /* 0x000000060500720c */ /* 0x000fe20003fa5270 */
[----:B------:R-:W-:Y:S01]  /*e330*/  IMAD.MOV.U32 R13, RZ, RZ, R45 ;  /* 0x000000ffff0d7224 */ /* 0x000fe200078e002d */
[----:B------:R-:W-:Y:S01]  /*e340*/  DSETP.GEU.AND P1, PT, R14, R34, PT ;  /* 0x000000220e00722a */ /* 0x000fe20003f2e000 */
[--C-:B------:R-:W-:Y:S01]  /*e350*/  @!P2 IMAD.MOV R45, RZ, RZ, R37.reuse ;  /* 0x000000ffff2da224 */ /* 0x100fe200078e0225 */
[----:B------:R-:W-:Y:S01]  /*e360*/  ISETP.EQ.OR P5, PT, R17, R0, P5 ;  /* 0x000000001100720c */ /* 0x000fe20002fa2670 */
[----:B------:R-:W-:Y:S01]  /*e370*/  @!P2 IMAD.MOV R13, RZ, RZ, R37 ;  /* 0x000000ffff0da224 */ /* 0x000fe200078e0225 */
[----:B------:R-:W-:Y:S01]  /*e380*/  MOV R12, 0x9 ;  /* 0x00000009000c7802 */ /* 0x000fe20000000f00 */
[----:B------:R-:W-:Y:S01]  /*e390*/  VIADD R38, R45, 0x1 ;  /* 0x000000012d267836 */ /* 0x000fe20000000000 */
[----:B------:R-:W-:Y:S01]  /*e3a0*/  FSEL R19, R34, R14, P1 ;  /* 0x0000000e22137208 */ /* 0x000fe20000800000 */
[----:B-1----:R-:W-:Y:S01]  /*e3b0*/  VIADD R36, R13, 0x1 ;  /* 0x000000010d247836 */ /* 0x002fe20000000000 */
[----:B------:R-:W-:Y:S01]  /*e3c0*/  FSEL R17, R35, R15, P1 ;  /* 0x0000000f23117208 */ /* 0x000fe20000800000 */
[----:B------:R-:W-:Y:S01]  /*e3d0*/  IMAD R39, R11, R12, 0x3 ;  /* 0x000000030b277424 */ /* 0x000fe200078e020c */
[----:B------:R-:W-:Y:S01]  /*e3e0*/  ISETP.NE.AND P1, PT, R6, R7, PT ;  /* 0x000000070600720c */ /* 0x000fe20003f25270 */
[----:B------:R-:W-:Y:S01]  /*e3f0*/  @!P6 IMAD.MOV R36, RZ, RZ, R13 ;  /* 0x000000ffff24e224 */ /* 0x000fe200078e020d */
[----:B------:R-:W-:Y:S01]  /*e400*/  IADD3 R41, PT, PT, R16, 0x5, RZ ;  /* 0x0000000510297810 */ /* 0x000fe20007ffe0ff */
[----:B------:R-:W-:Y:S01]  /*e410*/  IMAD.MOV.U32 R13, RZ, RZ, R38 ;  /* 0x000000ffff0d7224 */ /* 0x000fe200078e0026 */
[----:B------:R-:W-:Y:S01]  /*e420*/  BSSY.RECONVERGENT B0, `(.L_x_1116) ;  /* 0x0000011000007945 */ /* 0x000fe20003800200 */
[----:B------:R-:W-:Y:S01]  /*e430*/  @!P6 IMAD.MOV R13, RZ, RZ, R45 ;  /* 0x000000ffff0de224 */ /* 0x000fe200078e022d */
[----:B------:R-:W-:Y:S01]  /*e440*/  FSEL R18, R34, R19, P4 ;  /* 0x0000001322127208 */ /* 0x000fe20002000000 */
[C---:B------:R-:W-:Y:S01]  /*e450*/  VIADD R34, R36.reuse, 0x1 ;  /* 0x0000000124227836 */ /* 0x040fe20000000000 */
[-C--:B------:R-:W-:Y:S01]  /*e460*/  ISETP.EQ.OR P0, PT, R39, R0.reuse, P0 ;  /* 0x000000002700720c */ /* 0x080fe20000702670 */
[----:B------:R-:W-:Y:S01]  /*e470*/  IMAD.MOV.U32 R16, RZ, RZ, R32 ;  /* 0x000000ffff107224 */ /* 0x000fe200078e0020 */
[----:B------:R-:W-:Y:S01]  /*e480*/  FSEL R19, R35, R17, P4 ;  /* 0x0000001123137208 */ /* 0x000fe20002000000 */
[----:B------:R-:W-:Y:S01]  /*e490*/  IMAD.MOV.U32 R17, RZ, RZ, R33 ;  /* 0x000000ffff117224 */ /* 0x000fe200078e0021 */
[----:B------:R-:W-:Y:S01]  /*e4a0*/  ISETP.EQ.OR P1, PT, R41, R0, P1 ;  /* 0x000000002900720c */ /* 0x000fe20000f22670 */
[----:B------:R-:W-:Y:S01]  /*e4b0*/  VIADD R39, R13, 0x1 ;  /* 0x000000010d277836 */ /* 0x000fe20000000000 */
[----:B------:R-:W-:Y:S01]  /*e4c0*/  @!P5 IADD3 R34, PT, PT, R36, RZ, RZ ;  /* 0x000000ff2422d210 */ /* 0x000fe20007ffe0ff */
[----:B------:R-:W-:Y:S10]  /*e4d0*/  @P3 BRA `(.L_x_1117) ;  /* 0x0000000000143947 */ /* 0x000ff40003800000 */
[----:B------:R-:W-:Y:S01]  /*e4e0*/  DSETP.GEU.AND P6, PT, R18, R32, PT ;  /* 0x000000201200722a */ /* 0x000fe20003fce000 */
[----:B------:R-:W-:Y:S02]  /*e4f0*/  IMAD.MOV.U32 R16, RZ, RZ, R18 ;  /* 0x000000ffff107224 */ /* 0x000fe400078e0012 */
[----:B------:R-:W-:-:S11]  /*e500*/  IMAD.MOV.U32 R17, RZ, RZ, R19 ;  /* 0x000000ffff117224 */ /* 0x000fd600078e0013 */
[----:B------:R-:W-:Y:S01]  /*e510*/  @P6 MOV R16, R32 ;  /* 0x0000002000106202 */ /* 0x000fe20000000f00 */
[----:B------:R-:W-:-:S07]  /*e520*/  @P6 IMAD.MOV.U32 R17, RZ, RZ, R33 ;  /* 0x000000ffff116224 */ /* 0x000fce00078e0021 */
.L_x_1117:
[----:B------:R-:W-:Y:S05]  /*e530*/  BSYNC.RECONVERGENT B0 ;  /* 0x0000000000007941 */ /* 0x000fea0003800200 */
.L_x_1116:
[----:B------:R-:W-:Y:S01]  /*e540*/  BSSY.RECONVERGENT B0, `(.L_x_1118) ;  /* 0x000000a000007945 */ /* 0x000fe20003800200 */
[----:B------:R-:W-:Y:S02]  /*e550*/  @!P5 IMAD.MOV R39, RZ, RZ, R13 ;  /* 0x000000ffff27d224 */ /* 0x000fe400078e020d */
        /* <DEDUP_REMOVED lines=8> */
.L_x_1119:
[----:B------:R-:W-:Y:S05]  /*e5e0*/  BSYNC.RECONVERGENT B0 ;  /* 0x0000000000007941 */ /* 0x000fea0003800200 */
.L_x_1118:
[----:B------:R-:W-:Y:S01]  /*e5f0*/  BSSY.RECONVERGENT B0, `(.L_x_1120) ;  /* 0x0000009000007945 */ /* 0x000fe20003800200 */
        /* <DEDUP_REMOVED lines=8> */
.L_x_1121:
[----:B------:R-:W-:Y:S05]  /*e680*/  BSYNC.RECONVERGENT B0 ;  /* 0x0000000000007941 */ /* 0x000fea0003800200 */
.L_x_1120:
        /* <DEDUP_REMOVED lines=9> */
.L_x_1123:
[----:B------:R-:W-:Y:S05]  /*e720*/  BSYNC.RECONVERGENT B0 ;  /* 0x0000000000007941 */ /* 0x000fea0003800200 */
.L_x_1122:
[----:B------:R-:W-:Y:S01]  /*e730*/  IMAD R27, R11, R12, 0x6 ;  /* 0x000000060b1b7424 */ /* 0x000fe200078e020c */
[----:B------:R-:W-:Y:S01]  /*e740*/  ISETP.NE.AND P6, PT, R7, R8, PT ;  /* 0x000000080700720c */ /* 0x000fe20003fc5270 */
[----:B------:R-:W-:Y:S01]  /*e750*/  IMAD R13, R11, R12, 0x7 ;  /* 0x000000070b0d7424 */ /* 0x000fe200078e020c */
[----:B------:R-:W-:Y:S01]  /*e760*/  ISETP.NE.AND P5, PT, R8, R9, PT ;  /* 0x000000090800720c */ /* 0x000fe20003fa5270 */
[----:B------:R-:W-:Y:S01]  /*e770*/  BSSY.RECONVERGENT B0, `(.L_x_1124) ;  /* 0x000000d000007945 */ /* 0x000fe20003800200 */
[-C--:B------:R-:W-:Y:S01]  /*e780*/  ISETP.EQ.OR P6, PT, R27, R0.reuse, P6 ;  /* 0x000000001b00720c */ /* 0x080fe200037c2670 */
[----:B------:R-:W-:Y:S01]  /*e790*/  VIADD R41, R34, 0x1 ;  /* 0x0000000122297836 */ /* 0x000fe20000000000 */
[----:B------:R-:W-:Y:S01]  /*e7a0*/  ISETP.EQ.OR P5, PT, R13, R0, P5 ;  /* 0x000000000d00720c */ /* 0x000fe20002fa2670 */
[----:B------:R-:W-:Y:S01]  /*e7b0*/  @!P1 IMAD.MOV R41, RZ, RZ, R34 ;  /* 0x000000ffff299224 */ /* 0x000fe200078e0222 */
[----:B------:R-:W-:Y:S01]  /*e7c0*/  MOV R27, R25 ;  /* 0x00000019001b7202 */ /* 0x000fe20000000f00 */
[----:B------:R-:W-:Y:S01]  /*e7d0*/  IMAD.MOV.U32 R26, RZ, RZ, R24 ;  /* 0x000000ffff1a7224 */ /* 0x000fe200078e0018 */
[----:B------:R-:W-:Y:S09]  /*e7e0*/  @P1 BRA `(.L_x_1125) ;  /* 0x0000000000141947 */ /* 0x000ff20003800000 */
[----:B------:R-:W-:Y:S01]  /*e7f0*/  DSETP.GEU.AND P1, PT, R28, R24, PT ;  /* 0x000000181c00722a */ /* 0x000fe20003f2e000 */
[----:B------:R-:W-:Y:S02]  /*e800*/  IMAD.MOV.U32 R26, RZ, RZ, R28 ;  /* 0x000000ffff1a7224 */ /* 0x000fe400078e001c */
[----:B------:R-:W-:-:S11]  /*e810*/  IMAD.MOV.U32 R27, RZ, RZ, R29 ;  /* 0x000000ffff1b7224 */ /* 0x000fd600078e001d */
[----:B------:R-:W-:Y:S02]  /*e820*/  @P1 IMAD.MOV.U32 R26, RZ, RZ, R24 ;  /* 0x000000ffff1a1224 */ /* 0x000fe400078e0018 */
[----:B------:R-:W-:-:S07]  /*e830*/  @P1 IMAD.MOV.U32 R27, RZ, RZ, R25 ;  /* 0x000000ffff1b1224 */ /* 0x000fce00078e0019 */
.L_x_1125:
[----:B------:R-:W-:Y:S05]  /*e840*/  BSYNC.RECONVERGENT B0 ;  /* 0x0000000000007941 */ /* 0x000fea0003800200 */
.L_x_1124:
        /* <DEDUP_REMOVED lines=9> */
.L_x_1127:
[----:B------:R-:W-:Y:S05]  /*e8e0*/  BSYNC.RECONVERGENT B0 ;  /* 0x0000000000007941 */ /* 0x000fea0003800200 */
.L_x_1126:
        /* <DEDUP_REMOVED lines=9> */
.L_x_1129:
[----:B------:R-:W-:Y:S05]  /*e980*/  BSYNC.RECONVERGENT B0 ;  /* 0x0000000000007941 */ /* 0x000fea0003800200 */
.L_x_1128:
[----:B------:R-:W0:Y:S01]  /*e990*/  S2UR UR5, SR_CgaCtaId ;  /* 0x00000000000579c3 */ /* 0x000e220000008800 */
[----:B------:R-:W-:Y:S01]  /*e9a0*/  UMOV UR4, 0x400 ;  /* 0x0000040000047882 */ /* 0x000fe20000000000 */
[----:B------:R-:W-:Y:S01]  /*e9b0*/  @!P0 IADD3 R38, PT, PT, R45, RZ, RZ ;  /* 0x000000ff2d268210 */ /* 0x000fe20007ffe0ff */
[----:B------:R-:W-:Y:S01]  /*e9c0*/  BSSY.RECONVERGENT B0, `(.L_x_1130) ;  /* 0x0000147000007945 */ /* 0x000fe20003800200 */
[----:B------:R-:W-:Y:S01]  /*e9d0*/  IMAD.IADD R47, R47, 0x1, R10 ;  /* 0x000000012f2f7824 */ /* 0x000fe200078e020a */
[----:B------:R-:W-:Y:S01]  /*e9e0*/  IADD3 R52, PT, PT, R52, R10, RZ ;  /* 0x0000000a34347210 */ /* 0x000fe20007ffe0ff */
[C---:B------:R-:W-:Y:S02]  /*e9f0*/  IMAD.IADD R46, R10.reuse, 0x1, R37 ;  /* 0x000000010a2e7824 */ /* 0x040fe400078e0225 */
[C---:B------:R-:W-:Y:S02]  /*ea00*/  IMAD.IADD R45, R10.reuse, 0x1, R45 ;  /* 0x000000010a2d7824 */ /* 0x040fe400078e022d */
[----:B------:R-:W-:-:S02]  /*ea10*/  IMAD.IADD R44, R10, 0x1, R38 ;  /* 0x000000010a2c7824 */ /* 0x000fc400078e0226 */
[C---:B------:R-:W-:Y:S02]  /*ea20*/  IMAD.IADD R21, R10.reuse, 0x1, R39 ;  /* 0x000000010a157824 */ /* 0x040fe400078e0227 */
[----:B------:R-:W-:Y:S02]  /*ea30*/  IMAD.IADD R20, R10, 0x1, R41 ;  /* 0x000000010a147824 */ /* 0x000fe400078e0229 */
[----:B------:R-:W-:Y:S01]  /*ea40*/  IMAD.IADD R51, R51, 0x1, R10 ;  /* 0x0000000133337824 */ /* 0x000fe200078e020a */
[----:B0-----:R-:W-:-:S09]  /*ea50*/  ULEA UR4, UR5, UR4, 0x18 ;  /* 0x0000000405047291 */ /* 0x001fd2000f8ec0ff */
[----:B------:R-:W0:Y:S04]  /*ea60*/  LDS R36, [UR4+0xc8] ;  /* 0x0000c804ff247984 */ /* 0x000e280008000800 */
[----:B------:R-:W1:Y:S04]  /*ea70*/  LDS R13, [UR4+0xb8] ;  /* 0x0000b804ff0d7984 */ /* 0x000e680008000800 */
[----:B------:R-:W2:Y:S01]  /*ea80*/  LDS.64 R34, [UR4+0xc0] ;  /* 0x0000c004ff227984 */ /* 0x000ea20008000a00 */
[----:B0-----:R-:W-:-:S13]  /*ea90*/  ISETP.GE.AND P1, PT, R36, 0x101, PT ;  /* 0x000001012400780c */ /* 0x001fda0003f26270 */
[----:B-12---:R-:W-:Y:S05]  /*eaa0*/  @!P1 BRA `(.L_x_1131) ;  /* 0x0000000c00e49947 */ /* 0x006fea0003800000 */
[----:B------:R-:W0:Y:S01]  /*eab0*/  LDS R38, [UR4+0xa8] ;  /* 0x0000a804ff267984 */ /* 0x000e220008000800 */
[----:B------:R-:W-:Y:S01]  /*eac0*/  IMAD R39, R11, R12, 0x4 ;  /* 0x000000040b277424 */ /* 0x000fe200078e020c */
[----:B------:R-:W-:Y:S01]  /*ead0*/  BAR.SYNC.DEFER_BLOCKING 0x0 ;  /* 0x0000000000007b1d */ /* 0x000fe20000010000 */
[----:B------:R-:W-:-:S04]  /*eae0*/  ISETP.NE.AND P1, PT, R5, R6, PT ;  /* 0x000000060500720c */ /* 0x000fc80003f25270 */
[----:B------:R-:W-:Y:S01]  /*eaf0*/  ISETP.NE.AND P1, PT, R39, R0, !P1 ;  /* 0x000000002700720c */ /* 0x000fe20004f25270 */
[----:B------:R-:W-:Y:S02]  /*eb00*/  IMAD R39, R11, R12, 0x5 ;  /* 0x000000050b277424 */ /* 0x000fe400078e020c */
[----:B0-----:R-:W-:-:S10]  /*eb10*/  @P4 IMAD.IADD R10, R10, 0x1, -R38 ;  /* 0x000000010a0a4824 */ /* 0x001fd400078e0a26 */
[----:B------:R-:W-:Y:S01]  /*eb20*/  @!P1 IADD3 R44, PT, PT, R44, -R38, RZ ;  /* 0x800000262c2c9210 */ /* 0x000fe20007ffe0ff */
[--C-:B------:R-:W-:Y:S02]  /*eb30*/  @P3 IMAD.IADD R47, R47, 0x1, -R38.reuse ;  /* 0x000000012f2f3824 */ /* 0x100fe400078e0a26 */
[--C-:B------:R-:W-:Y:S01]  /*eb40*/  @P2 IMAD.IADD R46, R46, 0x1, -R38.reuse ;  /* 0x000000012e2e2824 */ /* 0x100fe200078e0a26 */
[----:B------:R-:W-:Y:S01]  /*eb50*/  @P4 LEA R37, R10, UR4, 0x4 ;  /* 0x000000040a254c11 */ /* 0x000fe2000f8e20ff */
[--C-:B------:R-:W-:Y:S01]  /*eb60*/  @P0 IMAD.IADD R45, R45, 0x1, -R38.reuse ;  /* 0x000000012d2d0824 */ /* 0x100fe200078e0a26 */
[----:B------:R-:W-:Y:S01]  /*eb70*/  @P3 LEA R47, R47, UR4, 0x4 ;  /* 0x000000042f2f3c11 */ /* 0x000fe2000f8e20ff */
[--C-:B------:R-:W-:Y:S01]  /*eb80*/  @P6 IMAD.IADD R20, R20, 0x1, -R38.reuse ;  /* 0x0000000114146824 */ /* 0x100fe200078e0a26 */
[----:B------:R-:W-:Y:S01]  /*eb90*/  @P2 LEA R46, R46, UR4, 0x4 ;  /* 0x000000042e2e2c11 */ /* 0x000fe2000f8e20ff */
[----:B------:R-:W-:Y:S01]  /*eba0*/  @P4 STS [R37], R2 ;  /* 0x0000000225004388 */ /* 0x000fe20000000800 */
[----:B------:R-:W-:Y:S01]  /*ebb0*/  @P0 LEA R45, R45, UR4, 0x4 ;  /* 0x000000042d2d0c11 */ /* 0x000fe2000f8e20ff */
[----:B------:R-:W-:Y:S01]  /*ebc0*/  @P5 IMAD.IADD R52, R52, 0x1, -R38 ;  /* 0x0000000134345824 */ /* 0x000fe200078e0a26 */
[----:B------:R-:W-:Y:S01]  /*ebd0*/  @!P1 LEA R44, R44, UR4, 0x4 ;  /* 0x000000042c2c9c11 */ /* 0x000fe2000f8e20ff */
[----:B------:R0:W-:Y:S01]  /*ebe0*/  @P4 STS.64 [R37+0x8], R14 ;  /* 0x0000080e25004388 */ /* 0x0001e20000000a00 */
[----:B------:R-:W-:-:S02]  /*ebf0*/  ISETP.NE.AND P4, PT, R6, R7, PT ;  /* 0x000000070600720c */ /* 0x000fc40003f85270 */
[----:B------:R-:W-:Y:S01]  /*ec00*/  @P6 LEA R20, R20, UR4, 0x4 ;  /* 0x0000000414146c11 */ /* 0x000fe2000f8e20ff */
[----:B------:R1:W-:Y:S01]  /*ec10*/  @P3 STS [R47], R50 ;  /* 0x000000322f003388 */ /* 0x0003e20000000800 */
[----:B------:R-:W-:Y:S01]  /*ec20*/  ISETP.NE.AND P4, PT, R39, R0, !P4 ;  /* 0x000000002700720c */ /* 0x000fe20006785270 */
[----:B------:R-:W-:Y:S02]  /*ec30*/  IMAD R39, R11, R12, 0x8 ;  /* 0x000000080b277424 */ /* 0x000fe400078e020c */
[----:B------:R1:W-:Y:S01]  /*ec40*/  @P3 STS.64 [R47+0x8], R18 ;  /* 0x000008122f003388 */ /* 0x0003e20000000a00 */
[----:B------:R-:W-:-:S03]  /*ec50*/  ISETP.NE.AND P3, PT, R9, R3, PT ;  /* 0x000000030900720c */ /* 0x000fc60003f65270 */
[----:B------:R1:W-:Y:S01]  /*ec60*/  @P2 STS [R46], R49 ;  /* 0x000000312e002388 */ /* 0x0003e20000000800 */
[----:B------:R-:W-:Y:S02]  /*ec70*/  ISETP.NE.AND P3, PT, R39, R0, !P3 ;  /* 0x000000002700720c */ /* 0x000fe40005f65270 */
[----:B0-----:R-:W-:Y:S01]  /*ec80*/  @P5 LEA R15, R52, UR4, 0x4 ;  /* 0x00000004340f5c11 */ /* 0x001fe2000f8e20ff */
[----:B------:R1:W-:Y:S02]  /*ec90*/  @P2 STS.64 [R46+0x8], R16 ;  /* 0x000008102e002388 */ /* 0x0003e40000000a00 */
[--C-:B------:R-:W-:Y:S02]  /*eca0*/  @!P4 IMAD.IADD R21, R21, 0x1, -R38.reuse ;  /* 0x000000011515c824 */ /* 0x100fe400078e0a26 */
[----:B------:R1:W-:Y:S03]  /*ecb0*/  @P0 STS.64 [R45+0x8], R32 ;  /* 0x000008202d000388 */ /* 0x0003e60000000a00 */
[----:B------:R-:W-:Y:S01]  /*ecc0*/  @!P4 LEA R21, R21, UR4, 0x4 ;  /* 0x000000041515cc11 */ /* 0x000fe2000f8e20ff */
[----:B------:R1:W-:Y:S01]  /*ecd0*/  @P0 STS [R45], R4 ;  /* 0x000000042d000388 */ /* 0x0003e20000000800 */
[----:B------:R-:W-:Y:S01]  /*ece0*/  ISETP.GE.AND P0, PT, R11, R36, PT ;  /* 0x000000240b00720c */ /* 0x000fe20003f06270 */
[----:B------:R-:W-:-:S02]  /*ecf0*/  @!P3 IMAD.IADD R51, R51, 0x1, -R38 ;  /* 0x000000013333b824 */ /* 0x000fc400078e0a26 */
[----:B------:R1:W-:Y:S03]  /*ed00*/  @!P1 STS.64 [R44+0x8], R30 ;  /* 0x0000081e2c009388 */ /* 0x0003e60000000a00 */
[----:B------:R-:W-:Y:S01]  /*ed10*/  @!P3 LEA R51, R51, UR4, 0x4 ;  /* 0x000000043333bc11 */ /* 0x000fe2000f8e20ff */
[----:B------:R1:W-:Y:S04]  /*ed20*/  @!P1 STS [R44], R5 ;  /* 0x000000052c009388 */ /* 0x0003e80000000800 */
[----:B------:R1:W-:Y:S04]  /*ed30*/  @!P4 STS.64 [R21+0x8], R28 ;  /* 0x0000081c1500c388 */ /* 0x0003e80000000a00 */
[----:B------:R1:W-:Y:S04]  /*ed40*/  @!P4 STS [R21], R6 ;  /* 0x000000061500c388 */ /* 0x0003e80000000800 */
        /* <DEDUP_REMOVED lines=8> */
[-C--:B-1----:R-:W-:Y:S01]  /*edd0*/  LOP3.LUT R5, RZ, R11.reuse, RZ, 0x33, !PT ;  /* 0x0000000bff057212 */ /* 0x082fe200078e33ff */
[----:B------:R-:W-:Y:S01]  /*ede0*/  BSSY.RECONVERGENT B1, `(.L_x_1133) ;  /* 0x000001d000017945 */ /* 0x000fe20003800200 */
[----:B------:R-:W-:-:S03]  /*edf0*/  MOV R51, R11 ;  /* 0x0000000b00337202 */ /* 0x000fc60000000f00 */
[----:B------:R-:W-:-:S05]  /*ee00*/  IMAD.IADD R2, R5, 0x1, R36 ;  /* 0x0000000105027824 */ /* 0x000fca00078e0224 */
[C---:B------:R-:W-:Y:S02]  /*ee10*/  LOP3.LUT R4, R2.reuse, 0x300, RZ, 0xc0, !PT ;  /* 0x0000030002047812 */ /* 0x040fe400078ec0ff */
[----:B------:R-:W-:Y:S02]  /*ee20*/  ISETP.GE.U32.AND P1, PT, R2, 0x300, PT ;  /* 0x000003000200780c */ /* 0x000fe40003f26070 */
[----:B------:R-:W-:-:S13]  /*ee30*/  ISETP.NE.AND P0, PT, R4, 0x300, PT ;  /* 0x000003000400780c */ /* 0x000fda0003f05270 */
[----:B------:R-:W-:Y:S05]  /*ee40*/  @!P0 BRA `(.L_x_1134) ;  /* 0x0000000000588947 */ /* 0x000fea0003800000 */
[----:B------:R-:W0:Y:S01]  /*ee50*/  LDC.64 R16, c[0x0][0x390] ;  /* 0x0000e400ff107b82 */ /* 0x000e220000000a00 */
[----:B------:R-:W-:Y:S01]  /*ee60*/  LEA.HI R2, R2, 0x1, RZ, 0x18 ;  /* 0x0000000102027811 */ /* 0x000fe200078fc0ff */
[----:B------:R-:W-:Y:S01]  /*ee70*/  IMAD.IADD R19, R38, 0x1, R11 ;  /* 0x0000000126137824 */ /* 0x000fe200078e020b */
[----:B------:R-:W-:-:S03]  /*ee80*/  LEA R10, R11, UR4, 0x4 ;  /* 0x000000040b0a7c11 */ /* 0x000fc6000f8e20ff */
[C---:B------:R-:W-:Y:S01]  /*ee90*/  IMAD.SHL.U32 R4, R2.reuse, 0x100, RZ ;  /* 0x0000010002047824 */ /* 0x040fe200078e00ff */
[----:B------:R-:W-:Y:S01]  /*eea0*/  LOP3.LUT R2, R2, 0x3, RZ, 0xc0, !PT ;  /* 0x0000000302027812 */ /* 0x000fe200078ec0ff */
[----:B------:R-:W1:Y:S01]  /*eeb0*/  LDC.64 R14, c[0x0][0x398] ;  /* 0x0000e600ff0e7b82 */ /* 0x000e620000000a00 */
[----:B------:R-:W-:Y:S02]  /*eec0*/  VIADD R10, R10, 0x8 ;  /* 0x000000080a0a7836 */ /* 0x000fe40000000000 */
[----:B------:R-:W-:Y:S01]  /*eed0*/  LOP3.LUT R4, R4, 0x300, RZ, 0xc0, !PT ;  /* 0x0000030004047812 */ /* 0x000fe200078ec0ff */
[----:B------:R-:W-:-:S04]  /*eee0*/  IMAD.MOV R2, RZ, RZ, -R2 ;  /* 0x000000ffff027224 */ /* 0x000fc800078e0a02 */
[----:B------:R-:W-:-:S07]  /*eef0*/  IMAD.IADD R51, R4, 0x1, R11 ;  /* 0x0000000104337824 */ /* 0x000fce00078e020b */
.L_x_1135:
[----:B--2---:R-:W2:Y:S01]  /*ef00*/  LDS R21, [R10+-0x8] ;  /* 0xfffff8000a157984 */ /* 0x004ea20000000800 */
[C---:B0-----:R-:W-:Y:S01]  /*ef10*/  IMAD.WIDE R6, R19.reuse, 0x4, R16 ;  /* 0x0000000413067825 */ /* 0x041fe200078e0210 */
[----:B------:R-:W-:Y:S02]  /*ef20*/  IADD3 R2, PT, PT, R2, 0x1, RZ ;  /* 0x0000000102027810 */ /* 0x000fe40007ffe0ff */
[----:B------:R0:W3:Y:S01]  /*ef30*/  LDS.64 R8, [R10] ;  /* 0x000000000a087984 */ /* 0x0000e20000000a00 */
[----:B-1----:R-:W-:Y:S01]  /*ef40*/  IMAD.WIDE R4, R19, 0x8, R14 ;  /* 0x0000000813047825 */ /* 0x002fe200078e020e */
[----:B------:R-:W-:-:S03]  /*ef50*/  ISETP.NE.AND P0, PT, R2, RZ, PT ;  /* 0x000000ff0200720c */ /* 0x000fc60003f05270 */
[----:B------:R-:W-:Y:S02]  /*ef60*/  VIADD R19, R19, 0x100 ;  /* 0x0000010013137836 */ /* 0x000fe40000000000 */
[----:B0-----:R-:W-:Y:S01]  /*ef70*/  VIADD R10, R10, 0x1000 ;  /* 0x000010000a0a7836 */ /* 0x001fe20000000000 */
[----:B--2---:R2:W-:Y:S04]  /*ef80*/  STG.E desc[UR10][R6.64], R21 ;  /* 0x0000001506007986 */ /* 0x0045e8000c10190a */
[----:B---3--:R2:W-:Y:S03]  /*ef90*/  STG.E.64 desc[UR10][R4.64], R8 ;  /* 0x0000000804007986 */ /* 0x0085e6000c101b0a */
[----:B------:R-:W-:Y:S05]  /*efa0*/  @P0 BRA `(.L_x_1135) ;  /* 0xfffffffc00d40947 */ /* 0x000fea000383ffff */
.L_x_1134:
[----:B------:R-:W-:Y:S05]  /*efb0*/  BSYNC.RECONVERGENT B1 ;  /* 0x0000000000017941 */ /* 0x000fea0003800200 */
.L_x_1133:
[----:B------:R-:W-:Y:S05]  /*efc0*/  @!P1 BRA `(.L_x_1132) ;  /* 0x0000000c00989947 */ /* 0x000fea0003800000 */
[----:B------:R-:W0:Y:S01]  /*efd0*/  LDCU.128 UR12, c[0x0][0x390] ;  /* 0x00007200ff0c77ac */ /* 0x000e220008000c00 */
[--C-:B------:R-:W-:Y:S01]  /*efe0*/  IMAD.IADD R2, R36, 0x1, -R51.reuse ;  /* 0x0000000124027824 */ /* 0x100fe200078e0a33 */
        /* <DEDUP_REMOVED lines=10> */
[----:B--2---:R-:W-:Y:S02]  /*f090*/  IMAD.U32 R4, RZ, RZ, UR12 ;  /* 0x0000000cff047e24 */ /* 0x004fe4000f8e00ff */
[----:B------:R-:W-:Y:S01]  /*f0a0*/  IMAD.U32 R6, RZ, RZ, UR14 ;  /* 0x0000000eff067e24 */ /* 0x000fe2000f8e00ff */
[----:B------:R-:W-:-:S02]  /*f0b0*/  MOV R5, UR13 ;  /* 0x0000000d00057c02 */ /* 0x000fc40008000f00 */
[----:B------:R-:W-:Y:S01]  /*f0c0*/  IMAD.U32 R7, RZ, RZ, UR15 ;  /* 0x0000000fff077e24 */ /* 0x000fe2000f8e00ff */
[----:B------:R-:W-:Y:S06]  /*f0d0*/  @!P1 BRA `(.L_x_1137) ;  /* 0x0000000400489947 */ /* 0x000fec0003800000 */
[----:B------:R-:W-:Y:S01]  /*f0e0*/  PLOP3.LUT P0, PT, PT, PT, PT, 0x8, 0x80 ;  /* 0x000000000080781c */ /* 0x000fe20003f0e170 */
[----:B------:R-:W-:-:S12]  /*f0f0*/  VIADD R10, R36, 0xfffff400 ;  /* 0xfffff400240a7836 */ /* 0x000fd80000000000 */
.L_x_1138:
[----:B--2---:R-:W0:Y:S01]  /*f100*/  LDS R9, [R2+-0x2000] ;  /* 0xffe0000002097984 */ /* 0x004e220000000800 */
[----:B------:R-:W-:-:S03]  /*f110*/  IMAD.WIDE R40, R37, 0x4, R4 ;  /* 0x0000000425287825 */ /* 0x000fc600078e0204 */
[----:B------:R-:W1:Y:S01]  /*f120*/  LDS.64 R14, [R2+-0x1ff8] ;  /* 0xffe00800020e7984 */ /* 0x000e620000000a00 */
[----:B------:R-:W-:-:S03]  /*f130*/  IMAD.WIDE R46, R37, 0x8, R6 ;  /* 0x00000008252e7825 */ /* 0x000fc600078e0206 */
[----:B------:R-:W2:Y:S01]  /*f140*/  LDS R21, [R2+-0x1000] ;  /* 0xfff0000002157984 */ /* 0x000ea20000000800 */
[----:B------:R-:W-:-:S03]  /*f150*/  VIADD R51, R51, 0x1000 ;  /* 0x0000100033337836 */ /* 0x000fc60000000000 */
[----:B------:R-:W3:Y:S02]  /*f160*/  LDS.64 R18, [R2+-0xff8] ;  /* 0xfff0080002127984 */ /* 0x000ee40000000a00 */
[----:B------:R-:W-:Y:S02]  /*f170*/  ISETP.GE.AND P1, PT, R51, R10, PT ;  /* 0x0000000a3300720c */ /* 0x000fe40003f26270 */
        /* <DEDUP_REMOVED lines=17> */
[----:B--2---:R-:W-:Y:S04]  /*f290*/  STG.E desc[UR10][R40.64+-0x400], R21 ;  /* 0xfffc001528007986 */ /* 0x004fe8000c10190a */
[----:B------:R-:W2:Y:S04]  /*f2a0*/  LDS.64 R16, [R2+0x7008] ;  /* 0x0070080002107984 */ /* 0x000ea80000000a00 */
[----:B---3--:R-:W-:Y:S04]  /*f2b0*/  STG.E.64 desc[UR10][R46.64+-0x800], R18 ;  /* 0xfff800122e007986 */ /* 0x008fe8000c101b0a */
[----:B------:R-:W3:Y:S04]  /*f2c0*/  LDS R59, [R2+0x8000] ;  /* 0x00800000023b7984 */ /* 0x000ee80000000800 */
[----:B------:R-:W3:Y:S04]  /*f2d0*/  LDS.64 R18, [R2+0x8008] ;  /* 0x0080080002127984 */ /* 0x000ee80000000a00 */
[----:B------:R-:W3:Y:S04]  /*f2e0*/  LDS R61, [R2+0x9000] ;  /* 0x00900000023d7984 */ /* 0x000ee80000000800 */
[----:B------:R-:W3:Y:S04]  /*f2f0*/  LDS.64 R20, [R2+0x9008] ;  /* 0x0090080002147984 */ /* 0x000ee80000000a00 */
[----:B----4-:R-:W-:Y:S04]  /*f300*/  STG.E desc[UR10][R40.64], R23 ;  /* 0x0000001728007986 */ /* 0x010fe8000c10190a */
[----:B------:R-:W4:Y:S04]  /*f310*/  LDS R12, [R2+0xa000] ;  /* 0x00a00000020c7984 */ /* 0x000f280000000800 */
[----:B------:R-:W4:Y:S04]  /*f320*/  LDS.64 R22, [R2+0xa008] ;  /* 0x00a0080002167984 */ /* 0x000f280000000a00 */
[----:B------:R-:W4:Y:S04]  /*f330*/  LDS R50, [R2+0xb000] ;  /* 0x00b0000002327984 */ /* 0x000f280000000800 */
[----:B------:R-:W4:Y:S04]  /*f340*/  LDS.64 R24, [R2+0xb008] ;  /* 0x00b0080002187984 */ /* 0x000f280000000a00 */
[----:B------:R-:W4:Y:S04]  /*f350*/  LDS R52, [R2+0xc000] ;  /* 0x00c0000002347984 */ /* 0x000f280000000800 */
[----:B------:R-:W4:Y:S04]  /*f360*/  LDS.64 R26, [R2+0xc008] ;  /* 0x00c00800021a7984 */ /* 0x000f280000000a00 */
[----:B-----5:R-:W-:Y:S04]  /*f370*/  STG.E.64 desc[UR10][R46.64], R28 ;  /* 0x0000001c2e007986 */ /* 0x020fe8000c101b0a */
[----:B------:R-:W5:Y:S04]  /*f380*/  LDS R54, [R2+0xd000] ;  /* 0x00d0000002367984 */ /* 0x000f680000000800 */
[----:B------:R0:W5:Y:S04]  /*f390*/  LDS.64 R28, [R2+0xd008] ;  /* 0x00d00800021c7984 */ /* 0x0001680000000a00 */
[----:B------:R1:W-:Y:S04]  /*f3a0*/  STG.E desc[UR10][R40.64+0x400], R43 ;  /* 0x0004002b28007986 */ /* 0x0003e8000c10190a */
[----:B------:R2:W-:Y:S01]  /*f3b0*/  STG.E.64 desc[UR10][R46.64+0x800], R44 ;  /* 0x0008002c2e007986 */ /* 0x0005e2000c101b0a */
[----:B0-----:R-:W-:-:S02]  /*f3c0*/  VIADD R2, R2, 0x10000 ;  /* 0x0001000002027836 */ /* 0x001fc40000000000 */
[----:B-1----:R-:W-:-:S04]  /*f3d0*/  VIADD R43, R37, 0x400 ;  /* 0x00000400252b7836 */ /* 0x002fc80000000000 */
[----:B------:R-:W-:Y:S01]  /*f3e0*/  IMAD.WIDE R40, R43, 0x4, R4 ;  /* 0x000000042b287825 */ /* 0x000fe200078e0204 */
[----:B--2---:R-:W-:-:S03]  /*f3f0*/  IADD3 R45, PT, PT, R37, 0x800, RZ ;  /* 0x00000800252d7810 */ /* 0x004fc60007ffe0ff */
[----:B------:R-:W-:Y:S01]  /*f400*/  IMAD.WIDE R42, R43, 0x8, R6 ;  /* 0x000000082b2a7825 */ /* 0x000fe200078e0206 */
[----:B------:R-:W-:Y:S03]  /*f410*/  STG.E desc[UR10][R40.64+-0x800], R56 ;  /* 0xfff8003828007986 */ /* 0x000fe6000c10190a */
[C---:B------:R-:W-:Y:S01]  /*f420*/  IMAD.WIDE R48, R45.reuse, 0x4, R4 ;  /* 0x000000042d307825 */ /* 0x040fe200078e0204 */
[----:B------:R-:W-:Y:S03]  /*f430*/  STG.E.64 desc[UR10][R42.64+-0x1000], R38 ;  /* 0xfff000262a007986 */ /* 0x000fe6000c101b0a */
[----:B------:R-:W-:Y:S01]  /*f440*/  IMAD.WIDE R44, R45, 0x8, R6 ;  /* 0x000000082d2c7825 */ /* 0x000fe200078e0206 */
[----:B------:R-:W-:Y:S03]  /*f450*/  STG.E desc[UR10][R40.64+-0x400], R58 ;  /* 0xfffc003a28007986 */ /* 0x000fe6000c10190a */
[C---:B------:R-:W-:Y:S01]  /*f460*/  VIADD R47, R37.reuse, 0xc00 ;  /* 0x00000c00252f7836 */ /* 0x040fe20000000000 */
[----:B------:R0:W-:Y:S01]  /*f470*/  STG.E.64 desc[UR10][R42.64+-0x800], R32 ;  /* 0xfff800202a007986 */ /* 0x0001e2000c101b0a */
[----:B------:R-:W-:-:S03]  /*f480*/  VIADD R37, R37, 0x1000 ;  /* 0x0000100025257836 */ /* 0x000fc60000000000 */
[----:B------:R-:W-:Y:S04]  /*f490*/  STG.E desc[UR10][R40.64], R60 ;  /* 0x0000003c28007986 */ /* 0x000fe8000c10190a */
[----:B------:R1:W-:Y:S04]  /*f4a0*/  STG.E.64 desc[UR10][R42.64], R30 ;  /* 0x0000001e2a007986 */ /* 0x0003e8000c101b0a */
[----:B------:R2:W-:Y:S01]  /*f4b0*/  STG.E desc[UR10][R40.64+0x400], R53 ;  /* 0x0004003528007986 */ /* 0x0005e2000c10190a */
[----:B0-----:R-:W-:-:S03]  /*f4c0*/  IMAD.WIDE R32, R47, 0x4, R4 ;  /* 0x000000042f207825 */ /* 0x001fc600078e0204 */
[----:B------:R2:W-:Y:S04]  /*f4d0*/  STG.E.64 desc[UR10][R42.64+0x800], R8 ;  /* 0x000800082a007986 */ /* 0x0005e8000c101b0a */
[----:B------:R2:W-:Y:S01]  /*f4e0*/  STG.E desc[UR10][R48.64+-0x800], R55 ;  /* 0xfff8003730007986 */ /* 0x0005e2000c10190a */
[----:B-1----:R-:W-:-:S03]  /*f4f0*/  IMAD.WIDE R30, R47, 0x8, R6 ;  /* 0x000000082f1e7825 */ /* 0x002fc600078e0206 */
[----:B------:R2:W-:Y:S04]  /*f500*/  STG.E.64 desc[UR10][R44.64+-0x1000], R14 ;  /* 0xfff0000e2c007986 */ /* 0x0005e8000c101b0a */
[----:B------:R2:W-:Y:S04]  /*f510*/  STG.E desc[UR10][R48.64+-0x400], R57 ;  /* 0xfffc003930007986 */ /* 0x0005e8000c10190a */
[----:B------:R2:W-:Y:S04]  /*f520*/  STG.E.64 desc[UR10][R44.64+-0x800], R16 ;  /* 0xfff800102c007986 */ /* 0x0005e8000c101b0a */
[----:B---3--:R2:W-:Y:S04]  /*f530*/  STG.E desc[UR10][R48.64], R59 ;  /* 0x0000003b30007986 */ /* 0x0085e8000c10190a */
[----:B------:R2:W-:Y:S04]  /*f540*/  STG.E.64 desc[UR10][R44.64], R18 ;  /* 0x000000122c007986 */ /* 0x0005e8000c101b0a */
[----:B------:R2:W-:Y:S04]  /*f550*/  STG.E desc[UR10][R48.64+0x400], R61 ;  /* 0x0004003d30007986 */ /* 0x0005e8000c10190a */
[----:B------:R2:W-:Y:S04]  /*f560*/  STG.E.64 desc[UR10][R44.64+0x800], R20 ;  /* 0x000800142c007986 */ /* 0x0005e8000c101b0a */
[----:B----4-:R2:W-:Y:S04]  /*f570*/  STG.E desc[UR10][R32.64+-0x800], R12 ;  /* 0xfff8000c20007986 */ /* 0x0105e8000c10190a */
[----:B------:R2:W-:Y:S04]  /*f580*/  STG.E.64 desc[UR10][R30.64+-0x1000], R22 ;  /* 0xfff000161e007986 */ /* 0x0005e8000c101b0a */
[----:B------:R2:W-:Y:S04]  /*f590*/  STG.E desc[UR10][R32.64+-0x400], R50 ;  /* 0xfffc003220007986 */ /* 0x0005e8000c10190a */
[----:B------:R2:W-:Y:S04]  /*f5a0*/  STG.E.64 desc[UR10][R30.64+-0x800], R24 ;  /* 0xfff800181e007986 */ /* 0x0005e8000c101b0a */
[----:B------:R2:W-:Y:S04]  /*f5b0*/  STG.E desc[UR10][R32.64], R52 ;  /* 0x0000003420007986 */ /* 0x0005e8000c10190a */
[----:B------:R2:W-:Y:S04]  /*f5c0*/  STG.E.64 desc[UR10][R30.64], R26 ;  /* 0x0000001a1e007986 */ /* 0x0005e8000c101b0a */
[----:B-----5:R2:W-:Y:S04]  /*f5d0*/  STG.E desc[UR10][R32.64+0x400], R54 ;  /* 0x0004003620007986 */ /* 0x0205e8000c10190a */
[----:B------:R2:W-:Y:S01]  /*f5e0*/  STG.E.64 desc[UR10][R30.64+0x800], R28 ;  /* 0x0008001c1e007986 */ /* 0x0005e2000c101b0a */
[----:B------:R-:W-:Y:S05]  /*f5f0*/  @!P1 BRA `(.L_x_1138) ;  /* 0xfffffff800c09947 */ /* 0x000fea000383ffff */
.L_x_1137:
[----:B------:R-:W-:Y:S05]  /*f600*/  BSYNC.RECONVERGENT B1 ;  /* 0x0000000000017941 */ /* 0x000fea0003800200 */
.L_x_1136:
[----:B--2---:R-:W-:Y:S01]  /*f610*/  IMAD.IADD R8, R36, 0x1, -R51 ;  /* 0x0000000124087824 */ /* 0x004fe200078e0a33 */
        /* <DEDUP_REMOVED lines=44> */
.L_x_1140:
[----:B------:R-:W-:Y:S05]  /*f8e0*/  BSYNC.RECONVERGENT B1 ;  /* 0x0000000000017941 */ /* 0x000fea0003800200 */
.L_x_1139:
[----:B------:R-:W-:-:S13]  /*f8f0*/  ISETP.LT.OR P0, PT, R51, R36, P0 ;  /* 0x000000243300720c */ /* 0x000fda0000701670 */
[----:B------:R-:W-:Y:S05]  /*f900*/  @!P0 BRA `(.L_x_1132) ;  /* 0x0000000400488947 */ /* 0x000fea0003800000 */
        /* <DEDUP_REMOVED lines=19> */
.L_x_1131:
[----:B------:R-:W0:Y:S01]  /*fa40*/  LDC.64 R36, c[0x0][0x390] ;  /* 0x0000e400ff247b82 */ /* 0x000e220000000a00 */
[----:B------:R-:W-:Y:S01]  /*fa50*/  IMAD R53, R11, R12, 0x4 ;  /* 0x000000040b357424 */ /* 0x000fe200078e020c */
[----:B------:R-:W-:-:S04]  /*fa60*/  ISETP.NE.AND P1, PT, R5, R6, PT ;  /* 0x000000060500720c */ /* 0x000fc80003f25270 */
[----:B------:R-:W-:Y:S01]  /*fa70*/  ISETP.NE.AND P1, PT, R53, R0, !P1 ;  /* 0x000000003500720c */ /* 0x000fe20004f25270 */
[----:B------:R-:W-:Y:S01]  /*fa80*/  IMAD R53, R11, R12, 0x8 ;  /* 0x000000080b357424 */ /* 0x000fe200078e020c */
[----:B------:R-:W1:Y:S08]  /*fa90*/  LDC.64 R38, c[0x0][0x398] ;  /* 0x0000e600ff267b82 */ /* 0x000e700000000a00 */
[----:B------:R-:W2:Y:S08]  /*faa0*/  LDC.64 R40, c[0x0][0x390] ;  /* 0x0000e400ff287b82 */ /* 0x000eb00000000a00 */
[----:B------:R-:W3:Y:S01]  /*fab0*/  LDC.64 R42, c[0x0][0x398] ;  /* 0x0000e600ff2a7b82 */ /* 0x000ee20000000a00 */
[----:B0-----:R-:W-:-:S05]  /*fac0*/  @P4 IMAD.WIDE R36, R10, 0x4, R36 ;  /* 0x000000040a244825 */ /* 0x001fca00078e0224 */
[----:B------:R0:W-:Y:S02]  /*fad0*/  @P4 STG.E desc[UR10][R36.64], R2 ;  /* 0x0000000224004986 */ /* 0x0001e4000c10190a */
[----:B------:R-:W4:Y:S01]  /*fae0*/  LDC.64 R54, c[0x0][0x390] ;  /* 0x0000e400ff367b82 */ /* 0x000f220000000a00 */
[----:B-1----:R-:W-:-:S05]  /*faf0*/  @P4 IMAD.WIDE R38, R10, 0x8, R38 ;  /* 0x000000080a264825 */ /* 0x002fca00078e0226 */
[----:B------:R1:W-:Y:S02]  /*fb00*/  @P4 STG.E.64 desc[UR10][R38.64], R14 ;  /* 0x0000000e26004986 */ /* 0x0003e4000c101b0a */
[----:B------:R-:W5:Y:S01]  /*fb10*/  LDC.64 R56, c[0x0][0x398] ;  /* 0x0000e600ff387b82 */ /* 0x000f620000000a00 */
[----:B--2---:R-:W-:-:S04]  /*fb20*/  @P3 IMAD.WIDE R40, R47, 0x4, R40 ;  /* 0x000000042f283825 */ /* 0x004fc800078e0228 */
[----:B0-----:R-:W-:Y:S01]  /*fb30*/  IMAD R37, R11, R12, 0x5 ;  /* 0x000000050b257424 */ /* 0x001fe200078e020c */
[----:B------:R-:W-:Y:S01]  /*fb40*/  @P3 STG.E desc[UR10][R40.64], R50 ;  /* 0x0000003228003986 */ /* 0x000fe2000c10190a */
[----:B---3--:R-:W-:Y:S01]  /*fb50*/  @P3 IMAD.WIDE R42, R47, 0x8, R42 ;  /* 0x000000082f2a3825 */ /* 0x008fe200078e022a */
[----:B------:R-:W0:Y:S04]  /*fb60*/  LDC.64 R60, c[0x0][0x390] ;  /* 0x0000e400ff3c7b82 */ /* 0x000e280000000a00 */
[----:B------:R4:W-:Y:S01]  /*fb70*/  @P3 STG.E.64 desc[UR10][R42.64], R18 ;  /* 0x000000122a003986 */ /* 0x0009e2000c101b0a */
[----:B------:R-:W-:-:S03]  /*fb80*/  ISETP.NE.AND P3, PT, R6, R7, PT ;  /* 0x000000070600720c */ /* 0x000fc60003f65270 */
[----:B------:R-:W2:Y:S01]  /*fb90*/  LDC.64 R58, c[0x0][0x398] ;  /* 0x0000e600ff3a7b82 */ /* 0x000ea20000000a00 */
[----:B------:R-:W-:-:S07]  /*fba0*/  ISETP.NE.AND P3, PT, R37, R0, !P3 ;  /* 0x000000002500720c */ /* 0x000fce0005f65270 */
[----:B-1----:R-:W1:Y:S01]  /*fbb0*/  LDC.64 R14, c[0x0][0x390] ;  /* 0x0000e400ff0e7b82 */ /* 0x002e620000000a00 */
[----:B----4-:R-:W-:-:S04]  /*fbc0*/  @P2 IMAD.WIDE R18, R46, 0x4, R54 ;  /* 0x000000042e122825 */ /* 0x010fc800078e0236 */
[----:B-----5:R-:W-:Y:S01]  /*fbd0*/  @P2 IMAD.WIDE R46, R46, 0x8, R56 ;  /* 0x000000082e2e2825 */ /* 0x020fe200078e0238 */
[----:B------:R3:W-:Y:S02]  /*fbe0*/  @P2 STG.E desc[UR10][R18.64], R49 ;  /* 0x0000003112002986 */ /* 0x0007e4000c10190a */
[----:B------:R-:W4:Y:S01]  /*fbf0*/  LDC.64 R42, c[0x0][0x390] ;  /* 0x0000e400ff2a7b82 */ /* 0x000f220000000a00 */
[----:B0-----:R-:W-:Y:S01]  /*fc00*/  @!P1 IMAD.WIDE R60, R44, 0x4, R60 ;  /* 0x000000042c3c9825 */ /* 0x001fe200078e023c */
[----:B------:R0:W-:Y:S01]  /*fc10*/  @P2 STG.E.64 desc[UR10][R46.64], R16 ;  /* 0x000000102e002986 */ /* 0x0001e2000c101b0a */
[----:B------:R-:W-:-:S05]  /*fc20*/  ISETP.NE.AND P2, PT, R9, R3, PT ;  /* 0x000000030900720c */ /* 0x000fca0003f45270 */
[----:B------:R-:W5:Y:S01]  /*fc30*/  LDC.64 R56, c[0x0][0x390] ;  /* 0x0000e400ff387b82 */ /* 0x000f620000000a00 */
[----:B------:R-:W-:Y:S01]  /*fc40*/  ISETP.NE.AND P2, PT, R53, R0, !P2 ;  /* 0x000000003500720c */ /* 0x000fe20005745270 */
[----:B--2---:R-:W-:-:S06]  /*fc50*/  @!P1 IMAD.WIDE R58, R44, 0x8, R58 ;  /* 0x000000082c3a9825 */ /* 0x004fcc00078e023a */
[----:B---3--:R-:W2:Y:S01]  /*fc60*/  LDC.64 R48, c[0x0][0x398] ;  /* 0x0000e600ff307b82 */ /* 0x008ea20000000a00 */
[----:B-1----:R-:W-:-:S07]  /*fc70*/  @P6 IMAD.WIDE R14, R20, 0x4, R14 ;  /* 0x00000004140e6825 */ /* 0x002fce00078e020e */
[----:B------:R-:W1:Y:S01]  /*fc80*/  LDC.64 R54, c[0x0][0x398] ;  /* 0x0000e600ff367b82 */ /* 0x000e620000000a00 */
[----:B----4-:R-:W-:-:S05]  /*fc90*/  @P0 IMAD.WIDE R42, R45, 0x4, R42 ;  /* 0x000000042d2a0825 */ /* 0x010fca00078e022a */
[----:B------:R3:W-:Y:S02]  /*fca0*/  @P0 STG.E desc[UR10][R42.64], R4 ;  /* 0x000000042a000986 */ /* 0x0007e4000c10190a */
[----:B0-----:R-:W0:Y:S01]  /*fcb0*/  LDC.64 R16, c[0x0][0x398] ;  /* 0x0000e600ff107b82 */ /* 0x001e220000000a00 */
[----:B-----5:R-:W-:-:S07]  /*fcc0*/  @!P3 IMAD.WIDE R56, R21, 0x4, R56 ;  /* 0x000000041538b825 */ /* 0x020fce00078e0238 */
[----:B------:R-:W4:Y:S01]  /*fcd0*/  LDC.64 R18, c[0x0][0x390] ;  /* 0x0000e400ff127b82 */ /* 0x000f220000000a00 */
[----:B--2---:R-:W-:-:S05]  /*fce0*/  @P0 IMAD.WIDE R46, R45, 0x8, R48 ;  /* 0x000000082d2e0825 */ /* 0x004fca00078e0230 */
[----:B------:R3:W-:Y:S02]  /*fcf0*/  @P0 STG.E.64 desc[UR10][R46.64], R32 ;  /* 0x000000202e000986 */ /* 0x0007e4000c101b0a */
[----:B------:R-:W2:Y:S01]  /*fd00*/  LDC.64 R36, c[0x0][0x398] ;  /* 0x0000e600ff247b82 */ /* 0x000ea20000000a00 */
[----:B-1----:R-:W-:Y:S01]  /*fd10*/  @!P3 IMAD.WIDE R54, R21, 0x8, R54 ;  /* 0x000000081536b825 */ /* 0x002fe200078e0236 */
[----:B------:R3:W-:Y:S04]  /*fd20*/  @!P1 STG.E desc[UR10][R60.64], R5 ;  /* 0x000000053c009986 */ /* 0x0007e8000c10190a */
[----:B------:R3:W-:Y:S02]  /*fd30*/  @!P1 STG.E.64 desc[UR10][R58.64], R30 ;  /* 0x0000001e3a009986 */ /* 0x0007e4000c101b0a */
[----:B------:R-:W1:Y:S01]  /*fd40*/  LDC.64 R38, c[0x0][0x390] ;  /* 0x0000e400ff267b82 */ /* 0x000e620000000a00 */
[----:B0-----:R-:W-:Y:S01]  /*fd50*/  @P6 IMAD.WIDE R16, R20, 0x8, R16 ;  /* 0x0000000814106825 */ /* 0x001fe200078e0210 */
[----:B------:R3:W-:Y:S04]  /*fd60*/  @!P3 STG.E desc[UR10][R56.64], R6 ;  /* 0x000000063800b986 */ /* 0x0007e8000c10190a */
[----:B------:R3:W-:Y:S02]  /*fd70*/  @!P3 STG.E.64 desc[UR10][R54.64], R28 ;  /* 0x0000001c3600b986 */ /* 0x0007e4000c101b0a */
[----:B------:R-:W0:Y:S01]  /*fd80*/  LDC.64 R40, c[0x0][0x398] ;  /* 0x0000e600ff287b82 */ /* 0x000e220000000a00 */
[C---:B----4-:R-:W-:Y:S01]  /*fd90*/  @P5 IMAD.WIDE R18, R52.reuse, 0x4, R18 ;  /* 0x0000000434125825 */ /* 0x050fe200078e0212 */
[----:B------:R3:W-:Y:S04]  /*fda0*/  @P6 STG.E desc[UR10][R14.64], R7 ;  /* 0x000000070e006986 */ /* 0x0007e8000c10190a */
[----:B------:R3:W-:Y:S01]  /*fdb0*/  @P6 STG.E.64 desc[UR10][R16.64], R26 ;  /* 0x0000001a10006986 */ /* 0x0007e2000c101b0a */
[----:B--2---:R-:W-:-:S03]  /*fdc0*/  @P5 IMAD.WIDE R36, R52, 0x8, R36 ;  /* 0x0000000834245825 */ /* 0x004fc600078e0224 */
[----:B------:R3:W-:Y:S04]  /*fdd0*/  @P5 STG.E desc[UR10][R18.64], R8 ;  /* 0x0000000812005986 */ /* 0x0007e8000c10190a */
[----:B------:R3:W-:Y:S01]  /*fde0*/  @P5 STG.E.64 desc[UR10][R36.64], R24 ;  /* 0x0000001824005986 */ /* 0x0007e2000c101b0a */
[----:B-1----:R-:W-:-:S05]  /*fdf0*/  @!P2 IMAD.WIDE R38, R51, 0x4, R38 ;  /* 0x000000043326a825 */ /* 0x002fca00078e0226 */
[----:B------:R3:W-:Y:S01]  /*fe00*/  @!P2 STG.E desc[UR10][R38.64], R9 ;  /* 0x000000092600a986 */ /* 0x0007e2000c10190a */
[----:B0-----:R-:W-:-:S05]  /*fe10*/  @!P2 IMAD.WIDE R40, R51, 0x8, R40 ;  /* 0x000000083328a825 */ /* 0x001fca00078e0228 */
[----:B------:R3:W-:Y:S02]  /*fe20*/  @!P2 STG.E.64 desc[UR10][R40.64], R22 ;  /* 0x000000162800a986 */ /* 0x0007e4000c101b0a */
.L_x_1132:
[----:B------:R-:W-:Y:S05]  /*fe30*/  BSYNC.RECONVERGENT B0 ;  /* 0x0000000000007941 */ /* 0x000fea0003800200 */
.L_x_1130:
[----:B------:R-:W-:-:S13]  /*fe40*/  ISETP.NE.AND P0, PT, R11, 0xff, PT ;  /* 0x000000ff0b00780c */ /* 0x000fda0003f05270 */
[----:B------:R-:W-:Y:S05]  /*fe50*/  @P0 EXIT ;  /* 0x000000000000094d */ /* 0x000fea0003800000 */
[----:B0123--:R-:W0:Y:S01]  /*fe60*/  LDC.64 R4, c[0x0][0x390] ;  /* 0x0000e400ff047b82 */ /* 0x00fe220000000a00 */
[----:B------:R-:W-:-:S07]  /*fe70*/  ISETP.NE.AND P0, PT, R0, 0x900, PT ;  /* 0x000009000000780c */ /* 0x000fce0003f05270 */
[----:B------:R-:W1:Y:S08]  /*fe80*/  LDC.64 R6, c[0x0][0x398] ;  /* 0x0000e600ff067b82 */ /* 0x000e700000000a00 */
[----:B------:R-:W2:Y:S01]  /*fe90*/  LDC.64 R8, c[0x0][0x3a0] ;  /* 0x0000e800ff087b82 */ /* 0x000ea20000000a00 */
[----:B0-----:R-:W-:-:S05]  /*fea0*/  @!P0 IMAD.WIDE R4, R13, 0x4, R4 ;  /* 0x000000040d048825 */ /* 0x001fca00078e0204 */
[----:B------:R-:W-:Y:S01]  /*feb0*/  @!P0 STG.E desc[UR10][R4.64], R3 ;  /* 0x0000000304008986 */ /* 0x000fe2000c10190a */
[----:B-1----:R-:W-:-:S04]  /*fec0*/  @!P0 IMAD.WIDE R6, R13, 0x8, R6 ;  /* 0x000000080d068825 */ /* 0x002fc800078e0206 */
[----:B------:R-:W-:Y:S01]  /*fed0*/  @!P0 VIADD R13, R13, 0x1 ;  /* 0x000000010d0d8836 */ /* 0x000fe20000000000 */
[----:B------:R-:W-:Y:S04]  /*fee0*/  @!P0 STG.E.64 desc[UR10][R6.64], R34 ;  /* 0x0000002206008986 */ /* 0x000fe8000c101b0a */
[----:B--2---:R-:W-:Y:S01]  /*fef0*/  STG.E desc[UR10][R8.64], R13 ;  /* 0x0000000d08007986 */ /* 0x004fe2000c10190a */
[----:B------:R-:W-:Y:S05]  /*ff00*/  EXIT ;  /* 0x000000000000794d */ /* 0x000fea0003800000 */
.L_x_904:
[----:B------:R-:W-:Y:S01]  /*ff10*/  BSSY B0, `(.L_x_1141) ;  /* 0x0000006000007945 */ /* 0x000fe20003800000 */
[----:B------:R-:W-:Y:S01]  /*ff20*/  PLOP3.LUT P0, PT, P0, PT, PT, 0x8, 0x80 ;  /* 0x000000000080781c */ /* 0x000fe2000070e170 */
[----:B------:R-:W-:-:S12]  /*ff30*/  IMAD.MOV.U32 R45, RZ, RZ, -0x1 ;  /* 0xffffffffff2d7424 */ /* 0x000fd800078e00ff */
[----:B------:R-:W-:Y:S05]  /*ff40*/  WARPSYNC.COLLECTIVE R45, `(.L_x_1142) ;  /* 0x000000002d087348 */ /* 0x000fea0003c00000 */
[----:B------:R-:W-:Y:S01]  /*ff50*/  VOTE.ANY P0, P0 ;  /* 0x0000000000ff7806 */ /* 0x000fe20000000100 */
[----:B------:R-:W-:-:S12]  /*ff60*/  ENDCOLLECTIVE ;  /* 0x000000000000791b */ /* 0x000fd80003800000 */
.L_x_1142:
[----:B------:R-:W-:Y:S05]  /*ff70*/  BSYNC B0 ;  /* 0x0000000000007941 */ /* 0x000fea0003800000 */
.L_x_1141:
[----:B------:R-:W-:Y:S05]  /*ff80*/  BRA `(.L_x_1143) ;  /* 0xffffff4800d47947 */ /* 0x000fea000383ffff */
.L_x_906:
[----:B------:R-:W0:Y:S01]  /*ff90*/  S2R R57, SR_GEMASK ;  /* 0x0000000000397919 */ /* 0x000e220000003c00 */
[----:B------:R-:W-:Y:S01]  /*ffa0*/  BSSY B0, `(.L_x_1144) ;  /* 0x0000006000007945 */ /* 0x000fe20003800000 */
[----:B------:R-:W-:Y:S02]  /*ffb0*/  PLOP3.LUT P0, PT, P0, PT, PT, 0x8, 0x80 ;  /* 0x000000000080781c */ /* 0x000fe4000070e170 */
[----:B------:R-:W-:-:S11]  /*ffc0*/  MOV R45, 0xffffffff ;  /* 0xffffffff002d7802 */ /* 0x000fd60000000f00 */
[----:B0-----:R-:W-:Y:S05]  /*ffd0*/  WARPSYNC.COLLECTIVE R45, `(.L_x_1145) ;  /* 0x000000002d087348 */ /* 0x001fea0003c00000 */
[----:B------:R-:W-:Y:S01]  /*ffe0*/  VOTE.ANY R45, PT, P0 ;  /* 0x00000000002d7806 */ /* 0x000fe200000e0100 */
[----:B0-----:R-:W-:Y:S06]  /*fff0*/  ENDCOLLECTIVE ;  /* 0x000000000000791b */ /* 0x001fec0003800000 */
.L_x_1145:
[----:B------:R-:W-:Y:S05]  /*10000*/  BSYNC B0 ;  /* 0x0000000000007941 */ /* 0x000fea0003800000 */
.L_x_1144:
[----:B------:R-:W-:Y:S01]  /*10010*/  LOP3.LUT R45, R45, 0x80000000, R57, 0xec, !PT ;  /* 0x800000002d2d7812 */ /* 0x000fe200078eec39 */
[----:B------:R-:W-:Y:S02]  /*10020*/  IMAD.MOV.U32 R46, RZ, RZ, R40 ;  /* 0x000000ffff2e7224 */ /* 0x000fe400078e0028 */
[----:B------:R-:W-:Y:S02]  /*10030*/  IMAD.MOV.U32 R47, RZ, RZ, 0x1 ;  /* 0x00000001ff2f7424 */ /* 0x000fe400078e00ff */
[----:B------:R-:W-:Y:S02]  /*10040*/  VIADD R34, R45, 0xffffffff ;  /* 0xffffffff2d227836 */ /* 0x000fe40000000000 */
[----:B------:R-:W-:-:S03]  /*10050*/  IMAD.MOV.U32 R35, RZ, RZ, R9 ;  /* 0x000000ffff237224 */ /* 0x000fc600078e0009 */
[----:B------:R-:W-:Y:S01]  /*10060*/  LOP3.LUT R36, R45, R34, RZ, 0xc, !PT ;  /* 0x000000222d247212 */ /* 0x000fe200078e0cff */
[----:B------:R-:W-:Y:S01]  /*10070*/  IMAD.MOV.U32 R45, RZ, RZ, -0x1 ;  /* 0xffffffffff2d7424 */ /* 0x000fe200078e00ff */
[----:B------:R-:W-:Y:S02]  /*10080*/  MOV R34, R8 ;  /* 0x0000000800227202 */ /* 0x000fe40000000f00 */
[----:B------:R0:W1:Y:S05]  /*10090*/  POPC R48, R36 ;  /* 0x0000002400307309 */ /* 0x00006a0000000000 */
[----:B01----:R-:W-:Y:S05]  /*100a0*/  WARPSYNC.COLLECTIVE R45, `(.L_x_1146) ;  /* 0x000000002d087348 */ /* 0x003fea0003c00000 */
[----:B-1----:R1:W2:Y:S02]  /*100b0*/  SHFL.DOWN P0, R45, R46, R47, R48 ;  /* 0x0800002f2e2d7389 */ /* 0x0022a40000000030 */
[----:B012---:R-:W-:Y:S05]  /*100c0*/  ENDCOLLECTIVE ;  /* 0x000000000000791b */ /* 0x007fea0003800000 */
.L_x_1146:
[----:B------:R-:W-:Y:S01]  /*100d0*/  IMAD.MOV.U32 R37, RZ, RZ, R45 ;  /* 0x000000ffff257224 */ /* 0x000fe200078e002d */
[----:B------:R-:W-:Y:S06]  /*100e0*/  BRA `(.L_x_1147) ;  /* 0xffffff4800b47947 */ /* 0x000fec000383ffff */
.L_x_907:
[----:B------:R-:W-:Y:S01]  /*100f0*/  BSSY B0, `(.L_x_1148) ;  /* 0x0000006000007945 */ /* 0x000fe20003800000 */
[----:B------:R-:W-:Y:S02]  /*10100*/  IMAD.MOV.U32 R47, RZ, RZ, 0x1 ;  /* 0x00000001ff2f7424 */ /* 0x000fe400078e00ff */
[----:B------:R-:W-:-:S07]  /*10110*/  IMAD.MOV.U32 R45, RZ, RZ, -0x1 ;  /* 0xffffffffff2d7424 */ /* 0x000fce00078e00ff */
[----:B01----:R-:W-:Y:S05]  /*10120*/  WARPSYNC.COLLECTIVE R45, `(.L_x_1149) ;  /* 0x000000002d087348 */ /* 0x003fea0003c00000 */
[----:B------:R2:W3:Y:S02]  /*10130*/  SHFL.DOWN P0, R45, R46, R47, R48 ;  /* 0x0800002f2e2d7389 */ /* 0x0004e40000000030 */
[----:B0123--:R-:W-:Y:S05]  /*10140*/  ENDCOLLECTIVE ;  /* 0x000000000000791b */ /* 0x00ffea0003800000 */
.L_x_1149:
[----:B------:R-:W-:Y:S05]  /*10150*/  BSYNC B0 ;  /* 0x0000000000007941 */ /* 0x000fea0003800000 */
.L_x_1148:
[----:B------:R-:W-:Y:S05]  /*10160*/  BRA `(.L_x_1150) ;  /* 0xffffff48009c7947 */ /* 0x000fea000383ffff */
.L_x_908:
[----:B------:R-:W-:Y:S01]  /*10170*/  BSSY B0, `(.L_x_1151) ;  /* 0x0000007000007945 */ /* 0x000fe20003800000 */
[----:B------:R-:W-:Y:S01]  /*10180*/  IMAD.MOV.U32 R46, RZ, RZ, R8 ;  /* 0x000000ffff2e7224 */ /* 0x000fe200078e0008 */
[----:B------:R-:W-:Y:S01]  /*10190*/  MOV R45, 0xffffffff ;  /* 0xffffffff002d7802 */ /* 0x000fe20000000f00 */
[----:B------:R-:W-:-:S07]  /*101a0*/  IMAD.MOV.U32 R47, RZ, RZ, 0x1 ;  /* 0x00000001ff2f7424 */ /* 0x000fce00078e00ff */
[----:B01----:R-:W-:Y:S05]  /*101b0*/  WARPSYNC.COLLECTIVE R45, `(.L_x_1152) ;  /* 0x000000002d087348 */ /* 0x003fea0003c00000 */
[----:B------:R2:W3:Y:S02]  /*101c0*/  SHFL.DOWN P0, R45, R46, R47, R48 ;  /* 0x0800002f2e2d7389 */ /* 0x0004e40000000030 */
[----:B0123--:R-:W-:Y:S05]  /*101d0*/  ENDCOLLECTIVE ;  /* 0x000000000000791b */ /* 0x00ffea0003800000 */
.L_x_1152:
[----:B------:R-:W-:Y:S05]  /*101e0*/  BSYNC B0 ;  /* 0x0000000000007941 */ /* 0x000fea0003800000 */
.L_x_1151:
[----:B------:R-:W-:Y:S02]  /*101f0*/  IMAD.MOV.U32 R8, RZ, RZ, R45 ;  /* 0x000000ffff087224 */ /* 0x000fe400078e002d */
[----:B------:R-:W-:Y:S02]  /*10200*/  IMAD.MOV.U32 R45, RZ, RZ, -0x1 ;  /* 0xffffffffff2d7424 */ /* 0x000fe400078e00ff */
[----:B------:R-:W-:Y:S02]  /*10210*/  IMAD.MOV.U32 R46, RZ, RZ, R9 ;  /* 0x000000ffff2e7224 */ /* 0x000fe400078e0009 */
[----:B------:R-:W-:-:S07]  /*10220*/  IMAD.MOV.U32 R47, RZ, RZ, 0x1 ;  /* 0x00000001ff2f7424 */ /* 0x000fce00078e00ff */
[----:B------:R-:W-:Y:S05]  /*10230*/  WARPSYNC.COLLECTIVE R45, `(.L_x_1153) ;  /* 0x000000002d087348 */ /* 0x000fea0003c00000 */
[----:B------:R0:W1:Y:S02]  /*10240*/  SHFL.DOWN P0, R45, R46, R47, R48 ;  /* 0x0800002f2e2d7389 */ /* 0x0000640000000030 */
[----:B01----:R-:W-:Y:S05]  /*10250*/  ENDCOLLECTIVE ;  /* 0x000000000000791b */ /* 0x003fea0003800000 */
.L_x_1153:
[----:B------:R-:W-:Y:S01]  /*10260*/  IMAD.MOV.U32 R9, RZ, RZ, R45 ;  /* 0x000000ffff097224 */ /* 0x000fe200078e002d */
[----:B------:R-:W-:Y:S06]  /*10270*/  BRA `(.L_x_1154) ;  /* 0xffffff4800687947 */ /* 0x000fec000383ffff */
.L_x_911:
[----:B------:R-:W-:Y:S01]  /*10280*/  BSSY B0, `(.L_x_1155) ;  /* 0x0000007000007945 */ /* 0x000fe20003800000 */
[----:B------:R-:W-:Y:S01]  /*10290*/  MOV R46, R40 ;  /* 0x00000028002e7202 */ /* 0x000fe20000000f00 */
[----:B------:R-:W-:Y:S02]  /*102a0*/  IMAD.MOV.U32 R47, RZ, RZ, 0x2 ;  /* 0x00000002ff2f7424 */ /* 0x000fe400078e00ff */
[----:B------:R-:W-:-:S07]  /*102b0*/  IMAD.MOV.U32 R45, RZ, RZ, -0x1 ;  /* 0xffffffffff2d7424 */ /* 0x000fce00078e00ff */
[----:B01234-:R-:W-:Y:S05]  /*102c0*/  WARPSYNC.COLLECTIVE R45, `(.L_x_1156) ;  /* 0x000000002d087348 */ /* 0x01ffea0003c00000 */
[----:B------:R0:W0:Y:S02]  /*102d0*/  SHFL.DOWN P0, R45, R46, R47, R48 ;  /* 0x0800002f2e2d7389 */ /* 0x0000240000000030 */
[----:B01234-:R-:W-:Y:S05]  /*102e0*/  ENDCOLLECTIVE ;  /* 0x000000000000791b */ /* 0x01ffea0003800000 */
.L_x_1156:
[----:B------:R-:W-:Y:S05]  /*102f0*/  BSYNC B0 ;  /* 0x0000000000007941 */ /* 0x000fea0003800000 */
.L_x_1155:
[----:B------:R-:W-:Y:S01]  /*10300*/  IMAD.MOV.U32 R37, RZ, RZ, R45 ;  /* 0x000000ffff257224 */ /* 0x000fe200078e002d */
[----:B------:R-:W-:Y:S06]  /*10310*/  BRA `(.L_x_1157) ;  /* 0xffffff48007c7947 */ /* 0x000fec000383ffff */
.L_x_912:
[----:B------:R-:W-:Y:S01]  /*10320*/  BSSY B0, `(.L_x_1158) ;  /* 0x0000006000007945 */ /* 0x000fe20003800000 */
[----:B------:R-:W-:Y:S02]  /*10330*/  IMAD.MOV.U32 R47, RZ, RZ, 0x2 ;  /* 0x00000002ff2f7424 */ /* 0x000fe400078e00ff */
[----:B------:R-:W-:-:S07]  /*10340*/  IMAD.MOV.U32 R45, RZ, RZ, -0x1 ;  /* 0xffffffffff2d7424 */ /* 0x000fce00078e00ff */
[----:B01234-:R-:W-:Y:S05]  /*10350*/  WARPSYNC.COLLECTIVE R45, `(.L_x_1159) ;  /* 0x000000002d087348 */ /* 0x01ffea0003c00000 */
[----:B------:R0:W0:Y:S02]  /*10360*/  SHFL.DOWN P0, R45, R46, R47, R48 ;  /* 0x0800002f2e2d7389 */ /* 0x0000240000000030 */
[----:B01234-:R-:W-:Y:S05]  /*10370*/  ENDCOLLECTIVE ;  /* 0x000000000000791b */ /* 0x01ffea0003800000 */
.L_x_1159:
[----:B------:R-:W-:Y:S05]  /*10380*/  BSYNC B0 ;  /* 0x0000000000007941 */ /* 0x000fea0003800000 */
.L_x_1158:
[----:B------:R-:W-:Y:S05]  /*10390*/  BRA `(.L_x_1160) ;  /* 0xffffff4800647947 */ /* 0x000fea000383ffff */
.L_x_913:
[----:B------:R-:W-:Y:S01]  /*103a0*/  BSSY B0, `(.L_x_1161) ;  /* 0x0000007000007945 */ /* 0x000fe20003800000 */
[----:B------:R-:W-:Y:S01]  /*103b0*/  MOV R46, R34 ;  /* 0x00000022002e7202 */ /* 0x000fe20000000f00 */
[----:B------:R-:W-:Y:S02]  /*103c0*/  IMAD.MOV.U32 R47, RZ, RZ, 0x2 ;  /* 0x00000002ff2f7424 */ /* 0x000fe400078e00ff */
[----:B------:R-:W-:-:S07]  /*103d0*/  IMAD.MOV.U32 R45, RZ, RZ, -0x1 ;  /* 0xffffffffff2d7424 */ /* 0x000fce00078e00ff */
[----:B01234-:R-:W-:Y:S05]  /*103e0*/  WARPSYNC.COLLECTIVE R45, `(.L_x_1162) ;  /* 0x000000002d087348 */ /* 0x01ffea0003c00000 */
[----:B------:R0:W0:Y:S02]  /*103f0*/  SHFL.DOWN P0, R45, R46, R47, R48 ;  /* 0x0800002f2e2d7389 */ /* 0x0000240000000030 */
[----:B01234-:R-:W-:Y:S05]  /*10400*/  ENDCOLLECTIVE ;  /* 0x000000000000791b */ /* 0x01ffea0003800000 */
.L_x_1162:
[----:B------:R-:W-:Y:S05]  /*10410*/  BSYNC B0 ;  /* 0x0000000000007941 */ /* 0x000fea0003800000 */
.L_x_1161:
[----:B------:R-:W-:Y:S01]  /*10420*/  IMAD.MOV.U32 R8, RZ, RZ, R45 ;  /* 0x000000ffff087224 */ /* 0x000fe200078e002d */
[----:B------:R-:W-:Y:S01]  /*10430*/  MOV R45, 0xffffffff ;  /* 0xffffffff002d7802 */ /* 0x000fe20000000f00 */
[----:B------:R-:W-:Y:S02]  /*10440*/  IMAD.MOV.U32 R46, RZ, RZ, R35 ;  /* 0x000000ffff2e7224 */ /* 0x000fe400078e0023 */
[----:B------:R-:W-:-:S07]  /*10450*/  IMAD.MOV.U32 R47, RZ, RZ, 0x2 ;  /* 0x00000002ff2f7424 */ /* 0x000fce00078e00ff */
[----:B------:R-:W-:Y:S05]  /*10460*/  WARPSYNC.COLLECTIVE R45, `(.L_x_1163) ;  /* 0x000000002d087348 */ /* 0x000fea0003c00000 */
[----:B------:R0:W1:Y:S02]  /*10470*/  SHFL.DOWN P0, R45, R46, R47, R48 ;  /* 0x0800002f2e2d7389 */ /* 0x0000640000000030 */
[----:B01----:R-:W-:Y:S05]  /*10480*/  ENDCOLLECTIVE ;  /* 0x000000000000791b */ /* 0x003fea0003800000 */
.L_x_1163:
[----:B------:R-:W-:Y:S01]  /*10490*/  IMAD.MOV.U32 R9, RZ, RZ, R45 ;  /* 0x000000ffff097224 */ /* 0x000fe200078e002d */
[----:B------:R-:W-:Y:S06]  /*104a0*/  BRA `(.L_x_1164) ;  /* 0xffffff4800307947 */ /* 0x000fec000383ffff */
.L_x_916:
[----:B------:R-:W-:Y:S01]  /*104b0*/  BSSY B0, `(.L_x_1165) ;  /* 0x0000007000007945 */ /* 0x000fe20003800000 */
[----:B------:R-:W-:Y:S02]  /*104c0*/  IMAD.MOV.U32 R46, RZ, RZ, R40 ;  /* 0x000000ffff2e7224 */ /* 0x000fe400078e0028 */
[----:B------:R-:W-:Y:S02]  /*104d0*/  IMAD.MOV.U32 R47, RZ, RZ, 0x4 ;  /* 0x00000004ff2f7424 */ /* 0x000fe400078e00ff */
[----:B------:R-:W-:-:S07]  /*104e0*/  IMAD.MOV.U32 R45, RZ, RZ, -0x1 ;  /* 0xffffffffff2d7424 */ /* 0x000fce00078e00ff */
[----:B01234-:R-:W-:Y:S05]  /*104f0*/  WARPSYNC.COLLECTIVE R45, `(.L_x_1166) ;  /* 0x000000002d087348 */ /* 0x01ffea0003c00000 */
[----:B------:R0:W0:Y:S02]  /*10500*/  SHFL.DOWN P0, R45, R46, R47, R48 ;  /* 0x0800002f2e2d7389 */ /* 0x0000240000000030 */
[----:B01234-:R-:W-:Y:S05]  /*10510*/  ENDCOLLECTIVE ;  /* 0x000000000000791b */ /* 0x01ffea0003800000 */
.L_x_1166:
[----:B------:R-:W-:Y:S05]  /*10520*/  BSYNC B0 ;  /* 0x0000000000007941 */ /* 0x000fea0003800000 */
.L_x_1165:
[----:B------:R-:W-:Y:S01]  /*10530*/  IMAD.MOV.U32 R37, RZ, RZ, R45 ;  /* 0x000000ffff257224 */ /* 0x000fe200078e002d */
[----:B------:R-:W-:Y:S06]  /*10540*/  BRA `(.L_x_1167) ;  /* 0xffffff4800487947 */ /* 0x000fec000383ffff */
.L_x_917:
[----:B------:R-:W-:Y:S01]  /*10550*/  HFMA2 R47, -RZ, RZ, 0, 2.384185791015625e-07 ;  /* 0x00000004ff2f7431 */ /* 0x000fe200000001ff */
[----:B------:R-:W-:Y:S01]  /*10560*/  BSSY B0, `(.L_x_1168) ;  /* 0x0000005000007945 */ /* 0x000fe20003800000 */
[----:B------:R-:W-:-:S07]  /*10570*/  IMAD.MOV.U32 R45, RZ, RZ, -0x1 ;  /* 0xffffffffff2d7424 */ /* 0x000fce00078e00ff */
[----:B01234-:R-:W-:Y:S05]  /*10580*/  WARPSYNC.COLLECTIVE R45, `(.L_x_1169) ;  /* 0x000000002d087348 */ /* 0x01ffea0003c00000 */
[----:B------:R0:W0:Y:S02]  /*10590*/  SHFL.DOWN P0, R45, R46, R47, R48 ;  /* 0x0800002f2e2d7389 */ /* 0x0000240000000030 */
[----:B01234-:R-:W-:Y:S05]  /*105a0*/  ENDCOLLECTIVE ;  /* 0x000000000000791b */ /* 0x01ffea0003800000 */
.L_x_1169:
[----:B------:R-:W-:Y:S05]  /*105b0*/  BSYNC B0 ;  /* 0x0000000000007941 */ /* 0x000fea0003800000 */
.L_x_1168:
[----:B------:R-:W-:Y:S05]  /*105c0*/  BRA `(.L_x_1170) ;  /* 0xffffff4800307947 */ /* 0x000fea000383ffff */
.L_x_918:
[----:B------:R-:W-:Y:S01]  /*105d0*/  BSSY B0, `(.L_x_1171) ;  /* 0x0000007000007945 */ /* 0x000fe20003800000 */
[----:B------:R-:W-:Y:S02]  /*105e0*/  IMAD.MOV.U32 R46, RZ, RZ, R34 ;  /* 0x000000ffff2e7224 */ /* 0x000fe400078e0022 */
[----:B------:R-:W-:Y:S02]  /*105f0*/  IMAD.MOV.U32 R47, RZ, RZ, 0x4 ;  /* 0x00000004ff2f7424 */ /* 0x000fe400078e00ff */
[----:B------:R-:W-:-:S07]  /*10600*/  IMAD.MOV.U32 R45, RZ, RZ, -0x1 ;  /* 0xffffffffff2d7424 */ /* 0x000fce00078e00ff */
[----:B01234-:R-:W-:Y:S05]  /*10610*/  WARPSYNC.COLLECTIVE R45, `(.L_x_1172) ;  /* 0x000000002d087348 */ /* 0x01ffea0003c00000 */
[----:B------:R0:W0:Y:S02]  /*10620*/  SHFL.DOWN P0, R45, R46, R47, R48 ;  /* 0x0800002f2e2d7389 */ /* 0x0000240000000030 */
[----:B01234-:R-:W-:Y:S05]  /*10630*/  ENDCOLLECTIVE ;  /* 0x000000000000791b */ /* 0x01ffea0003800000 */
.L_x_1172:
[----:B------:R-:W-:Y:S05]  /*10640*/  BSYNC B0 ;  /* 0x0000000000007941 */ /* 0x000fea0003800000 */
.L_x_1171:
[----:B------:R-:W-:Y:S01]  /*10650*/  IMAD.MOV.U32 R8, RZ, RZ, R45 ;  /* 0x000000ffff087224 */ /* 0x000fe200078e002d */
[----:B------:R-:W-:Y:S01]  /*10660*/  MOV R46, R35 ;  /* 0x00000023002e7202 */ /* 0x000fe20000000f00 */
[----:B------:R-:W-:Y:S02]  /*10670*/  IMAD.MOV.U32 R45, RZ, RZ, -0x1 ;  /* 0xffffffffff2d7424 */ /* 0x000fe400078e00ff */
[----:B------:R-:W-:-:S07]  /*10680*/  IMAD.MOV.U32 R47, RZ, RZ, 0x4 ;  /* 0x00000004ff2f7424 */ /* 0x000fce00078e00ff */
[----:B------:R-:W-:Y:S05]  /*10690*/  WARPSYNC.COLLECTIVE R45, `(.L_x_1173) ;  /* 0x000000002d087348 */ /* 0x000fea0003c00000 */
[----:B------:R0:W1:Y:S02]  /*106a0*/  SHFL.DOWN P0, R45, R46, R47, R48 ;  /* 0x0800002f2e2d7389 */ /* 0x0000640000000030 */
[----:B01----:R-:W-:Y:S05]  /*106b0*/  ENDCOLLECTIVE ;  /* 0x000000000000791b */ /* 0x003fea0003800000 */
.L_x_1173:
[----:B------:R-:W-:Y:S01]  /*106c0*/  IMAD.MOV.U32 R9, RZ, RZ, R45 ;  /* 0x000000ffff097224 */ /* 0x000fe200078e002d */
[----:B------:R-:W-:Y:S06]  /*106d0*/  BRA `(.L_x_1174) ;  /* 0xffffff4400fc7947 */ /* 0x000fec000383ffff */
.L_x_921:
[----:B------:R-:W-:Y:S01]  /*106e0*/  BSSY B0, `(.L_x_1175) ;  /* 0x0000007000007945 */ /* 0x000fe20003800000 */
[----:B------:R-:W-:Y:S01]  /*106f0*/  IMAD.MOV.U32 R46, RZ, RZ, R40 ;  /* 0x000000ffff2e7224 */ /* 0x000fe200078e0028 */
[----:B------:R-:W-:Y:S01]  /*10700*/  MOV R45, 0xffffffff ;  /* 0xffffffff002d7802 */ /* 0x000fe20000000f00 */
[----:B------:R-:W-:-:S07]  /*10710*/  IMAD.MOV.U32 R47, RZ, RZ, 0x8 ;  /* 0x00000008ff2f7424 */ /* 0x000fce00078e00ff */
[----:B01234-:R-:W-:Y:S05]  /*10720*/  WARPSYNC.COLLECTIVE R45, `(.L_x_1176) ;  /* 0x000000002d087348 */ /* 0x01ffea0003c00000 */
[----:B------:R0:W0:Y:S02]  /*10730*/  SHFL.DOWN P0, R45, R46, R47, R48 ;  /* 0x0800002f2e2d7389 */ /* 0x0000240000000030 */
[----:B01234-:R-:W-:Y:S05]  /*10740*/  ENDCOLLECTIVE ;  /* 0x000000000000791b */ /* 0x01ffea0003800000 */
.L_x_1176:
[----:B------:R-:W-:Y:S05]  /*10750*/  BSYNC B0 ;  /* 0x0000000000007941 */ /* 0x000fea0003800000 */
.L_x_1175:
[----:B------:R-:W-:Y:S01]  /*10760*/  IMAD.MOV.U32 R37, RZ, RZ, R45 ;  /* 0x000000ffff257224 */ /* 0x000fe200078e002d */
[----:B------:R-:W-:Y:S06]  /*10770*/  BRA `(.L_x_1177) ;  /* 0xffffff4800147947 */ /* 0x000fec000383ffff */
.L_x_922:
[----:B------:R-:W-:Y:S01]  /*10780*/  BSSY B0, `(.L_x_1178) ;  /* 0x0000006000007945 */ /* 0x000fe20003800000 */
[----:B------:R-:W-:Y:S02]  /*10790*/  IMAD.MOV.U32 R47, RZ, RZ, 0x8 ;  /* 0x00000008ff2f7424 */ /* 0x000fe400078e00ff */
[----:B------:R-:W-:-:S07]  /*107a0*/  IMAD.MOV.U32 R45, RZ, RZ, -0x1 ;  /* 0xffffffffff2d7424 */ /* 0x000fce00078e00ff */
[----:B01234-:R-:W-:Y:S05]  /*107b0*/  WARPSYNC.COLLECTIVE R45, `(.L_x_1179) ;  /* 0x000000002d087348 */ /* 0x01ffea0003c00000 */
[----:B------:R0:W0:Y:S02]  /*107c0*/  SHFL.DOWN P0, R45, R46, R47, R48 ;  /* 0x0800002f2e2d7389 */ /* 0x0000240000000030 */
[----:B01234-:R-:W-:Y:S05]  /*107d0*/  ENDCOLLECTIVE ;  /* 0x000000000000791b */ /* 0x01ffea0003800000 */
.L_x_1179:
[----:B------:R-:W-:Y:S05]  /*107e0*/  BSYNC B0 ;  /* 0x0000000000007941 */ /* 0x000fea0003800000 */
.L_x_1178:
[----:B------:R-:W-:Y:S05]  /*107f0*/  BRA `(.L_x_1180) ;  /* 0xffffff4400fc7947 */ /* 0x000fea000383ffff */
.L_x_923:
[----:B------:R-:W-:Y:S01]  /*10800*/  BSSY B0, `(.L_x_1181) ;  /* 0x0000007000007945 */ /* 0x000fe20003800000 */
[----:B------:R-:W-:Y:S01]  /*10810*/  IMAD.MOV.U32 R46, RZ, RZ, R34 ;  /* 0x000000ffff2e7224 */ /* 0x000fe200078e0022 */
[----:B------:R-:W-:Y:S01]  /*10820*/  MOV R45, 0xffffffff ;  /* 0xffffffff002d7802 */ /* 0x000fe20000000f00 */
[----:B------:R-:W-:-:S07]  /*10830*/  IMAD.MOV.U32 R47, RZ, RZ, 0x8 ;  /* 0x00000008ff2f7424 */ /* 0x000fce00078e00ff */
[----:B01234-:R-:W-:Y:S05]  /*10840*/  WARPSYNC.COLLECTIVE R45, `(.L_x_1182) ;  /* 0x000000002d087348 */ /* 0x01ffea0003c00000 */
[----:B------:R0:W0:Y:S02]  /*10850*/  SHFL.DOWN P0, R45, R46, R47, R48 ;  /* 0x0800002f2e2d7389 */ /* 0x0000240000000030 */
[----:B01234-:R-:W-:Y:S05]  /*10860*/  ENDCOLLECTIVE ;  /* 0x000000000000791b */ /* 0x01ffea0003800000 */
.L_x_1182:
[----:B------:R-:W-:Y:S05]  /*10870*/  BSYNC B0 ;  /* 0x0000000000007941 */ /* 0x000fea0003800000 */
.L_x_1181:
[----:B------:R-:W-:Y:S02]  /*10880*/  IMAD.MOV.U32 R8, RZ, RZ, R45 ;  /* 0x000000ffff087224 */ /* 0x000fe400078e002d */
[----:B------:R-:W-:Y:S02]  /*10890*/  IMAD.MOV.U32 R45, RZ, RZ, -0x1 ;  /* 0xffffffffff2d7424 */ /* 0x000fe400078e00ff */
[----:B------:R-:W-:Y:S02]  /*108a0*/  IMAD.MOV.U32 R46, RZ, RZ, R35 ;  /* 0x000000ffff2e7224 */ /* 0x000fe400078e0023 */
[----:B------:R-:W-:-:S07]  /*108b0*/  IMAD.MOV.U32 R47, RZ, RZ, 0x8 ;  /* 0x00000008ff2f7424 */ /* 0x000fce00078e00ff */
[----:B------:R-:W-:Y:S05]  /*108c0*/  WARPSYNC.COLLECTIVE R45, `(.L_x_1183) ;  /* 0x000000002d087348 */ /* 0x000fea0003c00000 */
[----:B------:R0:W1:Y:S02]  /*108d0*/  SHFL.DOWN P0, R45, R46, R47, R48 ;  /* 0x0800002f2e2d7389 */ /* 0x0000640000000030 */
[----:B01----:R-:W-:Y:S05]  /*108e0*/  ENDCOLLECTIVE ;  /* 0x000000000000791b */ /* 0x003fea0003800000 */
.L_x_1183:
[----:B------:R-:W-:Y:S01]  /*108f0*/  IMAD.MOV.U32 R9, RZ, RZ, R45 ;  /* 0x000000ffff097224 */ /* 0x000fe200078e002d */
[----:B------:R-:W-:Y:S06]  /*10900*/  BRA `(.L_x_1184) ;  /* 0xffffff4400c87947 */ /* 0x000fec000383ffff */
.L_x_926:
[----:B------:R-:W-:Y:S01]  /*10910*/  BSSY B0, `(.L_x_1185) ;  /* 0x0000007000007945 */ /* 0x000fe20003800000 */
[----:B------:R-:W-:Y:S01]  /*10920*/  MOV R46, R40 ;  /* 0x00000028002e7202 */ /* 0x000fe20000000f00 */
[----:B------:R-:W-:Y:S02]  /*10930*/  IMAD.MOV.U32 R47, RZ, RZ, 0x10 ;  /* 0x00000010ff2f7424 */ /* 0x000fe400078e00ff */
[----:B------:R-:W-:-:S07]  /*10940*/  IMAD.MOV.U32 R45, RZ, RZ, -0x1 ;  /* 0xffffffffff2d7424 */ /* 0x000fce00078e00ff */
[----:B01234-:R-:W-:Y:S05]  /*10950*/  WARPSYNC.COLLECTIVE R45, `(.L_x_1186) ;  /* 0x000000002d087348 */ /* 0x01ffea0003c00000 */
[----:B------:R0:W0:Y:S02]  /*10960*/  SHFL.DOWN P0, R45, R46, R47, R48 ;  /* 0x0800002f2e2d7389 */ /* 0x0000240000000030 */
[----:B01234-:R-:W-:Y:S05]  /*10970*/  ENDCOLLECTIVE ;  /* 0x000000000000791b */ /* 0x01ffea0003800000 */
.L_x_1186:
[----:B------:R-:W-:Y:S05]  /*10980*/  BSYNC B0 ;  /* 0x0000000000007941 */ /* 0x000fea0003800000 */
.L_x_1185:
[----:B------:R-:W-:Y:S01]  /*10990*/  IMAD.MOV.U32 R41, RZ, RZ, R45 ;  /* 0x000000ffff297224 */ /* 0x000fe200078e002d */
[----:B------:R-:W-:Y:S06]  /*109a0*/  BRA `(.L_x_1187) ;  /* 0xffffff4400e07947 */ /* 0x000fec000383ffff */
.L_x_927:
[----:B------:R-:W-:Y:S01]  /*109b0*/  BSSY B0, `(.L_x_1188) ;  /* 0x0000006000007945 */ /* 0x000fe20003800000 */
[----:B------:R-:W-:Y:S02]  /*109c0*/  IMAD.MOV.U32 R47, RZ, RZ, 0x10 ;  /* 0x00000010ff2f7424 */ /* 0x000fe400078e00ff */
[----:B------:R-:W-:-:S07]  /*109d0*/  IMAD.MOV.U32 R45, RZ, RZ, -0x1 ;  /* 0xffffffffff2d7424 */ /* 0x000fce00078e00ff */
[----:B01234-:R-:W-:Y:S05]  /*109e0*/  WARPSYNC.COLLECTIVE R45, `(.L_x_1189) ;  /* 0x000000002d087348 */ /* 0x01ffea0003c00000 */
[----:B------:R0:W0:Y:S02]  /*109f0*/  SHFL.DOWN P0, R45, R46, R47, R48 ;  /* 0x0800002f2e2d7389 */ /* 0x0000240000000030 */
[----:B01234-:R-:W-:Y:S05]  /*10a00*/  ENDCOLLECTIVE ;  /* 0x000000000000791b */ /* 0x01ffea0003800000 */
.L_x_1189:
[----:B------:R-:W-:Y:S05]  /*10a10*/  BSYNC B0 ;  /* 0x0000000000007941 */ /* 0x000fea0003800000 */
.L_x_1188:
[----:B------:R-:W-:Y:S05]  /*10a20*/  BRA `(.L_x_1190) ;  /* 0xffffff4400c87947 */ /* 0x000fea000383ffff */
.L_x_928:
[----:B------:R-:W-:Y:S01]  /*10a30*/  BSSY B0, `(.L_x_1191) ;  /* 0x0000007000007945 */ /* 0x000fe20003800000 */
[----:B------:R-:W-:Y:S01]  /*10a40*/  MOV R46, R34 ;  /* 0x00000022002e7202 */ /* 0x000fe20000000f00 */
[----:B------:R-:W-:Y:S02]  /*10a50*/  IMAD.MOV.U32 R47, RZ, RZ, 0x10 ;  /* 0x00000010ff2f7424 */ /* 0x000fe400078e00ff */
[----:B------:R-:W-:-:S07]  /*10a60*/  IMAD.MOV.U32 R45, RZ, RZ, -0x1 ;  /* 0xffffffffff2d7424 */ /* 0x000fce00078e00ff */
[----:B01234-:R-:W-:Y:S05]  /*10a70*/  WARPSYNC.COLLECTIVE R45, `(.L_x_1192) ;  /* 0x000000002d087348 */ /* 0x01ffea0003c00000 */
[----:B------:R0:W0:Y:S02]  /*10a80*/  SHFL.DOWN P0, R45, R46, R47, R48 ;  /* 0x0800002f2e2d7389 */ /* 0x0000240000000030 */
[----:B01234-:R-:W-:Y:S05]  /*10a90*/  ENDCOLLECTIVE ;  /* 0x000000000000791b */ /* 0x01ffea0003800000 */
.L_x_1192:
[----:B------:R-:W-:Y:S05]  /*10aa0*/  BSYNC B0 ;  /* 0x0000000000007941 */ /* 0x000fea0003800000 */
.L_x_1191:
[----:B------:R-:W-:Y:S01]  /*10ab0*/  IMAD.MOV.U32 R8, RZ, RZ, R45 ;  /* 0x000000ffff087224 */ /* 0x000fe200078e002d */
[----:B------:R-:W-:Y:S01]  /*10ac0*/  MOV R45, 0xffffffff ;  /* 0xffffffff002d7802 */ /* 0x000fe20000000f00 */
[----:B------:R-:W-:Y:S02]  /*10ad0*/  IMAD.MOV.U32 R46, RZ, RZ, R35 ;  /* 0x000000ffff2e7224 */ /* 0x000fe400078e0023 */
[----:B------:R-:W-:-:S07]  /*10ae0*/  IMAD.MOV.U32 R47, RZ, RZ, 0x10 ;  /* 0x00000010ff2f7424 */ /* 0x000fce00078e00ff */
[----:B------:R-:W-:Y:S05]  /*10af0*/  WARPSYNC.COLLECTIVE R45, `(.L_x_1193) ;  /* 0x000000002d087348 */ /* 0x000fea0003c00000 */
[----:B------:R0:W1:Y:S02]  /*10b00*/  SHFL.DOWN P0, R45, R46, R47, R48 ;  /* 0x0800002f2e2d7389 */ /* 0x0000640000000030 */
[----:B01----:R-:W-:Y:S05]  /*10b10*/  ENDCOLLECTIVE ;  /* 0x000000000000791b */ /* 0x003fea0003800000 */
.L_x_1193:
[----:B------:R-:W-:Y:S01]  /*10b20*/  IMAD.MOV.U32 R9, RZ, RZ, R45 ;  /* 0x000000ffff097224 */ /* 0x000fe200078e002d */
[----:B------:R-:W-:Y:S06]  /*10b30*/  BRA `(.L_x_1194) ;  /* 0xffffff4400947947 */ /* 0x000fec000383ffff */
.L_x_931:
[----:B------:R-:W-:Y:S01]  /*10b40*/  BSSY B0, `(.L_x_1195) ;  /* 0x0000005000007945 */ /* 0x000fe20003800000 */
[----:B------:R-:W-:-:S07]  /*10b50*/  IMAD.MOV.U32 R45, RZ, RZ, -0x1 ;  /* 0xffffffffff2d7424 */ /* 0x000fce00078e00ff */
[----:B01234-:R-:W-:Y:S05]  /*10b60*/  WARPSYNC.COLLECTIVE R45, `(.L_x_1196) ;  /* 0x000000002d087348 */ /* 0x01ffea0003c00000 */
[----:B------:R-:W-:Y:S01]  /*10b70*/  VOTE.ALL P0, P0 ;  /* 0x0000000000ff7806 */ /* 0x000fe20000000000 */
[----:B01234-:R-:W-:-:S12]  /*10b80*/  ENDCOLLECTIVE ;  /* 0x000000000000791b */ /* 0x01ffd80003800000 */
.L_x_1196:
[----:B------:R-:W-:Y:S05]  /*10b90*/  BSYNC B0 ;  /* 0x0000000000007941 */ /* 0x000fea0003800000 */
.L_x_1195:
[----:B------:R-:W-:Y:S05]  /*10ba0*/  BRA `(.L_x_1197) ;  /* 0xffffff4400d07947 */ /* 0x000fea000383ffff */
.L_x_933:
[----:B------:R-:W-:Y:S01]  /*10bb0*/  BSSY B0, `(.L_x_1198) ;  /* 0x0000006000007945 */ /* 0x000fe20003800000 */
[----:B------:R-:W-:Y:S01]  /*10bc0*/  PLOP3.LUT P0, PT, P0, PT, PT, 0x8, 0x80 ;  /* 0x000000000080781c */ /* 0x000fe2000070e170 */
[----:B------:R-:W-:-:S12]  /*10bd0*/  IMAD.MOV.U32 R45, RZ, RZ, -0x1 ;  /* 0xffffffffff2d7424 */ /* 0x000fd800078e00ff */
[----:B-1234-:R-:W-:Y:S05]  /*10be0*/  WARPSYNC.COLLECTIVE R45, `(.L_x_1199) ;  /* 0x000000002d087348 */ /* 0x01efea0003c00000 */
[----:B------:R-:W-:Y:S01]  /*10bf0*/  VOTE.ANY P0, P0 ;  /* 0x0000000000ff7806 */ /* 0x000fe20000000100 */
[----:B-1234-:R-:W-:-:S12]  /*10c00*/  ENDCOLLECTIVE ;  /* 0x000000000000791b */ /* 0x01efd80003800000 */
.L_x_1199:
[----:B------:R-:W-:Y:S05]  /*10c10*/  BSYNC B0 ;  /* 0x0000000000007941 */ /* 0x000fea0003800000 */
.L_x_1198:
[----:B------:R-:W-:Y:S05]  /*10c20*/  BRA `(.L_x_1200) ;  /* 0xffffff4400d07947 */ /* 0x000fea000383ffff */
.L_x_935:
[----:B------:R-:W-:Y:S01]  /*10c30*/  BSSY B0, `(.L_x_1201) ;  /* 0x0000006000007945 */ /* 0x000fe20003800000 */
[----:B------:R-:W-:Y:S01]  /*10c40*/  PLOP3.LUT P0, PT, P0, PT, PT, 0x8, 0x80 ;  /* 0x000000000080781c */ /* 0x000fe2000070e170 */
[----:B------:R-:W-:-:S12]  /*10c50*/  IMAD.MOV.U32 R45, RZ, RZ, -0x1 ;  /* 0xffffffffff2d7424 */ /* 0x000fd800078e00ff */
[----:B-1234-:R-:W-:Y:S05]  /*10c60*/  WARPSYNC.COLLECTIVE R45, `(.L_x_1202) ;  /* 0x000000002d087348 */ /* 0x01efea0003c00000 */
[----:B------:R-:W-:Y:S01]  /*10c70*/  VOTE.ANY R45, PT, P0 ;  /* 0x00000000002d7806 */ /* 0x000fe200000e0100 */
[----:B-1234-:R-:W-:Y:S06]  /*10c80*/  ENDCOLLECTIVE ;  /* 0x000000000000791b */ /* 0x01efec0003800000 */
.L_x_1202:
[----:B------:R-:W-:Y:S05]  /*10c90*/  BSYNC B0 ;  /* 0x0000000000007941 */ /* 0x000fea0003800000 */
.L_x_1201:
[----:B------:R-:W-:Y:S01]  /*10ca0*/  LOP3.LUT R45, R45, 0x80000000, R57, 0xec, !PT ;  /* 0x800000002d2d7812 */ /* 0x000fe200078eec39 */
[----:B------:R-:W-:Y:S01]  /*10cb0*/  IMAD.MOV.U32 R47, RZ, RZ, 0x1 ;  /* 0x00000001ff2f7424 */ /* 0x000fe200078e00ff */
[----:B------:R-:W-:-:S03]  /*10cc0*/  MOV R46, R52 ;  /* 0x00000034002e7202 */ /* 0x000fc60000000f00 */
[----:B------:R-:W-:-:S05]  /*10cd0*/  VIADD R42, R45, 0xffffffff ;  /* 0xffffffff2d2a7836 */ /* 0x000fca0000000000 */
[----:B------:R-:W-:Y:S01]  /*10ce0*/  LOP3.LUT R42, R45, R42, RZ, 0xc, !PT ;  /* 0x0000002a2d2a7212 */ /* 0x000fe200078e0cff */
[----:B------:R-:W-:-:S03]  /*10cf0*/  IMAD.MOV.U32 R45, RZ, RZ, -0x1 ;  /* 0xffffffffff2d7424 */ /* 0x000fc600078e00ff */
[----:B------:R0:W1:Y:S04]  /*10d00*/  POPC R48, R42 ;  /* 0x0000002a00307309 */ /* 0x0000680000000000 */
[----:B01----:R-:W-:Y:S05]  /*10d10*/  WARPSYNC.COLLECTIVE R45, `(.L_x_1203) ;  /* 0x000000002d087348 */ /* 0x003fea0003c00000 */
[----:B-1----:R1:W2:Y:S02]  /*10d20*/  SHFL.DOWN P0, R45, R46, R47, R48 ;  /* 0x0800002f2e2d7389 */ /* 0x0022a40000000030 */
[----:B012---:R-:W-:Y:S05]  /*10d30*/  ENDCOLLECTIVE ;  /* 0x000000000000791b */ /* 0x007fea0003800000 */
.L_x_1203:
[----:B------:R-:W-:Y:S01]  /*10d40*/  IMAD.MOV.U32 R43, RZ, RZ, R45 ;  /* 0x000000ffff2b7224 */ /* 0x000fe200078e002d */
[----:B------:R-:W-:Y:S06]  /*10d50*/  BRA `(.L_x_1204) ;  /* 0xffffff4400b07947 */ /* 0x000fec000383ffff */
.L_x_936:
[----:B------:R-:W-:Y:S01]  /*10d60*/  BSSY B0, `(.L_x_1205) ;  /* 0x0000006000007945 */ /* 0x000fe20003800000 */
[----:B------:R-:W-:Y:S02]  /*10d70*/  IMAD.MOV.U32 R47, RZ, RZ, 0x1 ;  /* 0x00000001ff2f7424 */ /* 0x000fe400078e00ff */
[----:B------:R-:W-:-:S07]  /*10d80*/  IMAD.MOV.U32 R45, RZ, RZ, -0x1 ;  /* 0xffffffffff2d7424 */ /* 0x000fce00078e00ff */
[----:B01----:R-:W-:Y:S05]  /*10d90*/  WARPSYNC.COLLECTIVE R45, `(.L_x_1206) ;  /* 0x000000002d087348 */ /* 0x003fea0003c00000 */
[----:B------:R2:W3:Y:S02]  /*10da0*/  SHFL.DOWN P0, R45, R46, R47, R48 ;  /* 0x0800002f2e2d7389 */ /* 0x0004e40000000030 */
[----:B0123--:R-:W-:Y:S05]  /*10db0*/  ENDCOLLECTIVE ;  /* 0x000000000000791b */ /* 0x00ffea0003800000 */
.L_x_1206:
[----:B------:R-:W-:Y:S05]  /*10dc0*/  BSYNC B0 ;  /* 0x0000000000007941 */ /* 0x000fea0003800000 */
.L_x_1205:
[----:B------:R-:W-:Y:S05]  /*10dd0*/  BRA `(.L_x_1207) ;  /* 0xffffff4400987947 */ /* 0x000fea000383ffff */
.L_x_937:
[----:B------:R-:W-:Y:S01]  /*10de0*/  BSSY B0, `(.L_x_1208) ;  /* 0x0000007000007945 */ /* 0x000fe20003800000 */
[----:B------:R-:W-:Y:S01]  /*10df0*/  MOV R46, R8 ;  /* 0x00000008002e7202 */ /* 0x000fe20000000f00 */
[----:B------:R-:W-:Y:S02]  /*10e00*/  IMAD.MOV.U32 R47, RZ, RZ, 0x1 ;  /* 0x00000001ff2f7424 */ /* 0x000fe400078e00ff */
[----:B------:R-:W-:-:S07]  /*10e10*/  IMAD.MOV.U32 R45, RZ, RZ, -0x1 ;  /* 0xffffffffff2d7424 */ /* 0x000fce00078e00ff */
[----:B01----:R-:W-:Y:S05]  /*10e20*/  WARPSYNC.COLLECTIVE R45, `(.L_x_1209) ;  /* 0x000000002d087348 */ /* 0x003fea0003c00000 */
[----:B------:R2:W3:Y:S02]  /*10e30*/  SHFL.DOWN P0, R45, R46, R47, R48 ;  /* 0x0800002f2e2d7389 */ /* 0x0004e40000000030 */
[----:B0123--:R-:W-:Y:S05]  /*10e40*/  ENDCOLLECTIVE ;  /* 0x000000000000791b */ /* 0x00ffea0003800000 */
.L_x_1209:
[----:B------:R-:W-:Y:S05]  /*10e50*/  BSYNC B0 ;  /* 0x0000000000007941 */ /* 0x000fea0003800000 */
.L_x_1208:
[----:B------:R-:W-:Y:S01]  /*10e60*/  IMAD.MOV.U32 R42, RZ, RZ, R45 ;  /* 0x000000ffff2a7224 */ /* 0x000fe200078e002d */
[----:B------:R-:W-:Y:S01]  /*10e70*/  MOV R45, 0xffffffff ;  /* 0xffffffff002d7802 */ /* 0x000fe20000000f00 */
[----:B------:R-:W-:Y:S02]  /*10e80*/  IMAD.MOV.U32 R46, RZ, RZ, R9 ;  /* 0x000000ffff2e7224 */ /* 0x000fe400078e0009 */
[----:B------:R-:W-:-:S07]  /*10e90*/  IMAD.MOV.U32 R47, RZ, RZ, 0x1 ;  /* 0x00000001ff2f7424 */ /* 0x000fce00078e00ff */
[----:B------:R-:W-:Y:S05]  /*10ea0*/  WARPSYNC.COLLECTIVE R45, `(.L_x_1210) ;  /* 0x000000002d087348 */ /* 0x000fea0003c00000 */
[----:B------:R0:W1:Y:S02]  /*10eb0*/  SHFL.DOWN P0, R45, R46, R47, R48 ;  /* 0x0800002f2e2d7389 */ /* 0x0000640000000030 */
[----:B01----:R-:W-:Y:S05]  /*10ec0*/  ENDCOLLECTIVE ;  /* 0x000000000000791b */ /* 0x003fea0003800000 */
.L_x_1210:
[----:B------:R-:W-:Y:S01]  /*10ed0*/  IMAD.MOV.U32 R61, RZ, RZ, R45 ;  /* 0x000000ffff3d7224 */ /* 0x000fe200078e002d */
[----:B------:R-:W-:Y:S06]  /*10ee0*/  BRA `(.L_x_1211) ;  /* 0xffffff4400647947 */ /* 0x000fec000383ffff */
.L_x_940:
[----:B------:R-:W-:Y:S01]  /*10ef0*/  BSSY B0, `(.L_x_1212) ;  /* 0x0000007000007945 */ /* 0x000fe20003800000 */
[----:B------:R-:W-:Y:S02]  /*10f00*/  IMAD.MOV.U32 R46, RZ, RZ, R52 ;  /* 0x000000ffff2e7224 */ /* 0x000fe400078e0034 */
[----:B------:R-:W-:Y:S02]  /*10f10*/  IMAD.MOV.U32 R47, RZ, RZ, 0x2 ;  /* 0x00000002ff2f7424 */ /* 0x000fe400078e00ff */
[----:B------:R-:W-:-:S07]  /*10f20*/  IMAD.MOV.U32 R45, RZ, RZ, -0x1 ;  /* 0xffffffffff2d7424 */ /* 0x000fce00078e00ff */
[----:B01234-:R-:W-:Y:S05]  /*10f30*/  WARPSYNC.COLLECTIVE R45, `(.L_x_1213) ;  /* 0x000000002d087348 */ /* 0x01ffea0003c00000 */
[----:B------:R0:W0:Y:S02]  /*10f40*/  SHFL.DOWN P0, R45, R46, R47, R48 ;  /* 0x0800002f2e2d7389 */ /* 0x0000240000000030 */
[----:B01234-:R-:W-:Y:S05]  /*10f50*/  ENDCOLLECTIVE ;  /* 0x000000000000791b */ /* 0x01ffea0003800000 */
.L_x_1213:
[----:B------:R-:W-:Y:S05]  /*10f60*/  BSYNC B0 ;  /* 0x0000000000007941 */ /* 0x000fea0003800000 */
.L_x_1212:
[----:B------:R-:W-:Y:S01]  /*10f70*/  IMAD.MOV.U32 R43, RZ, RZ, R45 ;  /* 0x000000ffff2b7224 */ /* 0x000fe200078e002d */
[----:B------:R-:W-:Y:S06]  /*10f80*/  BRA `(.L_x_1214) ;  /* 0xffffff44007c7947 */ /* 0x000fec000383ffff */
.L_x_941:
[----:B------:R-:W-:Y:S01]  /*10f90*/  HFMA2 R47, -RZ, RZ, 0, 1.1920928955078125e-07 ;  /* 0x00000002ff2f7431 */ /* 0x000fe200000001ff */
[----:B------:R-:W-:Y:S01]  /*10fa0*/  BSSY B0, `(.L_x_1215) ;  /* 0x0000005000007945 */ /* 0x000fe20003800000 */
[----:B------:R-:W-:-:S07]  /*10fb0*/  IMAD.MOV.U32 R45, RZ, RZ, -0x1 ;  /* 0xffffffffff2d7424 */ /* 0x000fce00078e00ff */
[----:B01234-:R-:W-:Y:S05]  /*10fc0*/  WARPSYNC.COLLECTIVE R45, `(.L_x_1216) ;  /* 0x000000002d087348 */ /* 0x01ffea0003c00000 */
[----:B------:R0:W0:Y:S02]  /*10fd0*/  SHFL.DOWN P0, R45, R46, R47, R48 ;  /* 0x0800002f2e2d7389 */ /* 0x0000240000000030 */
[----:B01234-:R-:W-:Y:S05]  /*10fe0*/  ENDCOLLECTIVE ;  /* 0x000000000000791b */ /* 0x01ffea0003800000 */
.L_x_1216:
[----:B------:R-:W-:Y:S05]  /*10ff0*/  BSYNC B0 ;  /* 0x0000000000007941 */ /* 0x000fea0003800000 */
.L_x_1215:
[----:B------:R-:W-:Y:S05]  /*11000*/  BRA `(.L_x_1217) ;  /* 0xffffff4400647947 */ /* 0x000fea000383ffff */
.L_x_942:
[----:B------:R-:W-:Y:S01]  /*11010*/  BSSY B0, `(.L_x_1218) ;  /* 0x0000007000007945 */ /* 0x000fe20003800000 */
[----:B------:R-:W-:Y:S02]  /*11020*/  IMAD.MOV.U32 R46, RZ, RZ, R8 ;  /* 0x000000ffff2e7224 */ /* 0x000fe400078e0008 */
[----:B------:R-:W-:Y:S02]  /*11030*/  IMAD.MOV.U32 R47, RZ, RZ, 0x2 ;  /* 0x00000002ff2f7424 */ /* 0x000fe400078e00ff */
[----:B------:R-:W-:-:S07]  /*11040*/  IMAD.MOV.U32 R45, RZ, RZ, -0x1 ;  /* 0xffffffffff2d7424 */ /* 0x000fce00078e00ff */
[----:B01234-:R-:W-:Y:S05]  /*11050*/  WARPSYNC.COLLECTIVE R45, `(.L_x_1219) ;  /* 0x000000002d087348 */ /* 0x01ffea0003c00000 */
[----:B------:R0:W0:Y:S02]  /*11060*/  SHFL.DOWN P0, R45, R46, R47, R48 ;  /* 0x0800002f2e2d7389 */ /* 0x0000240000000030 */
[----:B01234-:R-:W-:Y:S05]  /*11070*/  ENDCOLLECTIVE ;  /* 0x000000000000791b */ /* 0x01ffea0003800000 */
.L_x_1219:
[----:B------:R-:W-:Y:S05]  /*11080*/  BSYNC B0 ;  /* 0x0000000000007941 */ /* 0x000fea0003800000 */
.L_x_1218:
[----:B------:R-:W-:Y:S01]  /*11090*/  IMAD.MOV.U32 R42, RZ, RZ, R45 ;  /* 0x000000ffff2a7224 */ /* 0x000fe200078e002d */
[----:B------:R-:W-:Y:S01]  /*110a0*/  MOV R46, R9 ;  /* 0x00000009002e7202 */ /* 0x000fe20000000f00 */
[----:B------:R-:W-:Y:S02]  /*110b0*/  IMAD.MOV.U32 R45, RZ, RZ, -0x1 ;  /* 0xffffffffff2d7424 */ /* 0x000fe400078e00ff */
[----:B------:R-:W-:-:S07]  /*110c0*/  IMAD.MOV.U32 R47, RZ, RZ, 0x2 ;  /* 0x00000002ff2f7424 */ /* 0x000fce00078e00ff */
[----:B------:R-:W-:Y:S05]  /*110d0*/  WARPSYNC.COLLECTIVE R45, `(.L_x_1220) ;  /* 0x000000002d087348 */ /* 0x000fea0003c00000 */
[----:B------:R0:W1:Y:S02]  /*110e0*/  SHFL.DOWN P0, R45, R46, R47, R48 ;  /* 0x0800002f2e2d7389 */ /* 0x0000640000000030 */
[----:B01----:R-:W-:Y:S05]  /*110f0*/  ENDCOLLECTIVE ;  /* 0x000000000000791b */ /* 0x003fea0003800000 */
.L_x_1220:
[----:B------:R-:W-:Y:S01]  /*11100*/  IMAD.MOV.U32 R61, RZ, RZ, R45 ;  /* 0x000000ffff3d7224 */ /* 0x000fe200078e002d */
[----:B------:R-:W-:Y:S06]  /*11110*/  BRA `(.L_x_1221) ;  /* 0xffffff4400307947 */ /* 0x000fec000383ffff */
.L_x_945:
[----:B------:R-:W-:Y:S01]  /*11120*/  BSSY B0, `(.L_x_1222) ;  /* 0x0000007000007945 */ /* 0x000fe20003800000 */
[----:B------:R-:W-:Y:S01]  /*11130*/  IMAD.MOV.U32 R46, RZ, RZ, R52 ;  /* 0x000000ffff2e7224 */ /* 0x000fe200078e0034 */
[----:B------:R-:W-:Y:S01]  /*11140*/  MOV R45, 0xffffffff ;  /* 0xffffffff002d7802 */ /* 0x000fe20000000f00 */
[----:B------:R-:W-:-:S07]  /*11150*/  IMAD.MOV.U32 R47, RZ, RZ, 0x4 ;  /* 0x00000004ff2f7424 */ /* 0x000fce00078e00ff */
[----:B01234-:R-:W-:Y:S05]  /*11160*/  WARPSYNC.COLLECTIVE R45, `(.L_x_1223) ;  /* 0x000000002d087348 */ /* 0x01ffea0003c00000 */
[----:B------:R0:W0:Y:S02]  /*11170*/  SHFL.DOWN P0, R45, R46, R47, R48 ;  /* 0x0800002f2e2d7389 */ /* 0x0000240000000030 */
[----:B01234-:R-:W-:Y:S05]  /*11180*/  ENDCOLLECTIVE ;  /* 0x000000000000791b */ /* 0x01ffea0003800000 */
.L_x_1223:
[----:B------:R-:W-:Y:S05]  /*11190*/  BSYNC B0 ;  /* 0x0000000000007941 */ /* 0x000fea0003800000 */
.L_x_1222:
[----:B------:R-:W-:Y:S01]  /*111a0*/  IMAD.MOV.U32 R43, RZ, RZ, R45 ;  /* 0x000000ffff2b7224 */ /* 0x000fe200078e002d */
[----:B------:R-:W-:Y:S06]  /*111b0*/  BRA `(.L_x_1224) ;  /* 0xffffff4400487947 */ /* 0x000fec000383ffff */
.L_x_946:
[----:B------:R-:W-:Y:S01]  /*111c0*/  BSSY B0, `(.L_x_1225) ;  /* 0x0000006000007945 */ /* 0x000fe20003800000 */
[----:B------:R-:W-:Y:S02]  /*111d0*/  IMAD.MOV.U32 R47, RZ, RZ, 0x4 ;  /* 0x00000004ff2f7424 */ /* 0x000fe400078e00ff */
[----:B------:R-:W-:-:S07]  /*111e0*/  IMAD.MOV.U32 R45, RZ, RZ, -0x1 ;  /* 0xffffffffff2d7424 */ /* 0x000fce00078e00ff */
[----:B01234-:R-:W-:Y:S05]  /*111f0*/  WARPSYNC.COLLECTIVE R45, `(.L_x_1226) ;  /* 0x000000002d087348 */ /* 0x01ffea0003c00000 */
[----:B------:R0:W0:Y:S02]  /*11200*/  SHFL.DOWN P0, R45, R46, R47, R48 ;  /* 0x0800002f2e2d7389 */ /* 0x0000240000000030 */
[----:B01234-:R-:W-:Y:S05]  /*11210*/  ENDCOLLECTIVE ;  /* 0x000000000000791b */ /* 0x01ffea0003800000 */
.L_x_1226:
[----:B------:R-:W-:Y:S05]  /*11220*/  BSYNC B0 ;  /* 0x0000000000007941 */ /* 0x000fea0003800000 */
.L_x_1225:
[----:B------:R-:W-:Y:S05]  /*11230*/  BRA `(.L_x_1227) ;  /* 0xffffff4400307947 */ /* 0x000fea000383ffff */
.L_x_947:
[----:B------:R-:W-:Y:S01]  /*11240*/  BSSY B0, `(.L_x_1228) ;  /* 0x0000007000007945 */ /* 0x000fe20003800000 */
[----:B------:R-:W-:Y:S01]  /*11250*/  IMAD.MOV.U32 R46, RZ, RZ, R8 ;  /* 0x000000ffff2e7224 */ /* 0x000fe200078e0008 */
[----:B------:R-:W-:Y:S01]  /*11260*/  MOV R45, 0xffffffff ;  /* 0xffffffff002d7802 */ /* 0x000fe20000000f00 */
[----:B------:R-:W-:-:S07]  /*11270*/  IMAD.MOV.U32 R47, RZ, RZ, 0x4 ;  /* 0x00000004ff2f7424 */ /* 0x000fce00078e00ff */
[----:B01234-:R-:W-:Y:S05]  /*11280*/  WARPSYNC.COLLECTIVE R45, `(.L_x_1229) ;  /* 0x000000002d087348 */ /* 0x01ffea0003c00000 */
[----:B------:R0:W0:Y:S02]  /*11290*/  SHFL.DOWN P0, R45, R46, R47, R48 ;  /* 0x0800002f2e2d7389 */ /* 0x0000240000000030 */
[----:B01234-:R-:W-:Y:S05]  /*112a0*/  ENDCOLLECTIVE ;  /* 0x000000000000791b */ /* 0x01ffea0003800000 */
.L_x_1229:
[----:B------:R-:W-:Y:S05]  /*112b0*/  BSYNC B0 ;  /* 0x0000000000007941 */ /* 0x000fea0003800000 */
.L_x_1228:
[----:B------:R-:W-:Y:S02]  /*112c0*/  IMAD.MOV.U32 R42, RZ, RZ, R45 ;  /* 0x000000ffff2a7224 */ /* 0x000fe400078e002d */
[----:B------:R-:W-:Y:S02]  /*112d0*/  IMAD.MOV.U32 R45, RZ, RZ, -0x1 ;  /* 0xffffffffff2d7424 */ /* 0x000fe400078e00ff */
[----:B------:R-:W-:Y:S02]  /*112e0*/  IMAD.MOV.U32 R46, RZ, RZ, R9 ;  /* 0x000000ffff2e7224 */ /* 0x000fe400078e0009 */
[----:B------:R-:W-:-:S07]  /*112f0*/  IMAD.MOV.U32 R47, RZ, RZ, 0x4 ;  /* 0x00000004ff2f7424 */ /* 0x000fce00078e00ff */
[----:B------:R-:W-:Y:S05]  /*11300*/  WARPSYNC.COLLECTIVE R45, `(.L_x_1230) ;  /* 0x000000002d087348 */ /* 0x000fea0003c00000 */
[----:B------:R0:W1:Y:S02]  /*11310*/  SHFL.DOWN P0, R45, R46, R47, R48 ;  /* 0x0800002f2e2d7389 */ /* 0x0000640000000030 */
[----:B01----:R-:W-:Y:S05]  /*11320*/  ENDCOLLECTIVE ;  /* 0x000000000000791b */ /* 0x003fea0003800000 */
.L_x_1230:
[----:B------:R-:W-:Y:S01]  /*11330*/  IMAD.MOV.U32 R61, RZ, RZ, R45 ;  /* 0x000000ffff3d7224 */ /* 0x000fe200078e002d */
[----:B------:R-:W-:Y:S06]  /*11340*/  BRA `(.L_x_1231) ;  /* 0xffffff4000fc7947 */ /* 0x000fec000383ffff */
.L_x_950:
[----:B------:R-:W-:Y:S01]  /*11350*/  BSSY B0, `(.L_x_1232) ;  /* 0x0000007000007945 */ /* 0x000fe20003800000 */
[----:B------:R-:W-:Y:S01]  /*11360*/  MOV R46, R52 ;  /* 0x00000034002e7202 */ /* 0x000fe20000000f00 */
[----:B------:R-:W-:Y:S02]  /*11370*/  IMAD.MOV.U32 R47, RZ, RZ, 0x8 ;  /* 0x00000008ff2f7424 */ /* 0x000fe400078e00ff */
[----:B------:R-:W-:-:S07]  /*11380*/  IMAD.MOV.U32 R45, RZ, RZ, -0x1 ;  /* 0xffffffffff2d7424 */ /* 0x000fce00078e00ff */
[----:B01234-:R-:W-:Y:S05]  /*11390*/  WARPSYNC.COLLECTIVE R45, `(.L_x_1233) ;  /* 0x000000002d087348 */ /* 0x01ffea0003c00000 */
[----:B------:R0:W0:Y:S02]  /*113a0*/  SHFL.DOWN P0, R45, R46, R47, R48 ;  /* 0x0800002f2e2d7389 */ /* 0x0000240000000030 */
[----:B01234-:R-:W-:Y:S05]  /*113b0*/  ENDCOLLECTIVE ;  /* 0x000000000000791b */ /* 0x01ffea0003800000 */
.L_x_1233:
[----:B------:R-:W-:Y:S05]  /*113c0*/  BSYNC B0 ;  /* 0x0000000000007941 */ /* 0x000fea0003800000 */
.L_x_1232:
[----:B------:R-:W-:Y:S01]  /*113d0*/  IMAD.MOV.U32 R43, RZ, RZ, R45 ;  /* 0x000000ffff2b7224 */ /* 0x000fe200078e002d */
[----:B------:R-:W-:Y:S06]  /*113e0*/  BRA `(.L_x_1234) ;  /* 0xffffff4400147947 */ /* 0x000fec000383ffff */
.L_x_951:
[----:B------:R-:W-:Y:S01]  /*113f0*/  BSSY B0, `(.L_x_1235) ;  /* 0x0000006000007945 */ /* 0x000fe20003800000 */
[----:B------:R-:W-:Y:S02]  /*11400*/  IMAD.MOV.U32 R47, RZ, RZ, 0x8 ;  /* 0x00000008ff2f7424 */ /* 0x000fe400078e00ff */
[----:B------:R-:W-:-:S07]  /*11410*/  IMAD.MOV.U32 R45, RZ, RZ, -0x1 ;  /* 0xffffffffff2d7424 */ /* 0x000fce00078e00ff */
[----:B01234-:R-:W-:Y:S05]  /*11420*/  WARPSYNC.COLLECTIVE R45, `(.L_x_1236) ;  /* 0x000000002d087348 */ /* 0x01ffea0003c00000 */
[----:B------:R0:W0:Y:S02]  /*11430*/  SHFL.DOWN P0, R45, R46, R47, R48 ;  /* 0x0800002f2e2d7389 */ /* 0x0000240000000030 */
[----:B01234-:R-:W-:Y:S05]  /*11440*/  ENDCOLLECTIVE ;  /* 0x000000000000791b */ /* 0x01ffea0003800000 */
.L_x_1236:
[----:B------:R-:W-:Y:S05]  /*11450*/  BSYNC B0 ;  /* 0x0000000000007941 */ /* 0x000fea0003800000 */
.L_x_1235:
[----:B------:R-:W-:Y:S05]  /*11460*/  BRA `(.L_x_1237) ;  /* 0xffffff4000fc7947 */ /* 0x000fea000383ffff */
.L_x_952:
[----:B------:R-:W-:Y:S01]  /*11470*/  BSSY B0, `(.L_x_1238) ;  /* 0x0000007000007945 */ /* 0x000fe20003800000 */
[----:B------:R-:W-:Y:S01]  /*11480*/  MOV R46, R8 ;  /* 0x00000008002e7202 */ /* 0x000fe20000000f00 */
[----:B------:R-:W-:Y:S02]  /*11490*/  IMAD.MOV.U32 R47, RZ, RZ, 0x8 ;  /* 0x00000008ff2f7424 */ /* 0x000fe400078e00ff */
[----:B------:R-:W-:-:S07]  /*114a0*/  IMAD.MOV.U32 R45, RZ, RZ, -0x1 ;  /* 0xffffffffff2d7424 */ /* 0x000fce00078e00ff */
[----:B01234-:R-:W-:Y:S05]  /*114b0*/  WARPSYNC.COLLECTIVE R45, `(.L_x_1239) ;  /* 0x000000002d087348 */ /* 0x01ffea0003c00000 */
[----:B------:R0:W0:Y:S02]  /*114c0*/  SHFL.DOWN P0, R45, R46, R47, R48 ;  /* 0x0800002f2e2d7389 */ /* 0x0000240000000030 */
[----:B01234-:R-:W-:Y:S05]  /*114d0*/  ENDCOLLECTIVE ;  /* 0x000000000000791b */ /* 0x01ffea0003800000 */
.L_x_1239:
[----:B------:R-:W-:Y:S05]  /*114e0*/  BSYNC B0 ;  /* 0x0000000000007941 */ /* 0x000fea0003800000 */
.L_x_1238:
[----:B------:R-:W-:Y:S01]  /*114f0*/  IMAD.MOV.U32 R42, RZ, RZ, R45 ;  /* 0x000000ffff2a7224 */ /* 0x000fe200078e002d */
[----:B------:R-:W-:Y:S01]  /*11500*/  MOV R45, 0xffffffff ;  /* 0xffffffff002d7802 */ /* 0x000fe20000000f00 */
[----:B------:R-:W-:Y:S02]  /*11510*/  IMAD.MOV.U32 R46, RZ, RZ, R9 ;  /* 0x000000ffff2e7224 */ /* 0x000fe400078e0009 */
[----:B------:R-:W-:-:S07]  /*11520*/  IMAD.MOV.U32 R47, RZ, RZ, 0x8 ;  /* 0x00000008ff2f7424 */ /* 0x000fce00078e00ff */
[----:B------:R-:W-:Y:S05]  /*11530*/  WARPSYNC.COLLECTIVE R45, `(.L_x_1240) ;  /* 0x000000002d087348 */ /* 0x000fea0003c00000 */
[----:B------:R0:W1:Y:S02]  /*11540*/  SHFL.DOWN P0, R45, R46, R47, R48 ;  /* 0x0800002f2e2d7389 */ /* 0x0000640000000030 */
[----:B01----:R-:W-:Y:S05]  /*11550*/  ENDCOLLECTIVE ;  /* 0x000000000000791b */ /* 0x003fea0003800000 */
.L_x_1240:
[----:B------:R-:W-:Y:S01]  /*11560*/  IMAD.MOV.U32 R61, RZ, RZ, R45 ;  /* 0x000000ffff3d7224 */ /* 0x000fe200078e002d */
[----:B------:R-:W-:Y:S06]  /*11570*/  BRA `(.L_x_1241) ;  /* 0xffffff4000c87947 */ /* 0x000fec000383ffff */
.L_x_955:
[----:B------:R-:W-:Y:S01]  /*11580*/  BSSY B0, `(.L_x_1242) ;  /* 0x0000007000007945 */ /* 0x000fe20003800000 */
[----:B------:R-:W-:Y:S02]  /*11590*/  IMAD.MOV.U32 R46, RZ, RZ, R52 ;  /* 0x000000ffff2e7224 */ /* 0x000fe400078e0034 */
[----:B------:R-:W-:Y:S02]  /*115a0*/  IMAD.MOV.U32 R47, RZ, RZ, 0x10 ;  /* 0x00000010ff2f7424 */ /* 0x000fe400078e00ff */
[----:B------:R-:W-:-:S07]  /*115b0*/  IMAD.MOV.U32 R45, RZ, RZ, -0x1 ;  /* 0xffffffffff2d7424 */ /* 0x000fce00078e00ff */
[----:B01234-:R-:W-:Y:S05]  /*115c0*/  WARPSYNC.COLLECTIVE R45, `(.L_x_1243) ;  /* 0x000000002d087348 */ /* 0x01ffea0003c00000 */
[----:B------:R0:W0:Y:S02]  /*115d0*/  SHFL.DOWN P0, R45, R46, R47, R48 ;  /* 0x0800002f2e2d7389 */ /* 0x0000240000000030 */
[----:B01234-:R-:W-:Y:S05]  /*115e0*/  ENDCOLLECTIVE ;  /* 0x000000000000791b */ /* 0x01ffea0003800000 */
.L_x_1243:
[----:B------:R-:W-:Y:S05]  /*115f0*/  BSYNC B0 ;  /* 0x0000000000007941 */ /* 0x000fea0003800000 */
.L_x_1242:
[----:B------:R-:W-:Y:S01]  /*11600*/  IMAD.MOV.U32 R58, RZ, RZ, R45 ;  /* 0x000000ffff3a7224 */ /* 0x000fe200078e002d */
[----:B------:R-:W-:Y:S06]  /*11610*/  BRA `(.L_x_1244) ;  /* 0xffffff4000e07947 */ /* 0x000fec000383ffff */
.L_x_956:
[----:B------:R-:W-:Y:S01]  /*11620*/  HFMA2 R47, -RZ, RZ, 0, 9.5367431640625e-07 ;  /* 0x00000010ff2f7431 */ /* 0x000fe200000001ff */
[----:B------:R-:W-:Y:S01]  /*11630*/  BSSY B0, `(.L_x_1245) ;  /* 0x0000005000007945 */ /* 0x000fe20003800000 */
[----:B------:R-:W-:-:S07]  /*11640*/  IMAD.MOV.U32 R45, RZ, RZ, -0x1 ;  /* 0xffffffffff2d7424 */ /* 0x000fce00078e00ff */
[----:B01234-:R-:W-:Y:S05]  /*11650*/  WARPSYNC.COLLECTIVE R45, `(.L_x_1246) ;  /* 0x000000002d087348 */ /* 0x01ffea0003c00000 */
[----:B------:R0:W0:Y:S02]  /*11660*/  SHFL.DOWN P0, R45, R46, R47, R48 ;  /* 0x0800002f2e2d7389 */ /* 0x0000240000000030 */
[----:B01234-:R-:W-:Y:S05]  /*11670*/  ENDCOLLECTIVE ;  /* 0x000000000000791b */ /* 0x01ffea0003800000 */
.L_x_1246:
[----:B------:R-:W-:Y:S05]  /*11680*/  BSYNC B0 ;  /* 0x0000000000007941 */ /* 0x000fea0003800000 */
.L_x_1245:
[----:B------:R-:W-:Y:S05]  /*11690*/  BRA `(.L_x_1247) ;  /* 0xffffff4000c87947 */ /* 0x000fea000383ffff */
.L_x_957:
[----:B------:R-:W-:Y:S01]  /*116a0*/  BSSY B0, `(.L_x_1248) ;  /* 0x0000007000007945 */ /* 0x000fe20003800000 */
[----:B------:R-:W-:Y:S02]  /*116b0*/  IMAD.MOV.U32 R46, RZ, RZ, R8 ;  /* 0x000000ffff2e7224 */ /* 0x000fe400078e0008 */
[----:B------:R-:W-:Y:S02]  /*116c0*/  IMAD.MOV.U32 R47, RZ, RZ, 0x10 ;  /* 0x00000010ff2f7424 */ /* 0x000fe400078e00ff */
[----:B------:R-:W-:-:S07]  /*116d0*/  IMAD.MOV.U32 R45, RZ, RZ, -0x1 ;  /* 0xffffffffff2d7424 */ /* 0x000fce00078e00ff */
[----:B01234-:R-:W-:Y:S05]  /*116e0*/  WARPSYNC.COLLECTIVE R45, `(.L_x_1249) ;  /* 0x000000002d087348 */ /* 0x01ffea0003c00000 */
[----:B------:R0:W0:Y:S02]  /*116f0*/  SHFL.DOWN P0, R45, R46, R47, R48 ;  /* 0x0800002f2e2d7389 */ /* 0x0000240000000030 */
[----:B01234-:R-:W-:Y:S05]  /*11700*/  ENDCOLLECTIVE ;  /* 0x000000000000791b */ /* 0x01ffea0003800000 */
.L_x_1249:
[----:B------:R-:W-:Y:S05]  /*11710*/  BSYNC B0 ;  /* 0x0000000000007941 */ /* 0x000fea0003800000 */
.L_x_1248:
[----:B------:R-:W-:Y:S01]  /*11720*/  IMAD.MOV.U32 R42, RZ, RZ, R45 ;  /* 0x000000ffff2a7224 */ /* 0x000fe200078e002d */
[----:B------:R-:W-:Y:S01]  /*11730*/  MOV R46, R9 ;  /* 0x00000009002e7202 */ /* 0x000fe20000000f00 */
[----:B------:R-:W-:Y:S02]  /*11740*/  IMAD.MOV.U32 R45, RZ, RZ, -0x1 ;  /* 0xffffffffff2d7424 */ /* 0x000fe400078e00ff */
[----:B------:R-:W-:-:S07]  /*11750*/  IMAD.MOV.U32 R47, RZ, RZ, 0x10 ;  /* 0x00000010ff2f7424 */ /* 0x000fce00078e00ff */
[----:B------:R-:W-:Y:S05]  /*11760*/  WARPSYNC.COLLECTIVE R45, `(.L_x_1250) ;  /* 0x000000002d087348 */ /* 0x000fea0003c00000 */
[----:B------:R0:W1:Y:S02]  /*11770*/  SHFL.DOWN P0, R45, R46, R47, R48 ;  /* 0x0800002f2e2d7389 */ /* 0x0000640000000030 */
[----:B01----:R-:W-:Y:S05]  /*11780*/  ENDCOLLECTIVE ;  /* 0x000000000000791b */ /* 0x003fea0003800000 */
.L_x_1250:
[----:B------:R-:W-:Y:S01]  /*11790*/  IMAD.MOV.U32 R43, RZ, RZ, R45 ;  /* 0x000000ffff2b7224 */ /* 0x000fe200078e002d */
[----:B------:R-:W-:Y:S06]  /*117a0*/  BRA `(.L_x_1251) ;  /* 0xffffff4000947947 */ /* 0x000fec000383ffff */
.L_x_960:
[----:B------:R-:W-:Y:S01]  /*117b0*/  BSSY B0, `(.L_x_1252) ;  /* 0x0000005000007945 */ /* 0x000fe20003800000 */
[----:B------:R-:W-:-:S07]  /*117c0*/  IMAD.MOV.U32 R45, RZ, RZ, -0x1 ;  /* 0xffffffffff2d7424 */ /* 0x000fce00078e00ff */
[----:B01234-:R-:W-:Y:S05]  /*117d0*/  WARPSYNC.COLLECTIVE R45, `(.L_x_1253) ;  /* 0x000000002d087348 */ /* 0x01ffea0003c00000 */
[----:B------:R-:W-:Y:S01]  /*117e0*/  VOTE.ALL P0, P0 ;  /* 0x0000000000ff7806 */ /* 0x000fe20000000000 */
[----:B01234-:R-:W-:-:S12]  /*117f0*/  ENDCOLLECTIVE ;  /* 0x000000000000791b */ /* 0x01ffd80003800000 */
.L_x_1253:
[----:B------:R-:W-:Y:S05]  /*11800*/  BSYNC B0 ;  /* 0x0000000000007941 */ /* 0x000fea0003800000 */
.L_x_1252:
[----:B------:R-:W-:Y:S05]  /*11810*/  BRA `(.L_x_1254) ;  /* 0xffffff4000d07947 */ /* 0x000fea000383ffff */
.L_x_1054:
[----:B------:R-:W-:Y:S01]  /*11820*/  BSSY B0, `(.L_x_1255) ;  /* 0x0000006000007945 */ /* 0x000fe20003800000 */
[----:B------:R-:W-:Y:S01]  /*11830*/  PLOP3.LUT P0, PT, P0, PT, PT, 0x8, 0x80 ;  /* 0x000000000080781c */ /* 0x000fe2000070e170 */
[----:B------:R-:W-:-:S12]  /*11840*/  IMAD.MOV.U32 R45, RZ, RZ, -0x1 ;  /* 0xffffffffff2d7424 */ /* 0x000fd800078e00ff */
[----:B------:R-:W-:Y:S05]  /*11850*/  WARPSYNC.COLLECTIVE R45, `(.L_x_1256) ;  /* 0x000000002d087348 */ /* 0x000fea0003c00000 */
[----:B------:R-:W-:Y:S01]  /*11860*/  VOTE.ANY P0, P0 ;  /* 0x0000000000ff7806 */ /* 0x000fe20000000100 */
[----:B------:R-:W-:-:S12]  /*11870*/  ENDCOLLECTIVE ;  /* 0x000000000000791b */ /* 0x000fd80003800000 */
.L_x_1256:
[----:B------:R-:W-:Y:S05]  /*11880*/  BSYNC B0 ;  /* 0x0000000000007941 */ /* 0x000fea0003800000 */
.L_x_1255:
[----:B------:R-:W-:Y:S05]  /*11890*/  BRA `(.L_x_1257) ;  /* 0xffffffb400747947 */ /* 0x000fea000383ffff */
.L_x_1056:
[----:B------:R-:W0:Y:S01]  /*118a0*/  S2R R57, SR_GEMASK ;  /* 0x0000000000397919 */ /* 0x000e220000003c00 */
[----:B------:R-:W-:Y:S01]  /*118b0*/  BSSY B0, `(.L_x_1258) ;  /* 0x0000006000007945 */ /* 0x000fe20003800000 */
[----:B------:R-:W-:Y:S02]  /*118c0*/  PLOP3.LUT P0, PT, P0, PT, PT, 0x8, 0x80 ;  /* 0x000000000080781c */ /* 0x000fe4000070e170 */
[----:B------:R-:W-:-:S11]  /*118d0*/  MOV R45, 0xffffffff ;  /* 0xffffffff002d7802 */ /* 0x000fd60000000f00 */
[----:B0-----:R-:W-:Y:S05]  /*118e0*/  WARPSYNC.COLLECTIVE R45, `(.L_x_1259) ;  /* 0x000000002d087348 */ /* 0x001fea0003c00000 */
[----:B------:R-:W-:Y:S01]  /*118f0*/  VOTE.ANY R45, PT, P0 ;  /* 0x00000000002d7806 */ /* 0x000fe200000e0100 */
[----:B0-----:R-:W-:Y:S06]  /*11900*/  ENDCOLLECTIVE ;  /* 0x000000000000791b */ /* 0x001fec0003800000 */
.L_x_1259:
[----:B------:R-:W-:Y:S05]  /*11910*/  BSYNC B0 ;  /* 0x0000000000007941 */ /* 0x000fea0003800000 */
.L_x_1258:
[----:B------:R-:W-:Y:S01]  /*11920*/  LOP3.LUT R45, R45, 0x80000000, R57, 0xec, !PT ;  /* 0x800000002d2d7812 */ /* 0x000fe200078eec39 */
[----:B------:R-:W-:Y:S01]  /*11930*/  IMAD.MOV.U32 R46, RZ, RZ, R36 ;  /* 0x000000ffff2e7224 */ /* 0x000fe200078e0024 */
[----:B------:R-:W-:Y:S01]  /*11940*/  MOV R42, R16 ;  /* 0x00000010002a7202 */ /* 0x000fe20000000f00 */
[----:B------:R-:W-:Y:S02]  /*11950*/  IMAD.MOV.U32 R47, RZ, RZ, 0x1 ;  /* 0x00000001ff2f7424 */ /* 0x000fe400078e00ff */
[----:B------:R-:W-:Y:S02]  /*11960*/  VIADD R38, R45, 0xffffffff ;  /* 0xffffffff2d267836 */ /* 0x000fe40000000000 */
[----:B------:R-:W-:-:S03]  /*11970*/  IMAD.MOV.U32 R43, RZ, RZ, R17 ;  /* 0x000000ffff2b7224 */ /* 0x000fc600078e0011 */
[----:B------:R-:W-:Y:S01]  /*11980*/  LOP3.LUT R38, R45, R38, RZ, 0xc, !PT ;  /* 0x000000262d267212 */ /* 0x000fe200078e0cff */
[----:B------:R-:W-:-:S03]  /*11990*/  IMAD.MOV.U32 R45, RZ, RZ, -0x1 ;  /* 0xffffffffff2d7424 */ /* 0x000fc600078e00ff */
[----:B------:R0:W1:Y:S04]  /*119a0*/  POPC R48, R38 ;  /* 0x0000002600307309 */ /* 0x0000680000000000 */
[----:B01----:R-:W-:Y:S05]  /*119b0*/  WARPSYNC.COLLECTIVE R45, `(.L_x_1260) ;  /* 0x000000002d087348 */ /* 0x003fea0003c00000 */
[----:B-1----:R1:W2:Y:S02]  /*119c0*/  SHFL.DOWN P0, R45, R46, R47, R48 ;  /* 0x0800002f2e2d7389 */ /* 0x0022a40000000030 */
[----:B012---:R-:W-:Y:S05]  /*119d0*/  ENDCOLLECTIVE ;  /* 0x000000000000791b */ /* 0x007fea0003800000 */
.L_x_1260:
[----:B------:R-:W-:Y:S01]  /*119e0*/  IMAD.MOV.U32 R37, RZ, RZ, R45 ;  /* 0x000000ffff257224 */ /* 0x000fe200078e002d */
[----:B------:R-:W-:Y:S06]  /*119f0*/  BRA `(.L_x_1261) ;  /* 0xffffffb400547947 */ /* 0x000fec000383ffff */
.L_x_1057:
[----:B------:R-:W-:Y:S01]  /*11a00*/  BSSY B0, `(.L_x_1262) ;  /* 0x0000006000007945 */ /* 0x000fe20003800000 */
[----:B------:R-:W-:Y:S02]  /*11a10*/  IMAD.MOV.U32 R47, RZ, RZ, 0x1 ;  /* 0x00000001ff2f7424 */ /* 0x000fe400078e00ff */
[----:B------:R-:W-:-:S07]  /*11a20*/  IMAD.MOV.U32 R45, RZ, RZ, -0x1 ;  /* 0xffffffffff2d7424 */ /* 0x000fce00078e00ff */
[----:B01----:R-:W-:Y:S05]  /*11a30*/  WARPSYNC.COLLECTIVE R45, `(.L_x_1263) ;  /* 0x000000002d087348 */ /* 0x003fea0003c00000 */
[----:B------:R2:W3:Y:S02]  /*11a40*/  SHFL.DOWN P0, R45, R46, R47, R48 ;  /* 0x0800002f2e2d7389 */ /* 0x0004e40000000030 */
[----:B0123--:R-:W-:Y:S05]  /*11a50*/  ENDCOLLECTIVE ;  /* 0x000000000000791b */ /* 0x00ffea0003800000 */
.L_x_1263:
[----:B------:R-:W-:Y:S05]  /*11a60*/  BSYNC B0 ;  /* 0x0000000000007941 */ /* 0x000fea0003800000 */
.L_x_1262:
[----:B------:R-:W-:Y:S05]  /*11a70*/  BRA `(.L_x_1264) ;  /* 0xffffffb4003c7947 */ /* 0x000fea000383ffff */
.L_x_1058:
[----:B------:R-:W-:Y:S01]  /*11a80*/  BSSY B0, `(.L_x_1265) ;  /* 0x0000007000007945 */ /* 0x000fe20003800000 */
[----:B------:R-:W-:Y:S01]  /*11a90*/  IMAD.MOV.U32 R46, RZ, RZ, R16 ;  /* 0x000000ffff2e7224 */ /* 0x000fe200078e0010 */
[----:B------:R-:W-:Y:S01]  /*11aa0*/  MOV R45, 0xffffffff ;  /* 0xffffffff002d7802 */ /* 0x000fe20000000f00 */
[----:B------:R-:W-:-:S07]  /*11ab0*/  IMAD.MOV.U32 R47, RZ, RZ, 0x1 ;  /* 0x00000001ff2f7424 */ /* 0x000fce00078e00ff */
[----:B01----:R-:W-:Y:S05]  /*11ac0*/  WARPSYNC.COLLECTIVE R45, `(.L_x_1266) ;  /* 0x000000002d087348 */ /* 0x003fea0003c00000 */
[----:B------:R2:W3:Y:S02]  /*11ad0*/  SHFL.DOWN P0, R45, R46, R47, R48 ;  /* 0x0800002f2e2d7389 */ /* 0x0004e40000000030 */
[----:B0123--:R-:W-:Y:S05]  /*11ae0*/  ENDCOLLECTIVE ;  /* 0x000000000000791b */ /* 0x00ffea0003800000 */
.L_x_1266:
[----:B------:R-:W-:Y:S05]  /*11af0*/  BSYNC B0 ;  /* 0x0000000000007941 */ /* 0x000fea0003800000 */
.L_x_1265:
[----:B------:R-:W-:Y:S02]  /*11b00*/  IMAD.MOV.U32 R16, RZ, RZ, R45 ;  /* 0x000000ffff107224 */ /* 0x000fe400078e002d */
[----:B------:R-:W-:Y:S02]  /*11b10*/  IMAD.MOV.U32 R45, RZ, RZ, -0x1 ;  /* 0xffffffffff2d7424 */ /* 0x000fe400078e00ff */
[----:B------:R-:W-:Y:S02]  /*11b20*/  IMAD.MOV.U32 R46, RZ, RZ, R17 ;  /* 0x000000ffff2e7224 */ /* 0x000fe400078e0011 */
[----:B------:R-:W-:-:S07]  /*11b30*/  IMAD.MOV.U32 R47, RZ, RZ, 0x1 ;  /* 0x00000001ff2f7424 */ /* 0x000fce00078e00ff */
[----:B------:R-:W-:Y:S05]  /*11b40*/  WARPSYNC.COLLECTIVE R45, `(.L_x_1267) ;  /* 0x000000002d087348 */ /* 0x000fea0003c00000 */
[----:B------:R0:W1:Y:S02]  /*11b50*/  SHFL.DOWN P0, R45, R46, R47, R48 ;  /* 0x0800002f2e2d7389 */ /* 0x0000640000000030 */
[----:B01----:R-:W-:Y:S05]  /*11b60*/  ENDCOLLECTIVE ;  /* 0x000000000000791b */ /* 0x003fea0003800000 */
.L_x_1267:
[----:B------:R-:W-:Y:S01]  /*11b70*/  IMAD.MOV.U32 R17, RZ, RZ, R45 ;  /* 0x000000ffff117224 */ /* 0x000fe200078e002d */
[----:B------:R-:W-:Y:S06]  /*11b80*/  BRA `(.L_x_1268) ;  /* 0xffffffb400087947 */ /* 0x000fec000383ffff */
.L_x_1061:
[----:B------:R-:W-:Y:S01]  /*11b90*/  BSSY B0, `(.L_x_1269) ;  /* 0x0000007000007945 */ /* 0x000fe20003800000 */
[----:B------:R-:W-:Y:S01]  /*11ba0*/  MOV R46, R36 ;  /* 0x00000024002e7202 */ /* 0x000fe20000000f00 */
[----:B------:R-:W-:Y:S02]  /*11bb0*/  IMAD.MOV.U32 R47, RZ, RZ, 0x2 ;  /* 0x00000002ff2f7424 */ /* 0x000fe400078e00ff */
[----:B------:R-:W-:-:S07]  /*11bc0*/  IMAD.MOV.U32 R45, RZ, RZ, -0x1 ;  /* 0xffffffffff2d7424 */ /* 0x000fce00078e00ff */
[----:B01234-:R-:W-:Y:S05]  /*11bd0*/  WARPSYNC.COLLECTIVE R45, `(.L_x_1270) ;  /* 0x000000002d087348 */ /* 0x01ffea0003c00000 */
[----:B------:R0:W0:Y:S02]  /*11be0*/  SHFL.DOWN P0, R45, R46, R47, R48 ;  /* 0x0800002f2e2d7389 */ /* 0x0000240000000030 */
[----:B01234-:R-:W-:Y:S05]  /*11bf0*/  ENDCOLLECTIVE ;  /* 0x000000000000791b */ /* 0x01ffea0003800000 */
.L_x_1270:
[----:B------:R-:W-:Y:S05]  /*11c00*/  BSYNC B0 ;  /* 0x0000000000007941 */ /* 0x000fea0003800000 */
.L_x_1269:
[----:B------:R-:W-:Y:S01]  /*11c10*/  IMAD.MOV.U32 R37, RZ, RZ, R45 ;  /* 0x000000ffff257224 */ /* 0x000fe200078e002d */
[----:B------:R-:W-:Y:S06]  /*11c20*/  BRA `(.L_x_1271) ;  /* 0xffffffb4001c7947 */ /* 0x000fec000383ffff */
.L_x_1062:
[----:B------:R-:W-:Y:S01]  /*11c30*/  BSSY B0, `(.L_x_1272) ;  /* 0x0000006000007945 */ /* 0x000fe20003800000 */
[----:B------:R-:W-:Y:S02]  /*11c40*/  IMAD.MOV.U32 R47, RZ, RZ, 0x2 ;  /* 0x00000002ff2f7424 */ /* 0x000fe400078e00ff */
[----:B------:R-:W-:-:S07]  /*11c50*/  IMAD.MOV.U32 R45, RZ, RZ, -0x1 ;  /* 0xffffffffff2d7424 */ /* 0x000fce00078e00ff */
[----:B01234-:R-:W-:Y:S05]  /*11c60*/  WARPSYNC.COLLECTIVE R45, `(.L_x_1273) ;  /* 0x000000002d087348 */ /* 0x01ffea0003c00000 */
[----:B------:R0:W0:Y:S02]  /*11c70*/  SHFL.DOWN P0, R45, R46, R47, R48 ;  /* 0x0800002f2e2d7389 */ /* 0x0000240000000030 */
[----:B01234-:R-:W-:Y:S05]  /*11c80*/  ENDCOLLECTIVE ;  /* 0x000000000000791b */ /* 0x01ffea0003800000 */
.L_x_1273:
[----:B------:R-:W-:Y:S05]  /*11c90*/  BSYNC B0 ;  /* 0x0000000000007941 */ /* 0x000fea0003800000 */
.L_x_1272:
[----:B------:R-:W-:Y:S05]  /*11ca0*/  BRA `(.L_x_1274) ;  /* 0xffffffb400047947 */ /* 0x000fea000383ffff */
.L_x_1063:
[----:B------:R-:W-:Y:S01]  /*11cb0*/  BSSY B0, `(.L_x_1275) ;  /* 0x0000007000007945 */ /* 0x000fe20003800000 */
[----:B------:R-:W-:Y:S01]  /*11cc0*/  MOV R46, R42 ;  /* 0x0000002a002e7202 */ /* 0x000fe20000000f00 */
[----:B------:R-:W-:Y:S02]  /*11cd0*/  IMAD.MOV.U32 R47, RZ, RZ, 0x2 ;  /* 0x00000002ff2f7424 */ /* 0x000fe400078e00ff */
[----:B------:R-:W-:-:S07]  /*11ce0*/  IMAD.MOV.U32 R45, RZ, RZ, -0x1 ;  /* 0xffffffffff2d7424 */ /* 0x000fce00078e00ff */
[----:B01234-:R-:W-:Y:S05]  /*11cf0*/  WARPSYNC.COLLECTIVE R45, `(.L_x_1276) ;  /* 0x000000002d087348 */ /* 0x01ffea0003c00000 */
[----:B------:R0:W0:Y:S02]  /*11d00*/  SHFL.DOWN P0, R45, R46, R47, R48 ;  /* 0x0800002f2e2d7389 */ /* 0x0000240000000030 */
[----:B01234-:R-:W-:Y:S05]  /*11d10*/  ENDCOLLECTIVE ;  /* 0x000000000000791b */ /* 0x01ffea0003800000 */
.L_x_1276:
[----:B------:R-:W-:Y:S05]  /*11d20*/  BSYNC B0 ;  /* 0x0000000000007941 */ /* 0x000fea0003800000 */
.L_x_1275:
[----:B------:R-:W-:Y:S01]  /*11d30*/  IMAD.MOV.U32 R16, RZ, RZ, R45 ;  /* 0x000000ffff107224 */ /* 0x000fe200078e002d */
[----:B------:R-:W-:Y:S01]  /*11d40*/  MOV R45, 0xffffffff ;  /* 0xffffffff002d7802 */ /* 0x000fe20000000f00 */
[----:B------:R-:W-:Y:S02]  /*11d50*/  IMAD.MOV.U32 R46, RZ, RZ, R43 ;  /* 0x000000ffff2e7224 */ /* 0x000fe400078e002b */
[----:B------:R-:W-:-:S07]  /*11d60*/  IMAD.MOV.U32 R47, RZ, RZ, 0x2 ;  /* 0x00000002ff2f7424 */ /* 0x000fce00078e00ff */
[----:B------:R-:W-:Y:S05]  /*11d70*/  WARPSYNC.COLLECTIVE R45, `(.L_x_1277) ;  /* 0x000000002d087348 */ /* 0x000fea0003c00000 */
[----:B------:R0:W1:Y:S02]  /*11d80*/  SHFL.DOWN P0, R45, R46, R47, R48 ;  /* 0x0800002f2e2d7389 */ /* 0x0000640000000030 */
[----:B01----:R-:W-:Y:S05]  /*11d90*/  ENDCOLLECTIVE ;  /* 0x000000000000791b */ /* 0x003fea0003800000 */
.L_x_1277:
[----:B------:R-:W-:Y:S01]  /*11da0*/  IMAD.MOV.U32 R17, RZ, RZ, R45 ;  /* 0x000000ffff117224 */ /* 0x000fe200078e002d */
[----:B------:R-:W-:Y:S06]  /*11db0*/  BRA `(.L_x_1278) ;  /* 0xffffffb000d07947 */ /* 0x000fec000383ffff */
.L_x_1066:
[----:B------:R-:W-:Y:S01]  /*11dc0*/  BSSY B0, `(.L_x_1279) ;  /* 0x0000007000007945 */ /* 0x000fe20003800000 */
[----:B------:R-:W-:Y:S02]  /*11dd0*/  IMAD.MOV.U32 R46, RZ, RZ, R36 ;  /* 0x000000ffff2e7224 */ /* 0x000fe400078e0024 */
[----:B------:R-:W-:Y:S02]  /*11de0*/  IMAD.MOV.U32 R47, RZ, RZ, 0x4 ;  /* 0x00000004ff2f7424 */ /* 0x000fe400078e00ff */
[----:B------:R-:W-:-:S07]  /*11df0*/  IMAD.MOV.U32 R45, RZ, RZ, -0x1 ;  /* 0xffffffffff2d7424 */ /* 0x000fce00078e00ff */
[----:B01234-:R-:W-:Y:S05]  /*11e00*/  WARPSYNC.COLLECTIVE R45, `(.L_x_1280) ;  /* 0x000000002d087348 */ /* 0x01ffea0003c00000 */
[----:B------:R0:W0:Y:S02]  /*11e10*/  SHFL.DOWN P0, R45, R46, R47, R48 ;  /* 0x0800002f2e2d7389 */ /* 0x0000240000000030 */
[----:B01234-:R-:W-:Y:S05]  /*11e20*/  ENDCOLLECTIVE ;  /* 0x000000000000791b */ /* 0x01ffea0003800000 */
.L_x_1280:
[----:B------:R-:W-:Y:S05]  /*11e30*/  BSYNC B0 ;  /* 0x0000000000007941 */ /* 0x000fea0003800000 */
.L_x_1279:
[----:B------:R-:W-:Y:S01]  /*11e40*/  IMAD.MOV.U32 R37, RZ, RZ, R45 ;  /* 0x000000ffff257224 */ /* 0x000fe200078e002d */
[----:B------:R-:W-:Y:S06]  /*11e50*/  BRA `(.L_x_1281) ;  /* 0xffffffb000e87947 */ /* 0x000fec000383ffff */
.L_x_1067:
[----:B------:R-:W-:Y:S01]  /*11e60*/  HFMA2 R47, -RZ, RZ, 0, 2.384185791015625e-07 ;  /* 0x00000004ff2f7431 */ /* 0x000fe200000001ff */
[----:B------:R-:W-:Y:S01]  /*11e70*/  BSSY B0, `(.L_x_1282) ;  /* 0x0000005000007945 */ /* 0x000fe20003800000 */
[----:B------:R-:W-:-:S07]  /*11e80*/  IMAD.MOV.U32 R45, RZ, RZ, -0x1 ;  /* 0xffffffffff2d7424 */ /* 0x000fce00078e00ff */
[----:B01234-:R-:W-:Y:S05]  /*11e90*/  WARPSYNC.COLLECTIVE R45, `(.L_x_1283) ;  /* 0x000000002d087348 */ /* 0x01ffea0003c00000 */
[----:B------:R0:W0:Y:S02]  /*11ea0*/  SHFL.DOWN P0, R45, R46, R47, R48 ;  /* 0x0800002f2e2d7389 */ /* 0x0000240000000030 */
[----:B01234-:R-:W-:Y:S05]  /*11eb0*/  ENDCOLLECTIVE ;  /* 0x000000000000791b */ /* 0x01ffea0003800000 */
.L_x_1283:
[----:B------:R-:W-:Y:S05]  /*11ec0*/  BSYNC B0 ;  /* 0x0000000000007941 */ /* 0x000fea0003800000 */
.L_x_1282:
[----:B------:R-:W-:Y:S05]  /*11ed0*/  BRA `(.L_x_1284) ;  /* 0xffffffb000d07947 */ /* 0x000fea000383ffff */
.L_x_1068:
[----:B------:R-:W-:Y:S01]  /*11ee0*/  BSSY B0, `(.L_x_1285) ;  /* 0x0000007000007945 */ /* 0x000fe20003800000 */
[----:B------:R-:W-:Y:S02]  /*11ef0*/  IMAD.MOV.U32 R46, RZ, RZ, R42 ;  /* 0x000000ffff2e7224 */ /* 0x000fe400078e002a */
[----:B------:R-:W-:Y:S02]  /*11f00*/  IMAD.MOV.U32 R47, RZ, RZ, 0x4 ;  /* 0x00000004ff2f7424 */ /* 0x000fe400078e00ff */
[----:B------:R-:W-:-:S07]  /*11f10*/  IMAD.MOV.U32 R45, RZ, RZ, -0x1 ;  /* 0xffffffffff2d7424 */ /* 0x000fce00078e00ff */
[----:B01234-:R-:W-:Y:S05]  /*11f20*/  WARPSYNC.COLLECTIVE R45, `(.L_x_1286) ;  /* 0x000000002d087348 */ /* 0x01ffea0003c00000 */
[----:B------:R0:W0:Y:S02]  /*11f30*/  SHFL.DOWN P0, R45, R46, R47, R48 ;  /* 0x0800002f2e2d7389 */ /* 0x0000240000000030 */
[----:B01234-:R-:W-:Y:S05]  /*11f40*/  ENDCOLLECTIVE ;  /* 0x000000000000791b */ /* 0x01ffea0003800000 */
.L_x_1286:
[----:B------:R-:W-:Y:S05]  /*11f50*/  BSYNC B0 ;  /* 0x0000000000007941 */ /* 0x000fea0003800000 */
.L_x_1285:
[----:B------:R-:W-:Y:S01]  /*11f60*/  IMAD.MOV.U32 R16, RZ, RZ, R45 ;  /* 0x000000ffff107224 */ /* 0x000fe200078e002d */
[----:B------:R-:W-:Y:S01]  /*11f70*/  MOV R46, R43 ;  /* 0x0000002b002e7202 */ /* 0x000fe20000000f00 */
[----:B------:R-:W-:Y:S02]  /*11f80*/  IMAD.MOV.U32 R45, RZ, RZ, -0x1 ;  /* 0xffffffffff2d7424 */ /* 0x000fe400078e00ff */
[----:B------:R-:W-:-:S07]  /*11f90*/  IMAD.MOV.U32 R47, RZ, RZ, 0x4 ;  /* 0x00000004ff2f7424 */ /* 0x000fce00078e00ff */
[----:B------:R-:W-:Y:S05]  /*11fa0*/  WARPSYNC.COLLECTIVE R45, `(.L_x_1287) ;  /* 0x000000002d087348 */ /* 0x000fea0003c00000 */
[----:B------:R0:W1:Y:S02]  /*11fb0*/  SHFL.DOWN P0, R45, R46, R47, R48 ;  /* 0x0800002f2e2d7389 */ /* 0x0000640000000030 */
[----:B01----:R-:W-:Y:S05]  /*11fc0*/  ENDCOLLECTIVE ;  /* 0x000000000000791b */ /* 0x003fea0003800000 */
.L_x_1287:
[----:B------:R-:W-:Y:S01]  /*11fd0*/  IMAD.MOV.U32 R17, RZ, RZ, R45 ;  /* 0x000000ffff117224 */ /* 0x000fe200078e002d */
[----:B------:R-:W-:Y:S06]  /*11fe0*/  BRA `(.L_x_1288) ;  /* 0xffffffb0009c7947 */ /* 0x000fec000383ffff */
.L_x_1071:
[----:B------:R-:W-:Y:S01]  /*11ff0*/  BSSY B0, `(.L_x_1289) ;  /* 0x0000007000007945 */ /* 0x000fe20003800000 */
[----:B------:R-:W-:Y:S01]  /*12000*/  IMAD.MOV.U32 R46, RZ, RZ, R36 ;  /* 0x000000ffff2e7224 */ /* 0x000fe200078e0024 */
[----:B------:R-:W-:Y:S01]  /*12010*/  MOV R45, 0xffffffff ;  /* 0xffffffff002d7802 */ /* 0x000fe20000000f00 */
[----:B------:R-:W-:-:S07]  /*12020*/  IMAD.MOV.U32 R47, RZ, RZ, 0x8 ;  /* 0x00000008ff2f7424 */ /* 0x000fce00078e00ff */
[----:B01234-:R-:W-:Y:S05]  /*12030*/  WARPSYNC.COLLECTIVE R45, `(.L_x_1290) ;  /* 0x000000002d087348 */ /* 0x01ffea0003c00000 */
[----:B------:R0:W0:Y:S02]  /*12040*/  SHFL.DOWN P0, R45, R46, R47, R48 ;  /* 0x0800002f2e2d7389 */ /* 0x0000240000000030 */
[----:B01234-:R-:W-:Y:S05]  /*12050*/  ENDCOLLECTIVE ;  /* 0x000000000000791b */ /* 0x01ffea0003800000 */
.L_x_1290:
[----:B------:R-:W-:Y:S05]  /*12060*/  BSYNC B0 ;  /* 0x0000000000007941 */ /* 0x000fea0003800000 */
.L_x_1289:
[----:B------:R-:W-:Y:S01]  /*12070*/  IMAD.MOV.U32 R37, RZ, RZ, R45 ;  /* 0x000000ffff257224 */ /* 0x000fe200078e002d */
[----:B------:R-:W-:Y:S06]  /*12080*/  BRA `(.L_x_1291) ;  /* 0xffffffb000b47947 */ /* 0x000fec000383ffff */
.L_x_1072:
[----:B------:R-:W-:Y:S01]  /*12090*/  BSSY B0, `(.L_x_1292) ;  /* 0x0000006000007945 */ /* 0x000fe20003800000 */
[----:B------:R-:W-:Y:S02]  /*120a0*/  IMAD.MOV.U32 R47, RZ, RZ, 0x8 ;  /* 0x00000008ff2f7424 */ /* 0x000fe400078e00ff */
[----:B------:R-:W-:-:S07]  /*120b0*/  IMAD.MOV.U32 R45, RZ, RZ, -0x1 ;  /* 0xffffffffff2d7424 */ /* 0x000fce00078e00ff */
[----:B01234-:R-:W-:Y:S05]  /*120c0*/  WARPSYNC.COLLECTIVE R45, `(.L_x_1293) ;  /* 0x000000002d087348 */ /* 0x01ffea0003c00000 */
[----:B------:R0:W0:Y:S02]  /*120d0*/  SHFL.DOWN P0, R45, R46, R47, R48 ;  /* 0x0800002f2e2d7389 */ /* 0x0000240000000030 */
[----:B01234-:R-:W-:Y:S05]  /*120e0*/  ENDCOLLECTIVE ;  /* 0x000000000000791b */ /* 0x01ffea0003800000 */
.L_x_1293:
[----:B------:R-:W-:Y:S05]  /*120f0*/  BSYNC B0 ;  /* 0x0000000000007941 */ /* 0x000fea0003800000 */
.L_x_1292:
[----:B------:R-:W-:Y:S05]  /*12100*/  BRA `(.L_x_1294) ;  /* 0xffffffb0009c7947 */ /* 0x000fea000383ffff */
.L_x_1073:
[----:B------:R-:W-:Y:S01]  /*12110*/  BSSY B0, `(.L_x_1295) ;  /* 0x0000007000007945 */ /* 0x000fe20003800000 */
[----:B------:R-:W-:Y:S01]  /*12120*/  IMAD.MOV.U32 R46, RZ, RZ, R42 ;  /* 0x000000ffff2e7224 */ /* 0x000fe200078e002a */
[----:B------:R-:W-:Y:S01]  /*12130*/  MOV R45, 0xffffffff ;  /* 0xffffffff002d7802 */ /* 0x000fe20000000f00 */
[----:B------:R-:W-:-:S07]  /*12140*/  IMAD.MOV.U32 R47, RZ, RZ, 0x8 ;  /* 0x00000008ff2f7424 */ /* 0x000fce00078e00ff */
[----:B01234-:R-:W-:Y:S05]  /*12150*/  WARPSYNC.COLLECTIVE R45, `(.L_x_1296) ;  /* 0x000000002d087348 */ /* 0x01ffea0003c00000 */
[----:B------:R0:W0:Y:S02]  /*12160*/  SHFL.DOWN P0, R45, R46, R47, R48 ;  /* 0x0800002f2e2d7389 */ /* 0x0000240000000030 */
[----:B01234-:R-:W-:Y:S05]  /*12170*/  ENDCOLLECTIVE ;  /* 0x000000000000791b */ /* 0x01ffea0003800000 */
.L_x_1296:
[----:B------:R-:W-:Y:S05]  /*12180*/  BSYNC B0 ;  /* 0x0000000000007941 */ /* 0x000fea0003800000 */
.L_x_1295:
[----:B------:R-:W-:Y:S02]  /*12190*/  IMAD.MOV.U32 R16, RZ, RZ, R45 ;  /* 0x000000ffff107224 */ /* 0x000fe400078e002d */
[----:B------:R-:W-:Y:S02]  /*121a0*/  IMAD.MOV.U32 R45, RZ, RZ, -0x1 ;  /* 0xffffffffff2d7424 */ /* 0x000fe400078e00ff */
[----:B------:R-:W-:Y:S02]  /*121b0*/  IMAD.MOV.U32 R46, RZ, RZ, R43 ;  /* 0x000000ffff2e7224 */ /* 0x000fe400078e002b */
[----:B------:R-:W-:-:S07]  /*121c0*/  IMAD.MOV.U32 R47, RZ, RZ, 0x8 ;  /* 0x00000008ff2f7424 */ /* 0x000fce00078e00ff */
[----:B------:R-:W-:Y:S05]  /*121d0*/  WARPSYNC.COLLECTIVE R45, `(.L_x_1297) ;  /* 0x000000002d087348 */ /* 0x000fea0003c00000 */
[----:B------:R0:W1:Y:S02]  /*121e0*/  SHFL.DOWN P0, R45, R46, R47, R48 ;  /* 0x0800002f2e2d7389 */ /* 0x0000640000000030 */
[----:B01----:R-:W-:Y:S05]  /*121f0*/  ENDCOLLECTIVE ;  /* 0x000000000000791b */ /* 0x003fea0003800000 */
.L_x_1297:
[----:B------:R-:W-:Y:S01]  /*12200*/  IMAD.MOV.U32 R17, RZ, RZ, R45 ;  /* 0x000000ffff117224 */ /* 0x000fe200078e002d */
[----:B------:R-:W-:Y:S06]  /*12210*/  BRA `(.L_x_1298) ;  /* 0xffffffb000687947 */ /* 0x000fec000383ffff */
.L_x_1076:
[----:B------:R-:W-:Y:S01]  /*12220*/  BSSY B0, `(.L_x_1299) ;  /* 0x0000007000007945 */ /* 0x000fe20003800000 */
[----:B------:R-:W-:Y:S01]  /*12230*/  MOV R46, R36 ;  /* 0x00000024002e7202 */ /* 0x000fe20000000f00 */
[----:B------:R-:W-:Y:S02]  /*12240*/  IMAD.MOV.U32 R47, RZ, RZ, 0x10 ;  /* 0x00000010ff2f7424 */ /* 0x000fe400078e00ff */
[----:B------:R-:W-:-:S07]  /*12250*/  IMAD.MOV.U32 R45, RZ, RZ, -0x1 ;  /* 0xffffffffff2d7424 */ /* 0x000fce00078e00ff */
[----:B01234-:R-:W-:Y:S05]  /*12260*/  WARPSYNC.COLLECTIVE R45, `(.L_x_1300) ;  /* 0x000000002d087348 */ /* 0x01ffea0003c00000 */
[----:B------:R0:W0:Y:S02]  /*12270*/  SHFL.DOWN P0, R45, R46, R47, R48 ;  /* 0x0800002f2e2d7389 */ /* 0x0000240000000030 */
[----:B01234-:R-:W-:Y:S05]  /*12280*/  ENDCOLLECTIVE ;  /* 0x000000000000791b */ /* 0x01ffea0003800000 */
.L_x_1300:
[----:B------:R-:W-:Y:S05]  /*12290*/  BSYNC B0 ;  /* 0x0000000000007941 */ /* 0x000fea0003800000 */
.L_x_1299:
[----:B------:R-:W-:Y:S01]  /*122a0*/  IMAD.MOV.U32 R37, RZ, RZ, R45 ;  /* 0x000000ffff257224 */ /* 0x000fe200078e002d */
[----:B------:R-:W-:Y:S06]  /*122b0*/  BRA `(.L_x_1301) ;  /* 0xffffffb000807947 */ /* 0x000fec000383ffff */
.L_x_1077:
[----:B------:R-:W-:Y:S01]  /*122c0*/  BSSY B0, `(.L_x_1302) ;  /* 0x0000006000007945 */ /* 0x000fe20003800000 */
[----:B------:R-:W-:Y:S02]  /*122d0*/  IMAD.MOV.U32 R47, RZ, RZ, 0x10 ;  /* 0x00000010ff2f7424 */ /* 0x000fe400078e00ff */
[----:B------:R-:W-:-:S07]  /*122e0*/  IMAD.MOV.U32 R45, RZ, RZ, -0x1 ;  /* 0xffffffffff2d7424 */ /* 0x000fce00078e00ff */
[----:B01234-:R-:W-:Y:S05]  /*122f0*/  WARPSYNC.COLLECTIVE R45, `(.L_x_1303) ;  /* 0x000000002d087348 */ /* 0x01ffea0003c00000 */
[----:B------:R0:W0:Y:S02]  /*12300*/  SHFL.DOWN P0, R45, R46, R47, R48 ;  /* 0x0800002f2e2d7389 */ /* 0x0000240000000030 */
[----:B01234-:R-:W-:Y:S05]  /*12310*/  ENDCOLLECTIVE ;  /* 0x000000000000791b */ /* 0x01ffea0003800000 */
.L_x_1303:
[----:B------:R-:W-:Y:S05]  /*12320*/  BSYNC B0 ;  /* 0x0000000000007941 */ /* 0x000fea0003800000 */
.L_x_1302:
[----:B------:R-:W-:Y:S05]  /*12330*/  BRA `(.L_x_1304) ;  /* 0xffffffb000687947 */ /* 0x000fea000383ffff */
.L_x_1078:
[----:B------:R-:W-:Y:S01]  /*12340*/  BSSY B0, `(.L_x_1305) ;  /* 0x0000007000007945 */ /* 0x000fe20003800000 */
[----:B------:R-:W-:Y:S01]  /*12350*/  MOV R46, R42 ;  /* 0x0000002a002e7202 */ /* 0x000fe20000000f00 */
[----:B------:R-:W-:Y:S02]  /*12360*/  IMAD.MOV.U32 R47, RZ, RZ, 0x10 ;  /* 0x00000010ff2f7424 */ /* 0x000fe400078e00ff */
[----:B------:R-:W-:-:S07]  /*12370*/  IMAD.MOV.U32 R45, RZ, RZ, -0x1 ;  /* 0xffffffffff2d7424 */ /* 0x000fce00078e00ff */
[----:B01234-:R-:W-:Y:S05]  /*12380*/  WARPSYNC.COLLECTIVE R45, `(.L_x_1306) ;  /* 0x000000002d087348 */ /* 0x01ffea0003c00000 */
[----:B------:R0:W0:Y:S02]  /*12390*/  SHFL.DOWN P0, R45, R46, R47, R48 ;  /* 0x0800002f2e2d7389 */ /* 0x0000240000000030 */
[----:B01234-:R-:W-:Y:S05]  /*123a0*/  ENDCOLLECTIVE ;  /* 0x000000000000791b */ /* 0x01ffea0003800000 */
.L_x_1306:
[----:B------:R-:W-:Y:S05]  /*123b0*/  BSYNC B0 ;  /* 0x0000000000007941 */ /* 0x000fea0003800000 */
.L_x_1305:
[----:B------:R-:W-:Y:S01]  /*123c0*/  IMAD.MOV.U32 R16, RZ, RZ, R45 ;  /* 0x000000ffff107224 */ /* 0x000fe200078e002d */
[----:B------:R-:W-:Y:S01]  /*123d0*/  MOV R45, 0xffffffff ;  /* 0xffffffff002d7802 */ /* 0x000fe20000000f00 */
[----:B------:R-:W-:Y:S02]  /*123e0*/  IMAD.MOV.U32 R46, RZ, RZ, R43 ;  /* 0x000000ffff2e7224 */ /* 0x000fe400078e002b */
[----:B------:R-:W-:-:S07]  /*123f0*/  IMAD.MOV.U32 R47, RZ, RZ, 0x10 ;  /* 0x00000010ff2f7424 */ /* 0x000fce00078e00ff */
[----:B------:R-:W-:Y:S05]  /*12400*/  WARPSYNC.COLLECTIVE R45, `(.L_x_1307) ;  /* 0x000000002d087348 */ /* 0x000fea0003c00000 */
[----:B------:R0:W1:Y:S02]  /*12410*/  SHFL.DOWN P0, R45, R46, R47, R48 ;  /* 0x0800002f2e2d7389 */ /* 0x0000640000000030 */
[----:B01----:R-:W-:Y:S05]  /*12420*/  ENDCOLLECTIVE ;  /* 0x000000000000791b */ /* 0x003fea0003800000 */
.L_x_1307:
[----:B------:R-:W-:Y:S01]  /*12430*/  IMAD.MOV.U32 R17, RZ, RZ, R45 ;  /* 0x000000ffff117224 */ /* 0x000fe200078e002d */
[----:B------:R-:W-:Y:S06]  /*12440*/  BRA `(.L_x_1308) ;  /* 0xffffffb000347947 */ /* 0x000fec000383ffff */
.L_x_1081:
[----:B------:R-:W-:Y:S01]  /*12450*/  BSSY B0, `(.L_x_1309) ;  /* 0x0000005000007945 */ /* 0x000fe20003800000 */
[----:B------:R-:W-:-:S07]  /*12460*/  IMAD.MOV.U32 R45, RZ, RZ, -0x1 ;  /* 0xffffffffff2d7424 */ /* 0x000fce00078e00ff */
[----:B-1234-:R-:W-:Y:S05]  /*12470*/  WARPSYNC.COLLECTIVE R45, `(.L_x_1310) ;  /* 0x000000002d087348 */ /* 0x01efea0003c00000 */
[----:B------:R-:W-:Y:S01]  /*12480*/  VOTE.ALL P0, P0 ;  /* 0x0000000000ff7806 */ /* 0x000fe20000000000 */
[----:B-1234-:R-:W-:-:S12]  /*12490*/  ENDCOLLECTIVE ;  /* 0x000000000000791b */ /* 0x01efd80003800000 */
.L_x_1310:
[----:B------:R-:W-:Y:S05]  /*124a0*/  BSYNC B0 ;  /* 0x0000000000007941 */ /* 0x000fea0003800000 */
.L_x_1309:
[----:B------:R-:W-:Y:S05]  /*124b0*/  BRA `(.L_x_1311) ;  /* 0xffffffb000707947 */ /* 0x000fea000383ffff */
.L_x_1083:
[----:B------:R-:W-:Y:S01]  /*124c0*/  BSSY B0, `(.L_x_1312) ;  /* 0x0000006000007945 */ /* 0x000fe20003800000 */
[----:B------:R-:W-:Y:S01]  /*124d0*/  PLOP3.LUT P0, PT, P0, PT, PT, 0x8, 0x80 ;  /* 0x000000000080781c */ /* 0x000fe2000070e170 */
[----:B------:R-:W-:-:S12]  /*124e0*/  IMAD.MOV.U32 R45, RZ, RZ, -0x1 ;  /* 0xffffffffff2d7424 */ /* 0x000fd800078e00ff */
[----:B-12---:R-:W-:Y:S05]  /*124f0*/  WARPSYNC.COLLECTIVE R45, `(.L_x_1313) ;  /* 0x000000002d087348 */ /* 0x006fea0003c00000 */
[----:B------:R-:W-:Y:S01]  /*12500*/  VOTE.ANY P0, P0 ;  /* 0x0000000000ff7806 */ /* 0x000fe20000000100 */
[----:B-12---:R-:W-:-:S12]  /*12510*/  ENDCOLLECTIVE ;  /* 0x000000000000791b */ /* 0x006fd80003800000 */
.L_x_1313:
[----:B------:R-:W-:Y:S05]  /*12520*/  BSYNC B0 ;  /* 0x0000000000007941 */ /* 0x000fea0003800000 */
.L_x_1312:
[----:B------:R-:W-:Y:S05]  /*12530*/  BRA `(.L_x_1314) ;  /* 0xffffffb000787947 */ /* 0x000fea000383ffff */
.L_x_1085:
[----:B------:R-:W-:Y:S01]  /*12540*/  BSSY B0, `(.L_x_1315) ;  /* 0x0000006000007945 */ /* 0x000fe20003800000 */
[----:B------:R-:W-:Y:S01]  /*12550*/  PLOP3.LUT P0, PT, P0, PT, PT, 0x8, 0x80 ;  /* 0x000000000080781c */ /* 0x000fe2000070e170 */
[----:B------:R-:W-:-:S12]  /*12560*/  IMAD.MOV.U32 R45, RZ, RZ, -0x1 ;  /* 0xffffffffff2d7424 */ /* 0x000fd800078e00ff */
[----:B-12---:R-:W-:Y:S05]  /*12570*/  WARPSYNC.COLLECTIVE R45, `(.L_x_1316) ;  /* 0x000000002d087348 */ /* 0x006fea0003c00000 */
[----:B------:R-:W-:Y:S01]  /*12580*/  VOTE.ANY R45, PT, P0 ;  /* 0x00000000002d7806 */ /* 0x000fe200000e0100 */
[----:B-12---:R-:W-:Y:S06]  /*12590*/  ENDCOLLECTIVE ;  /* 0x000000000000791b */ /* 0x006fec0003800000 */
.L_x_1316:
[----:B------:R-:W-:Y:S05]  /*125a0*/  BSYNC B0 ;  /* 0x0000000000007941 */ /* 0x000fea0003800000 */
.L_x_1315:
        /* <DEDUP_REMOVED lines=10> */
.L_x_1317:
[----:B------:R-:W-:Y:S01]  /*12650*/  IMAD.MOV.U32 R56, RZ, RZ, R45 ;  /* 0x000000ffff387224 */ /* 0x000fe200078e002d */
[----:B------:R-:W-:Y:S06]  /*12660*/  BRA `(.L_x_1318) ;  /* 0xffffffb000587947 */ /* 0x000fec000383ffff */
.L_x_1086:
[----:B------:R-:W-:Y:S01]  /*12670*/  BSSY B0, `(.L_x_1319) ;  /* 0x0000006000007945 */ /* 0x000fe20003800000 */
[----:B------:R-:W-:Y:S02]  /*12680*/  IMAD.MOV.U32 R47, RZ, RZ, 0x1 ;  /* 0x00000001ff2f7424 */ /* 0x000fe400078e00ff */
[----:B------:R-:W-:-:S07]  /*12690*/  IMAD.MOV.U32 R45, RZ, RZ, -0x1 ;  /* 0xffffffffff2d7424 */ /* 0x000fce00078e00ff */
[----:B01----:R-:W-:Y:S05]  /*126a0*/  WARPSYNC.COLLECTIVE R45, `(.L_x_1320) ;  /* 0x000000002d087348 */ /* 0x003fea0003c00000 */
[----:B------:R2:W3:Y:S02]  /*126b0*/  SHFL.DOWN P0, R45, R46, R47, R48 ;  /* 0x0800002f2e2d7389 */ /* 0x0004e40000000030 */
[----:B0123--:R-:W-:Y:S05]  /*126c0*/  ENDCOLLECTIVE ;  /* 0x000000000000791b */ /* 0x00ffea0003800000 */
.L_x_1320:
[----:B------:R-:W-:Y:S05]  /*126d0*/  BSYNC B0 ;  /* 0x0000000000007941 */ /* 0x000fea0003800000 */
.L_x_1319:
[----:B------:R-:W-:Y:S05]  /*126e0*/  BRA `(.L_x_1321) ;  /* 0xffffffb000407947 */ /* 0x000fea000383ffff */
.L_x_1087:
[----:B------:R-:W-:Y:S01]  /*126f0*/  BSSY B0, `(.L_x_1322) ;  /* 0x0000007000007945 */ /* 0x000fe20003800000 */
[----:B------:R-:W-:Y:S01]  /*12700*/  MOV R46, R16 ;  /* 0x00000010002e7202 */ /* 0x000fe20000000f00 */
[----:B------:R-:W-:Y:S02]  /*12710*/  IMAD.MOV.U32 R47, RZ, RZ, 0x1 ;  /* 0x00000001ff2f7424 */ /* 0x000fe400078e00ff */
[----:B------:R-:W-:-:S07]  /*12720*/  IMAD.MOV.U32 R45, RZ, RZ, -0x1 ;  /* 0xffffffffff2d7424 */ /* 0x000fce00078e00ff */
[----:B01----:R-:W-:Y:S05]  /*12730*/  WARPSYNC.COLLECTIVE R45, `(.L_x_1323) ;  /* 0x000000002d087348 */ /* 0x003fea0003c00000 */
[----:B------:R2:W3:Y:S02]  /*12740*/  SHFL.DOWN P0, R45, R46, R47, R48 ;  /* 0x0800002f2e2d7389 */ /* 0x0004e40000000030 */
[----:B0123--:R-:W-:Y:S05]  /*12750*/  ENDCOLLECTIVE ;  /* 0x000000000000791b */ /* 0x00ffea0003800000 */
.L_x_1323:
[----:B------:R-:W-:Y:S05]  /*12760*/  BSYNC B0 ;  /* 0x0000000000007941 */ /* 0x000fea0003800000 */
.L_x_1322:
[----:B------:R-:W-:Y:S01]  /*12770*/  IMAD.MOV.U32 R42, RZ, RZ, R45 ;  /* 0x000000ffff2a7224 */ /* 0x000fe200078e002d */
[----:B------:R-:W-:Y:S01]  /*12780*/  MOV R45, 0xffffffff ;  /* 0xffffffff002d7802 */ /* 0x000fe20000000f00 */
[----:B------:R-:W-:Y:S02]  /*12790*/  IMAD.MOV.U32 R46, RZ, RZ, R17 ;  /* 0x000000ffff2e7224 */ /* 0x000fe400078e0011 */
[----:B------:R-:W-:-:S07]  /*127a0*/  IMAD.MOV.U32 R47, RZ, RZ, 0x1 ;  /* 0x00000001ff2f7424 */ /* 0x000fce00078e00ff */
[----:B------:R-:W-:Y:S05]  /*127b0*/  WARPSYNC.COLLECTIVE R45, `(.L_x_1324) ;  /* 0x000000002d087348 */ /* 0x000fea0003c00000 */
[----:B------:R0:W1:Y:S02]  /*127c0*/  SHFL.DOWN P0, R45, R46, R47, R48 ;  /* 0x0800002f2e2d7389 */ /* 0x0000640000000030 */
[----:B01----:R-:W-:Y:S05]  /*127d0*/  ENDCOLLECTIVE ;  /* 0x000000000000791b */ /* 0x003fea0003800000 */
.L_x_1324:
[----:B------:R-:W-:Y:S01]  /*127e0*/  IMAD.MOV.U32 R43, RZ, RZ, R45 ;  /* 0x000000ffff2b7224 */ /* 0x000fe200078e002d */
[----:B------:R-:W-:Y:S06]  /*127f0*/  BRA `(.L_x_1325) ;  /* 0xffffffb0000c7947 */ /* 0x000fec000383ffff */
.L_x_1090:
[----:B------:R-:W-:Y:S01]  /*12800*/  BSSY B0, `(.L_x_1326) ;  /* 0x0000007000007945 */ /* 0x000fe20003800000 */
[----:B------:R-:W-:Y:S02]  /*12810*/  IMAD.MOV.U32 R46, RZ, RZ, R44 ;  /* 0x000000ffff2e7224 */ /* 0x000fe400078e002c */
[----:B------:R-:W-:Y:S02]  /*12820*/  IMAD.MOV.U32 R47, RZ, RZ, 0x2 ;  /* 0x00000002ff2f7424 */ /* 0x000fe400078e00ff */
[----:B------:R-:W-:-:S07]  /*12830*/  IMAD.MOV.U32 R45, RZ, RZ, -0x1 ;  /* 0xffffffffff2d7424 */ /* 0x000fce00078e00ff */
[----:B01234-:R-:W-:Y:S05]  /*12840*/  WARPSYNC.COLLECTIVE R45, `(.L_x_1327) ;  /* 0x000000002d087348 */ /* 0x01ffea0003c00000 */
[----:B------:R0:W0:Y:S02]  /*12850*/  SHFL.DOWN P0, R45, R46, R47, R48 ;  /* 0x0800002f2e2d7389 */ /* 0x0000240000000030 */
[----:B01234-:R-:W-:Y:S05]  /*12860*/  ENDCOLLECTIVE ;  /* 0x000000000000791b */ /* 0x01ffea0003800000 */
.L_x_1327:
[----:B------:R-:W-:Y:S05]  /*12870*/  BSYNC B0 ;  /* 0x0000000000007941 */ /* 0x000fea0003800000 */
.L_x_1326:
[----:B------:R-:W-:Y:S01]  /*12880*/  IMAD.MOV.U32 R56, RZ, RZ, R45 ;  /* 0x000000ffff387224 */ /* 0x000fe200078e002d */
[----:B------:R-:W-:Y:S06]  /*12890*/  BRA `(.L_x_1328) ;  /* 0xffffffb000207947 */ /* 0x000fec000383ffff */
.L_x_1091:
[----:B------:R-:W-:Y:S01]  /*128a0*/  HFMA2 R47, -RZ, RZ, 0, 1.1920928955078125e-07 ;  /* 0x00000002ff2f7431 */ /* 0x000fe200000001ff */
[----:B------:R-:W-:Y:S01]  /*128b0*/  BSSY B0, `(.L_x_1329) ;  /* 0x0000005000007945 */ /* 0x000fe20003800000 */
[----:B------:R-:W-:-:S07]  /*128c0*/  IMAD.MOV.U32 R45, RZ, RZ, -0x1 ;  /* 0xffffffffff2d7424 */ /* 0x000fce00078e00ff */
[----:B01234-:R-:W-:Y:S05]  /*128d0*/  WARPSYNC.COLLECTIVE R45, `(.L_x_1330) ;  /* 0x000000002d087348 */ /* 0x01ffea0003c00000 */
[----:B------:R0:W0:Y:S02]  /*128e0*/  SHFL.DOWN P0, R45, R46, R47, R48 ;  /* 0x0800002f2e2d7389 */ /* 0x0000240000000030 */
[----:B01234-:R-:W-:Y:S05]  /*128f0*/  ENDCOLLECTIVE ;  /* 0x000000000000791b */ /* 0x01ffea0003800000 */
.L_x_1330:
[----:B------:R-:W-:Y:S05]  /*12900*/  BSYNC B0 ;  /* 0x0000000000007941 */ /* 0x000fea0003800000 */
.L_x_1329:
[----:B------:R-:W-:Y:S05]  /*12910*/  BRA `(.L_x_1331) ;  /* 0xffffffb000087947 */ /* 0x000fea000383ffff */
.L_x_1092:
[----:B------:R-:W-:Y:S01]  /*12920*/  BSSY B0, `(.L_x_1332) ;  /* 0x0000007000007945 */ /* 0x000fe20003800000 */
[----:B------:R-:W-:Y:S02]  /*12930*/  IMAD.MOV.U32 R46, RZ, RZ, R16 ;  /* 0x000000ffff2e7224 */ /* 0x000fe400078e0010 */
[----:B------:R-:W-:Y:S02]  /*12940*/  IMAD.MOV.U32 R47, RZ, RZ, 0x2 ;  /* 0x00000002ff2f7424 */ /* 0x000fe400078e00ff */
[----:B------:R-:W-:-:S07]  /*12950*/  IMAD.MOV.U32 R45, RZ, RZ, -0x1 ;  /* 0xffffffffff2d7424 */ /* 0x000fce00078e00ff */
[----:B01234-:R-:W-:Y:S05]  /*12960*/  WARPSYNC.COLLECTIVE R45, `(.L_x_1333) ;  /* 0x000000002d087348 */ /* 0x01ffea0003c00000 */
[----:B------:R0:W0:Y:S02]  /*12970*/  SHFL.DOWN P0, R45, R46, R47, R48 ;  /* 0x0800002f2e2d7389 */ /* 0x0000240000000030 */
[----:B01234-:R-:W-:Y:S05]  /*12980*/  ENDCOLLECTIVE ;  /* 0x000000000000791b */ /* 0x01ffea0003800000 */
.L_x_1333:
[----:B------:R-:W-:Y:S05]  /*12990*/  BSYNC B0 ;  /* 0x0000000000007941 */ /* 0x000fea0003800000 */
.L_x_1332:
[----:B------:R-:W-:Y:S01]  /*129a0*/  IMAD.MOV.U32 R42, RZ, RZ, R45 ;  /* 0x000000ffff2a7224 */ /* 0x000fe200078e002d */
[----:B------:R-:W-:Y:S01]  /*129b0*/  MOV R46, R17 ;  /* 0x00000011002e7202 */ /* 0x000fe20000000f00 */
[----:B------:R-:W-:Y:S02]  /*129c0*/  IMAD.MOV.U32 R45, RZ, RZ, -0x1 ;  /* 0xffffffffff2d7424 */ /* 0x000fe400078e00ff */
[----:B------:R-:W-:-:S07]  /*129d0*/  IMAD.MOV.U32 R47, RZ, RZ, 0x2 ;  /* 0x00000002ff2f7424 */ /* 0x000fce00078e00ff */
[----:B------:R-:W-:Y:S05]  /*129e0*/  WARPSYNC.COLLECTIVE R45, `(.L_x_1334) ;  /* 0x000000002d087348 */ /* 0x000fea0003c00000 */
[----:B------:R0:W1:Y:S02]  /*129f0*/  SHFL.DOWN P0, R45, R46, R47, R48 ;  /* 0x0800002f2e2d7389 */ /* 0x0000640000000030 */
[----:B01----:R-:W-:Y:S05]  /*12a00*/  ENDCOLLECTIVE ;  /* 0x000000000000791b */ /* 0x003fea0003800000 */
.L_x_1334:
[----:B------:R-:W-:Y:S01]  /*12a10*/  IMAD.MOV.U32 R43, RZ, RZ, R45 ;  /* 0x000000ffff2b7224 */ /* 0x000fe200078e002d */
[----:B------:R-:W-:Y:S06]  /*12a20*/  BRA `(.L_x_1335) ;  /* 0xffffffac00d47947 */ /* 0x000fec000383ffff */
.L_x_1095:
[----:B------:R-:W-:Y:S01]  /*12a30*/  BSSY B0, `(.L_x_1336) ;  /* 0x0000007000007945 */ /* 0x000fe20003800000 */
[----:B------:R-:W-:Y:S01]  /*12a40*/  IMAD.MOV.U32 R46, RZ, RZ, R44 ;  /* 0x000000ffff2e7224 */ /* 0x000fe200078e002c */
[----:B------:R-:W-:Y:S01]  /*12a50*/  MOV R45, 0xffffffff ;  /* 0xffffffff002d7802 */ /* 0x000fe20000000f00 */
[----:B------:R-:W-:-:S07]  /*12a60*/  IMAD.MOV.U32 R47, RZ, RZ, 0x4 ;  /* 0x00000004ff2f7424 */ /* 0x000fce00078e00ff */
[----:B01234-:R-:W-:Y:S05]  /*12a70*/  WARPSYNC.COLLECTIVE R45, `(.L_x_1337) ;  /* 0x000000002d087348 */ /* 0x01ffea0003c00000 */
[----:B------:R0:W0:Y:S02]  /*12a80*/  SHFL.DOWN P0, R45, R46, R47, R48 ;  /* 0x0800002f2e2d7389 */ /* 0x0000240000000030 */
[----:B01234-:R-:W-:Y:S05]  /*12a90*/  ENDCOLLECTIVE ;  /* 0x000000000000791b */ /* 0x01ffea0003800000 */
.L_x_1337:
[----:B------:R-:W-:Y:S05]  /*12aa0*/  BSYNC B0 ;  /* 0x0000000000007941 */ /* 0x000fea0003800000 */
.L_x_1336:
[----:B------:R-:W-:Y:S01]  /*12ab0*/  IMAD.MOV.U32 R56, RZ, RZ, R45 ;  /* 0x000000ffff387224 */ /* 0x000fe200078e002d */
[----:B------:R-:W-:Y:S06]  /*12ac0*/  BRA `(.L_x_1338) ;  /* 0xffffffac00ec7947 */ /* 0x000fec000383ffff */
.L_x_1096:
[----:B------:R-:W-:Y:S01]  /*12ad0*/  BSSY B0, `(.L_x_1339) ;  /* 0x0000006000007945 */ /* 0x000fe20003800000 */
[----:B------:R-:W-:Y:S02]  /*12ae0*/  IMAD.MOV.U32 R47, RZ, RZ, 0x4 ;  /* 0x00000004ff2f7424 */ /* 0x000fe400078e00ff */
[----:B------:R-:W-:-:S07]  /*12af0*/  IMAD.MOV.U32 R45, RZ, RZ, -0x1 ;  /* 0xffffffffff2d7424 */ /* 0x000fce00078e00ff */
[----:B01234-:R-:W-:Y:S05]  /*12b00*/  WARPSYNC.COLLECTIVE R45, `(.L_x_1340) ;  /* 0x000000002d087348 */ /* 0x01ffea0003c00000 */
[----:B------:R0:W0:Y:S02]  /*12b10*/  SHFL.DOWN P0, R45, R46, R47, R48 ;  /* 0x0800002f2e2d7389 */ /* 0x0000240000000030 */
[----:B01234-:R-:W-:Y:S05]  /*12b20*/  ENDCOLLECTIVE ;  /* 0x000000000000791b */ /* 0x01ffea0003800000 */
.L_x_1340:
[----:B------:R-:W-:Y:S05]  /*12b30*/  BSYNC B0 ;  /* 0x0000000000007941 */ /* 0x000fea0003800000 */
.L_x_1339:
[----:B------:R-:W-:Y:S05]  /*12b40*/  BRA `(.L_x_1341) ;  /* 0xffffffac00d47947 */ /* 0x000fea000383ffff */
.L_x_1097:
[----:B------:R-:W-:Y:S01]  /*12b50*/  BSSY B0, `(.L_x_1342) ;  /* 0x0000007000007945 */ /* 0x000fe20003800000 */
[----:B------:R-:W-:Y:S01]  /*12b60*/  IMAD.MOV.U32 R46, RZ, RZ, R16 ;  /* 0x000000ffff2e7224 */ /* 0x000fe200078e0010 */
[----:B------:R-:W-:Y:S01]  /*12b70*/  MOV R45, 0xffffffff ;  /* 0xffffffff002d7802 */ /* 0x000fe20000000f00 */
[----:B------:R-:W-:-:S07]  /*12b80*/  IMAD.MOV.U32 R47, RZ, RZ, 0x4 ;  /* 0x00000004ff2f7424 */ /* 0x000fce00078e00ff */
[----:B01234-:R-:W-:Y:S05]  /*12b90*/  WARPSYNC.COLLECTIVE R45, `(.L_x_1343) ;  /* 0x000000002d087348 */ /* 0x01ffea0003c00000 */
[----:B------:R0:W0:Y:S02]  /*12ba0*/  SHFL.DOWN P0, R45, R46, R47, R48 ;  /* 0x0800002f2e2d7389 */ /* 0x0000240000000030 */
[----:B01234-:R-:W-:Y:S05]  /*12bb0*/  ENDCOLLECTIVE ;  /* 0x000000000000791b */ /* 0x01ffea0003800000 */
.L_x_1343:
[----:B------:R-:W-:Y:S05]  /*12bc0*/  BSYNC B0 ;  /* 0x0000000000007941 */ /* 0x000fea0003800000 */
.L_x_1342:
[----:B------:R-:W-:Y:S02]  /*12bd0*/  IMAD.MOV.U32 R42, RZ, RZ, R45 ;  /* 0x000000ffff2a7224 */ /* 0x000fe400078e002d */
[----:B------:R-:W-:Y:S02]  /*12be0*/  IMAD.MOV.U32 R45, RZ, RZ, -0x1 ;  /* 0xffffffffff2d7424 */ /* 0x000fe400078e00ff */
[----:B------:R-:W-:Y:S02]  /*12bf0*/  IMAD.MOV.U32 R46, RZ, RZ, R17 ;  /* 0x000000ffff2e7224 */ /* 0x000fe400078e0011 */
[----:B------:R-:W-:-:S07]  /*12c00*/  IMAD.MOV.U32 R47, RZ, RZ, 0x4 ;  /* 0x00000004ff2f7424 */ /* 0x000fce00078e00ff */
[----:B------:R-:W-:Y:S05]  /*12c10*/  WARPSYNC.COLLECTIVE R45, `(.L_x_1344) ;  /* 0x000000002d087348 */ /* 0x000fea0003c00000 */
[----:B------:R0:W1:Y:S02]  /*12c20*/  SHFL.DOWN P0, R45, R46, R47, R48 ;  /* 0x0800002f2e2d7389 */ /* 0x0000640000000030 */
[----:B01----:R-:W-:Y:S05]  /*12c30*/  ENDCOLLECTIVE ;  /* 0x000000000000791b */ /* 0x003fea0003800000 */
.L_x_1344:
[----:B------:R-:W-:Y:S01]  /*12c40*/  IMAD.MOV.U32 R43, RZ, RZ, R45 ;  /* 0x000000ffff2b7224 */ /* 0x000fe200078e002d */
[----:B------:R-:W-:Y:S06]  /*12c50*/  BRA `(.L_x_1345) ;  /* 0xffffffac00a07947 */ /* 0x000fec000383ffff */
.L_x_1100:
[----:B------:R-:W-:Y:S01]  /*12c60*/  BSSY B0, `(.L_x_1346) ;  /* 0x0000007000007945 */ /* 0x000fe20003800000 */
[----:B------:R-:W-:Y:S01]  /*12c70*/  MOV R46, R44 ;  /* 0x0000002c002e7202 */ /* 0x000fe20000000f00 */
[----:B------:R-:W-:Y:S02]  /*12c80*/  IMAD.MOV.U32 R47, RZ, RZ, 0x8 ;  /* 0x00000008ff2f7424 */ /* 0x000fe400078e00ff */
[----:B------:R-:W-:-:S07]  /*12c90*/  IMAD.MOV.U32 R45, RZ, RZ, -0x1 ;  /* 0xffffffffff2d7424 */ /* 0x000fce00078e00ff */
[----:B01234-:R-:W-:Y:S05]  /*12ca0*/  WARPSYNC.COLLECTIVE R45, `(.L_x_1347) ;  /* 0x000000002d087348 */ /* 0x01ffea0003c00000 */
[----:B------:R0:W0:Y:S02]  /*12cb0*/  SHFL.DOWN P0, R45, R46, R47, R48 ;  /* 0x0800002f2e2d7389 */ /* 0x0000240000000030 */
[----:B01234-:R-:W-:Y:S05]  /*12cc0*/  ENDCOLLECTIVE ;  /* 0x000000000000791b */ /* 0x01ffea0003800000 */
.L_x_1347:
[----:B------:R-:W-:Y:S05]  /*12cd0*/  BSYNC B0 ;  /* 0x0000000000007941 */ /* 0x000fea0003800000 */
.L_x_1346:
[----:B------:R-:W-:Y:S01]  /*12ce0*/  IMAD.MOV.U32 R56, RZ, RZ, R45 ;  /* 0x000000ffff387224 */ /* 0x000fe200078e002d */
[----:B------:R-:W-:Y:S06]  /*12cf0*/  BRA `(.L_x_1348) ;  /* 0xffffffac00b87947 */ /* 0x000fec000383ffff */
.L_x_1101:
[----:B------:R-:W-:Y:S01]  /*12d00*/  BSSY B0, `(.L_x_1349) ;  /* 0x0000006000007945 */ /* 0x000fe20003800000 */
[----:B------:R-:W-:Y:S02]  /*12d10*/  IMAD.MOV.U32 R47, RZ, RZ, 0x8 ;  /* 0x00000008ff2f7424 */ /* 0x000fe400078e00ff */
[----:B------:R-:W-:-:S07]  /*12d20*/  IMAD.MOV.U32 R45, RZ, RZ, -0x1 ;  /* 0xffffffffff2d7424 */ /* 0x000fce00078e00ff */
[----:B01234-:R-:W-:Y:S05]  /*12d30*/  WARPSYNC.COLLECTIVE R45, `(.L_x_1350) ;  /* 0x000000002d087348 */ /* 0x01ffea0003c00000 */
[----:B------:R0:W0:Y:S02]  /*12d40*/  SHFL.DOWN P0, R45, R46, R47, R48 ;  /* 0x0800002f2e2d7389 */ /* 0x0000240000000030 */
[----:B01234-:R-:W-:Y:S05]  /*12d50*/  ENDCOLLECTIVE ;  /* 0x000000000000791b */ /* 0x01ffea0003800000 */
.L_x_1350:
[----:B------:R-:W-:Y:S05]  /*12d60*/  BSYNC B0 ;  /* 0x0000000000007941 */ /* 0x000fea0003800000 */
.L_x_1349:
[----:B------:R-:W-:Y:S05]  /*12d70*/  BRA `(.L_x_1351) ;  /* 0xffffffac00a07947 */ /* 0x000fea000383ffff */
.L_x_1102:
[----:B------:R-:W-:Y:S01]  /*12d80*/  BSSY B0, `(.L_x_1352) ;  /* 0x0000007000007945 */ /* 0x000fe20003800000 */
[----:B------:R-:W-:Y:S01]  /*12d90*/  MOV R46, R16 ;  /* 0x00000010002e7202 */ /* 0x000fe20000000f00 */
[----:B------:R-:W-:Y:S02]  /*12da0*/  IMAD.MOV.U32 R47, RZ, RZ, 0x8 ;  /* 0x00000008ff2f7424 */ /* 0x000fe400078e00ff */
[----:B------:R-:W-:-:S07]  /*12db0*/  IMAD.MOV.U32 R45, RZ, RZ, -0x1 ;  /* 0xffffffffff2d7424 */ /* 0x000fce00078e00ff */
[----:B01234-:R-:W-:Y:S05]  /*12dc0*/  WARPSYNC.COLLECTIVE R45, `(.L_x_1353) ;  /* 0x000000002d087348 */ /* 0x01ffea0003c00000 */
[----:B------:R0:W0:Y:S02]  /*12dd0*/  SHFL.DOWN P0, R45, R46, R47, R48 ;  /* 0x0800002f2e2d7389 */ /* 0x0000240000000030 */
[----:B01234-:R-:W-:Y:S05]  /*12de0*/  ENDCOLLECTIVE ;  /* 0x000000000000791b */ /* 0x01ffea0003800000 */
.L_x_1353:
[----:B------:R-:W-:Y:S05]  /*12df0*/  BSYNC B0 ;  /* 0x0000000000007941 */ /* 0x000fea0003800000 */
.L_x_1352:
[----:B------:R-:W-:Y:S01]  /*12e00*/  IMAD.MOV.U32 R42, RZ, RZ, R45 ;  /* 0x000000ffff2a7224 */ /* 0x000fe200078e002d */
[----:B------:R-:W-:Y:S01]  /*12e10*/  MOV R45, 0xffffffff ;  /* 0xffffffff002d7802 */ /* 0x000fe20000000f00 */
[----:B------:R-:W-:Y:S02]  /*12e20*/  IMAD.MOV.U32 R46, RZ, RZ, R17 ;  /* 0x000000ffff2e7224 */ /* 0x000fe400078e0011 */
[----:B------:R-:W-:-:S07]  /*12e30*/  IMAD.MOV.U32 R47, RZ, RZ, 0x8 ;  /* 0x00000008ff2f7424 */ /* 0x000fce00078e00ff */
[----:B------:R-:W-:Y:S05]  /*12e40*/  WARPSYNC.COLLECTIVE R45, `(.L_x_1354) ;  /* 0x000000002d087348 */ /* 0x000fea0003c00000 */
[----:B------:R0:W1:Y:S02]  /*12e50*/  SHFL.DOWN P0, R45, R46, R47, R48 ;  /* 0x0800002f2e2d7389 */ /* 0x0000640000000030 */
[----:B01----:R-:W-:Y:S05]  /*12e60*/  ENDCOLLECTIVE ;  /* 0x000000000000791b */ /* 0x003fea0003800000 */
.L_x_1354:
[----:B------:R-:W-:Y:S01]  /*12e70*/  IMAD.MOV.U32 R43, RZ, RZ, R45 ;  /* 0x000000ffff2b7224 */ /* 0x000fe200078e002d */
[----:B------:R-:W-:Y:S06]  /*12e80*/  BRA `(.L_x_1355) ;  /* 0xffffffac006c7947 */ /* 0x000fec000383ffff */
.L_x_1105:
[----:B------:R-:W-:Y:S01]  /*12e90*/  BSSY B0, `(.L_x_1356) ;  /* 0x0000007000007945 */ /* 0x000fe20003800000 */
[----:B------:R-:W-:Y:S02]  /*12ea0*/  IMAD.MOV.U32 R46, RZ, RZ, R44 ;  /* 0x000000ffff2e7224 */ /* 0x000fe400078e002c */
[----:B------:R-:W-:Y:S02]  /*12eb0*/  IMAD.MOV.U32 R47, RZ, RZ, 0x10 ;  /* 0x00000010ff2f7424 */ /* 0x000fe400078e00ff */
[----:B------:R-:W-:-:S07]  /*12ec0*/  IMAD.MOV.U32 R45, RZ, RZ, -0x1 ;  /* 0xffffffffff2d7424 */ /* 0x000fce00078e00ff */
[----:B01234-:R-:W-:Y:S05]  /*12ed0*/  WARPSYNC.COLLECTIVE R45, `(.L_x_1357) ;  /* 0x000000002d087348 */ /* 0x01ffea0003c00000 */
[----:B------:R0:W0:Y:S02]  /*12ee0*/  SHFL.DOWN P0, R45, R46, R47, R48 ;  /* 0x0800002f2e2d7389 */ /* 0x0000240000000030 */
[----:B01234-:R-:W-:Y:S05]  /*12ef0*/  ENDCOLLECTIVE ;  /* 0x000000000000791b */ /* 0x01ffea0003800000 */
.L_x_1357:
[----:B------:R-:W-:Y:S05]  /*12f00*/  BSYNC B0 ;  /* 0x0000000000007941 */ /* 0x000fea0003800000 */
.L_x_1356:
[----:B------:R-:W-:Y:S01]  /*12f10*/  IMAD.MOV.U32 R56, RZ, RZ, R45 ;  /* 0x000000ffff387224 */ /* 0x000fe200078e002d */
[----:B------:R-:W-:Y:S06]  /*12f20*/  BRA `(.L_x_1358) ;  /* 0xffffffac00807947 */ /* 0x000fec000383ffff */
.L_x_1106:
[----:B------:R-:W-:Y:S01]  /*12f30*/  HFMA2 R47, -RZ, RZ, 0, 9.5367431640625e-07 ;  /* 0x00000010ff2f7431 */ /* 0x000fe200000001ff */
[----:B------:R-:W-:Y:S01]  /*12f40*/  BSSY B0, `(.L_x_1359) ;  /* 0x0000005000007945 */ /* 0x000fe20003800000 */
[----:B------:R-:W-:-:S07]  /*12f50*/  IMAD.MOV.U32 R45, RZ, RZ, -0x1 ;  /* 0xffffffffff2d7424 */ /* 0x000fce00078e00ff */
[----:B01234-:R-:W-:Y:S05]  /*12f60*/  WARPSYNC.COLLECTIVE R45, `(.L_x_1360) ;  /* 0x000000002d087348 */ /* 0x01ffea0003c00000 */
[----:B------:R0:W0:Y:S02]  /*12f70*/  SHFL.DOWN P0, R45, R46, R47, R48 ;  /* 0x0800002f2e2d7389 */ /* 0x0000240000000030 */
[----:B01234-:R-:W-:Y:S05]  /*12f80*/  ENDCOLLECTIVE ;  /* 0x000000000000791b */ /* 0x01ffea0003800000 */
.L_x_1360:
[----:B------:R-:W-:Y:S05]  /*12f90*/  BSYNC B0 ;  /* 0x0000000000007941 */ /* 0x000fea0003800000 */
.L_x_1359:
[----:B------:R-:W-:Y:S05]  /*12fa0*/  BRA `(.L_x_1361) ;  /* 0xffffffac00687947 */ /* 0x000fea000383ffff */
.L_x_1107:
[----:B------:R-:W-:Y:S01]  /*12fb0*/  BSSY B0, `(.L_x_1362) ;  /* 0x0000007000007945 */ /* 0x000fe20003800000 */
[----:B------:R-:W-:Y:S02]  /*12fc0*/  IMAD.MOV.U32 R46, RZ, RZ, R16 ;  /* 0x000000ffff2e7224 */ /* 0x000fe400078e0010 */
[----:B------:R-:W-:Y:S02]  /*12fd0*/  IMAD.MOV.U32 R47, RZ, RZ, 0x10 ;  /* 0x00000010ff2f7424 */ /* 0x000fe400078e00ff */
[----:B------:R-:W-:-:S07]  /*12fe0*/  IMAD.MOV.U32 R45, RZ, RZ, -0x1 ;  /* 0xffffffffff2d7424 */ /* 0x000fce00078e00ff */
[----:B01234-:R-:W-:Y:S05]  /*12ff0*/  WARPSYNC.COLLECTIVE R45, `(.L_x_1363) ;  /* 0x000000002d087348 */ /* 0x01ffea0003c00000 */
[----:B------:R0:W0:Y:S02]  /*13000*/  SHFL.DOWN P0, R45, R46, R47, R48 ;  /* 0x0800002f2e2d7389 */ /* 0x0000240000000030 */
[----:B01234-:R-:W-:Y:S05]  /*13010*/  ENDCOLLECTIVE ;  /* 0x000000000000791b */ /* 0x01ffea0003800000 */
.L_x_1363:
[----:B------:R-:W-:Y:S05]  /*13020*/  BSYNC B0 ;  /* 0x0000000000007941 */ /* 0x000fea0003800000 */
.L_x_1362:
[----:B------:R-:W-:Y:S01]  /*13030*/  IMAD.MOV.U32 R42, RZ, RZ, R45 ;  /* 0x000000ffff2a7224 */ /* 0x000fe200078e002d */
[----:B------:R-:W-:Y:S01]  /*13040*/  MOV R46, R17 ;  /* 0x00000011002e7202 */ /* 0x000fe20000000f00 */
[----:B------:R-:W-:Y:S02]  /*13050*/  IMAD.MOV.U32 R45, RZ, RZ, -0x1 ;  /* 0xffffffffff2d7424 */ /* 0x000fe400078e00ff */
[----:B------:R-:W-:-:S07]  /*13060*/  IMAD.MOV.U32 R47, RZ, RZ, 0x10 ;  /* 0x00000010ff2f7424 */ /* 0x000fce00078e00ff */
[----:B------:R-:W-:Y:S05]  /*13070*/  WARPSYNC.COLLECTIVE R45, `(.L_x_1364) ;  /* 0x000000002d087348 */ /* 0x000fea0003c00000 */
[----:B------:R0:W1:Y:S02]  /*13080*/  SHFL.DOWN P0, R45, R46, R47, R48 ;  /* 0x0800002f2e2d7389 */ /* 0x0000640000000030 */
[----:B01----:R-:W-:Y:S05]  /*13090*/  ENDCOLLECTIVE ;  /* 0x000000000000791b */ /* 0x003fea0003800000 */
.L_x_1364:
[----:B------:R-:W-:Y:S01]  /*130a0*/  IMAD.MOV.U32 R43, RZ, RZ, R45 ;  /* 0x000000ffff2b7224 */ /* 0x000fe200078e002d */
[----:B------:R-:W-:Y:S06]  /*130b0*/  BRA `(.L_x_1365) ;  /* 0xffffffac00347947 */ /* 0x000fec000383ffff */
.L_x_1110:
[----:B------:R-:W-:Y:S01]  /*130c0*/  BSSY B0, `(.L_x_1366) ;  /* 0x0000005000007945 */ /* 0x000fe20003800000 */
[----:B------:R-:W-:-:S07]  /*130d0*/  IMAD.MOV.U32 R45, RZ, RZ, -0x1 ;  /* 0xffffffffff2d7424 */ /* 0x000fce00078e00ff */
[----:B-1234-:R-:W-:Y:S05]  /*130e0*/  WARPSYNC.COLLECTIVE R45, `(.L_x_1367) ;  /* 0x000000002d087348 */ /* 0x01efea0003c00000 */
[----:B------:R-:W-:Y:S01]  /*130f0*/  VOTE.ALL P0, P0 ;  /* 0x0000000000ff7806 */ /* 0x000fe20000000000 */
[----:B-1234-:R-:W-:-:S12]  /*13100*/  ENDCOLLECTIVE ;  /* 0x000000000000791b */ /* 0x01efd80003800000 */
.L_x_1367:
[----:B------:R-:W-:Y:S05]  /*13110*/  BSYNC B0 ;  /* 0x0000000000007941 */ /* 0x000fea0003800000 */
.L_x_1366:
[----:B------:R-:W-:Y:S05]  /*13120*/  BRA `(.L_x_1368) ;  /* 0xffffffac00807947 */ /* 0x000fea000383ffff */
.L_x_1369:
        /* <DEDUP_REMOVED lines=13> */
.L_x_2379:


//--------------------- .text._ZN6thrust24THRUST_300001_SM_1000_NS8cuda_cub4core6detail13_kernel_agentINS1_15__reduce_by_key9InitAgentIN3cub18CUB_300001_SM_100024ReduceByKeyScanTileStateIdiLb1EEEiPiEEJSA_iSB_EEEvDpT0_ --------------------------
	.section	.text._ZN6thrust24THRUST_300001_SM_1000_NS8cuda_cub4core6detail13_kernel_agentINS1_15__reduce_by_key9InitAgentIN3cub18CUB_300001_SM_100024ReduceByKeyScanTileStateIdiLb1EEEiPiEEJSA_iSB_EEEvDpT0_,"ax",@progbits
	.align	128
        .global         _ZN6thrust24THRUST_300001_SM_1000_NS8cuda_cub4core6detail13_kernel_agentINS1_15__reduce_by_key9InitAgentIN3cub18CUB_300001_SM_100024ReduceByKeyScanTileStateIdiLb1EEEiPiEEJSA_iSB_EEEvDpT0_
        .type           _ZN6thrust24THRUST_300001_SM_1000_NS8cuda_cub4core6detail13_kernel_agentINS1_15__reduce_by_key9InitAgentIN3cub18CUB_300001_SM_100024ReduceByKeyScanTileStateIdiLb1EEEiPiEEJSA_iSB_EEEvDpT0_,@function
        .size           _ZN6thrust24THRUST_300001_SM_1000_NS8cuda_cub4core6detail13_kernel_agentINS1_15__reduce_by_key9InitAgentIN3cub18CUB_300001_SM_100024ReduceByKeyScanTileStateIdiLb1EEEiPiEEJSA_iSB_EEEvDpT0_,(.L_x_2380 - _ZN6thrust24THRUST_300001_SM_1000_NS8cuda_cub4core6detail13_kernel_agentINS1_15__reduce_by_key9InitAgentIN3cub18CUB_300001_SM_100024ReduceByKeyScanTileStateIdiLb1EEEiPiEEJSA_iSB_EEEvDpT0_)
        .other          _ZN6thrust24THRUST_300001_SM_1000_NS8cuda_cub4core6detail13_kernel_agentINS1_15__reduce_by_key9InitAgentIN3cub18CUB_300001_SM_100024ReduceByKeyScanTileStateIdiLb1EEEiPiEEJSA_iSB_EEEvDpT0_,@"STO_CUDA_ENTRY STV_DEFAULT"
_ZN6thrust24THRUST_300001_SM_1000_NS8cuda_cub4core6detail13_kernel_agentINS1_15__reduce_by_key9InitAgentIN3cub18CUB_300001_SM_100024ReduceByKeyScanTileStateIdiLb1EEEiPiEEJSA_iSB_EEEvDpT0_:
.text._ZN6thrust24THRUST_300001_SM_1000_NS8cuda_cub4core6detail13_kernel_agentINS1_15__reduce_by_key9InitAgentIN3cub18CUB_300001_SM_100024ReduceByKeyScanTileStateIdiLb1EEEiPiEEJSA_iSB_EEEvDpT0_:
[----:B------:R-:W-:Y:S01]  /*0000*/  LDC R1, c[0x0][0x37c] ;  /* 0x0000df00ff017b82 */ /* 0x000fe20000000800 */
[----:B------:R-:W0:Y:S07]  /*0010*/  S2R R0, SR_TID.X ;  /* 0x0000000000007919 */ /* 0x000e2e0000002100 */
[----:B------:R-:W1:Y:S01]  /*0020*/  S2UR UR6, SR_CTAID.X ;  /* 0x00000000000679c3 */ /* 0x000e620000002500 */
[----:B------:R-:W2:Y:S01]  /*0030*/  LDCU UR4, c[0x0][0x388] ;  /* 0x00007100ff0477ac */ /* 0x000ea20008000800 */
[----:B------:R-:W-:-:S06]  /*0040*/  CS2R R8, SRZ ;  /* 0x0000000000087805 */ /* 0x000fcc000001ff00 */
[----:B------:R-:W1:Y:S01]  /*0050*/  LDC R7, c[0x0][0x360] ;  /* 0x0000d800ff077b82 */ /* 0x000e620000000800 */
[C---:B0-----:R-:W-:Y:S01]  /*0060*/  ISETP.GT.U32.AND P0, PT, R0.reuse, 0x1f, PT ;  /* 0x0000001f0000780c */ /* 0x041fe20003f04070 */
[----:B-1----:R-:W-:Y:S01]  /*0070*/  IMAD R7, R7, UR6, R0 ;  /* 0x0000000607077c24 */ /* 0x002fe2000f8e0200 */
[----:B------:R-:W-:Y:S02]  /*0080*/  LOP3.LUT P2, RZ, R0, UR6, RZ, 0xfc, !PT ;  /* 0x0000000600ff7c12 */ /* 0x000fe4000f84fcff */
[----:B------:R-:W-:Y:S02]  /*0090*/  ISETP.NE.OR P0, PT, RZ, UR6, P0 ;  /* 0x00000006ff007c0c */ /* 0x000fe40008705670 */
[----:B--2---:R-:W-:Y:S01]  /*00a0*/  ISETP.GE.AND P1, PT, R7, UR4, PT ;  /* 0x0000000407007c0c */ /* 0x004fe2000bf26270 */
[----:B------:R-:W0:Y:S10]  /*00b0*/  LDCU.64 UR4, c[0x0][0x358] ;  /* 0x00006b00ff0477ac */ /* 0x000e340008000a00 */
[----:B------:R-:W1:Y:S02]  /*00c0*/  @!P0 LDC.64 R4, c[0x0][0x380] ;  /* 0x0000e000ff048b82 */ /* 0x000e640000000a00 */
[----:B------:R-:W-:-:S02]  /*00d0*/  @!P1 IMAD.MOV.U32 R10, RZ, RZ, 0x63 ;  /* 0x00000063ff0a9424 */ /* 0x000fc400078e00ff */
[----:B------:R-:W-:-:S04]  /*00e0*/  @!P1 IMAD.MOV.U32 R11, RZ, RZ, 0x0 ;  /* 0x00000000ff0b9424 */ /* 0x000fc800078e00ff */
[----:B------:R-:W2:Y:S01]  /*00f0*/  @!P1 LDC.64 R2, c[0x0][0x380] ;  /* 0x0000e000ff029b82 */ /* 0x000ea20000000a00 */
[----:B-1----:R-:W-:-:S04]  /*0100*/  @!P0 IMAD.WIDE.U32 R4, R0, 0x10, R4 ;  /* 0x0000001000048825 */ /* 0x002fc800078e0004 */
[----:B--2---:R-:W-:-:S05]  /*0110*/  @!P1 IMAD.WIDE R2, R7, 0x10, R2 ;  /* 0x0000001007029825 */ /* 0x004fca00078e0202 */
[----:B0-----:R0:W-:Y:S04]  /*0120*/  @!P1 STG.E.128 desc[UR4][R2.64+0x200], R8 ;  /* 0x0002000802009986 */ /* 0x0011e8000c101d04 */
[----:B------:R0:W-:Y:S01]  /*0130*/  @!P0 STG.E.128 desc[UR4][R4.64], RZ ;  /* 0x000000ff04008986 */ /* 0x0001e2000c101d04 */
[----:B------:R-:W-:Y:S05]  /*0140*/  @P2 EXIT ;  /* 0x000000000000294d */ /* 0x000fea0003800000 */
[----:B0-----:R-:W0:Y:S02]  /*0150*/  LDC.64 R2, c[0x0][0x390] ;  /* 0x0000e400ff027b82 */ /* 0x001e240000000a00 */
[----:B0-----:R-:W-:Y:S01]  /*0160*/  STG.E desc[UR4][R2.64], RZ ;  /* 0x000000ff02007986 */ /* 0x001fe2000c101904 */
[----:B------:R-:W-:Y:S05]  /*0170*/  EXIT ;  /* 0x000000000000794d */ /* 0x000fea0003800000 */
.L_x_1370:
        /* <DEDUP_REMOVED lines=16> */
.L_x_2380:


//--------------------- .text._ZN6thrust24THRUST_300001_SM_1000_NS8cuda_cub4core6detail13_kernel_agentINS1_15__reduce_by_key16ReduceByKeyAgentINS0_12zip_iteratorIN4cuda3std3__45tupleIJNS0_6detail15normal_iteratorINS0_10device_ptrIiEEEESG_EEEEENSD_INSE_I8SumCountEEEESI_SL_NSA_8equal_toINSB_IJiiEEEEE12SumCountPlusPllEEJSI_SL_SI_SL_SQ_N3cub18CUB_300001_SM_100024ReduceByKeyScanTileStateISJ_lLb0EEESO_SP_llEEEvDpT0_ --------------------------
	.section	.text._ZN6thrust24THRUST_300001_SM_1000_NS8cuda_cub4core6detail13_kernel_agentINS1_15__reduce_by_key16ReduceByKeyAgentINS0_12zip_iteratorIN4cuda3std3__45tupleIJNS0_6detail15normal_iteratorINS0_10device_ptrIiEEEESG_EEEEENSD_INSE_I8SumCountEEEESI_SL_NSA_8equal_toINSB_IJiiEEEEE12SumCountPlusPllEEJSI_SL_SI_SL_SQ_N3cub18CUB_300001_SM_100024ReduceByKeyScanTileStateISJ_lLb0EEESO_SP_llEEEvDpT0_,"ax",@progbits
	.align	128
        .global         _ZN6thrust24THRUST_300001_SM_1000_NS8cuda_cub4core6detail13_kernel_agentINS1_15__reduce_by_key16ReduceByKeyAgentINS0_12zip_iteratorIN4cuda3std3__45tupleIJNS0_6detail15normal_iteratorINS0_10device_ptrIiEEEESG_EEEEENSD_INSE_I8SumCountEEEESI_SL_NSA_8equal_toINSB_IJiiEEEEE12SumCountPlusPllEEJSI_SL_SI_SL_SQ_N3cub18CUB_300001_SM_100024ReduceByKeyScanTileStateISJ_lLb0EEESO_SP_llEEEvDpT0_
        .type           _ZN6thrust24THRUST_300001_SM_1000_NS8cuda_cub4core6detail13_kernel_agentINS1_15__reduce_by_key16ReduceByKeyAgentINS0_12zip_iteratorIN4cuda3std3__45tupleIJNS0_6detail15normal_iteratorINS0_10device_ptrIiEEEESG_EEEEENSD_INSE_I8SumCountEEEESI_SL_NSA_8equal_toINSB_IJiiEEEEE12SumCountPlusPllEEJSI_SL_SI_SL_SQ_N3cub18CUB_300001_SM_100024ReduceByKeyScanTileStateISJ_lLb0EEESO_SP_llEEEvDpT0_,@function
        .size           _ZN6thrust24THRUST_300001_SM_1000_NS8cuda_cub4core6detail13_kernel_agentINS1_15__reduce_by_key16ReduceByKeyAgentINS0_12zip_iteratorIN4cuda3std3__45tupleIJNS0_6detail15normal_iteratorINS0_10device_ptrIiEEEESG_EEEEENSD_INSE_I8SumCountEEEESI_SL_NSA_8equal_toINSB_IJiiEEEEE12SumCountPlusPllEEJSI_SL_SI_SL_SQ_N3cub18CUB_300001_SM_100024ReduceByKeyScanTileStateISJ_lLb0EEESO_SP_llEEEvDpT0_,(.L_x_2381 - _ZN6thrust24THRUST_300001_SM_1000_NS8cuda_cub4core6detail13_kernel_agentINS1_15__reduce_by_key16ReduceByKeyAgentINS0_12zip_iteratorIN4cuda3std3__45tupleIJNS0_6detail15normal_iteratorINS0_10device_ptrIiEEEESG_EEEEENSD_INSE_I8SumCountEEEESI_SL_NSA_8equal_toINSB_IJiiEEEEE12SumCountPlusPllEEJSI_SL_SI_SL_SQ_N3cub18CUB_300001_SM_100024ReduceByKeyScanTileStateISJ_lLb0EEESO_SP_llEEEvDpT0_)
        .other          _ZN6thrust24THRUST_300001_SM_1000_NS8cuda_cub4core6detail13_kernel_agentINS1_15__reduce_by_key16ReduceByKeyAgentINS0_12zip_iteratorIN4cuda3std3__45tupleIJNS0_6detail15normal_iteratorINS0_10device_ptrIiEEEESG_EEEEENSD_INSE_I8SumCountEEEESI_SL_NSA_8equal_toINSB_IJiiEEEEE12SumCountPlusPllEEJSI_SL_SI_SL_SQ_N3cub18CUB_300001_SM_100024ReduceByKeyScanTileStateISJ_lLb0EEESO_SP_llEEEvDpT0_,@"STO_CUDA_ENTRY STV_DEFAULT"
_ZN6thrust24THRUST_300001_SM_1000_NS8cuda_cub4core6detail13_kernel_agentINS1_15__reduce_by_key16ReduceByKeyAgentINS0_12zip_iteratorIN4cuda3std3__45tupleIJNS0_6detail15normal_iteratorINS0_10device_ptrIiEEEESG_EEEEENSD_INSE_I8SumCountEEEESI_SL_NSA_8equal_toINSB_IJiiEEEEE12SumCountPlusPllEEJSI_SL_SI_SL_SQ_N3cub18CUB_300001_SM_100024ReduceByKeyScanTileStateISJ_lLb0EEESO_SP_llEEEvDpT0_:
.text._ZN6thrust24THRUST_300001_SM_1000_NS8cuda_cub4core6detail13_kernel_agentINS1_15__reduce_by_key16ReduceByKeyAgentINS0_12zip_iteratorIN4cuda3std3__45tupleIJNS0_6detail15normal_iteratorINS0_10device_ptrIiEEEESG_EEEEENSD_INSE_I8SumCountEEEESI_SL_NSA_8equal_toINSB_IJiiEEEEE12SumCountPlusPllEEJSI_SL_SI_SL_SQ_N3cub18CUB_300001_SM_100024ReduceByKeyScanTileStateISJ_lLb0EEESO_SP_llEEEvDpT0_:
[----:B------:R-:W0:Y:S01]  /*0000*/  LDC R1, c[0x0][0x37c] ;  /* 0x0000df00ff017b82 */ /* 0x000e220000000800 */
[----:B------:R-:W1:Y:S01]  /*0010*/  S2R R3, SR_CTAID.X ;  /* 0x0000000000037919 */ /* 0x000e620000002500 */
[----:B------:R-:W2:Y:S01]  /*0020*/  LDCU.64 UR4, c[0x0][0x3d8] ;  /* 0x00007b00ff0477ac */ /* 0x000ea20008000a00 */
[----:B0-----:R-:W-:Y:S01]  /*0030*/  VIADD R1, R1, 0xfffffff0 ;  /* 0xfffffff001017836 */ /* 0x001fe20000000000 */
[----:B------:R-:W0:Y:S01]  /*0040*/  LDCU.64 UR8, c[0x0][0x358] ;  /* 0x00006b00ff0877ac */ /* 0x000e220008000a00 */
[----:B-1----:R-:W-:-:S03]  /*0050*/  IMAD.WIDE.U32 R4, R3, 0x300, RZ ;  /* 0x0000030003047825 */ /* 0x002fc600078e00ff */
[----:B--2---:R-:W-:-:S04]  /*0060*/  IADD3 R2, P1, PT, -R4, UR4, RZ ;  /* 0x0000000404027c10 */ /* 0x004fc8000ff3e1ff */
[----:B------:R-:W-:Y:S02]  /*0070*/  ISETP.GE.U32.AND P0, PT, R2, 0x301, PT ;  /* 0x000003010200780c */ /* 0x000fe40003f06070 */
[----:B------:R-:W-:-:S04]  /*0080*/  IADD3.X R0, PT, PT, ~R5, UR5, RZ, P1, !PT ;  /* 0x0000000505007c10 */ /* 0x000fc80008ffe5ff */
[----:B------:R-:W-:-:S13]  /*0090*/  ISETP.GE.AND.EX P0, PT, R0, RZ, PT, P0 ;  /* 0x000000ff0000720c */ /* 0x000fda0003f06300 */
[----:B0-----:R-:W-:Y:S05]  /*00a0*/  @!P0 BRA `(.L_x_1371) ;  /* 0x0000007400148947 */ /* 0x001fea0003800000 */
[----:B------:R-:W-:-:S13]  /*00b0*/  ISETP.NE.AND P0, PT, R3, RZ, PT ;  /* 0x000000ff0300720c */ /* 0x000fda0003f05270 */
[----:B------:R-:W-:Y:S05]  /*00c0*/  @P0 BRA `(.L_x_1372) ;  /* 0x0000002c00600947 */ /* 0x000fea0003800000 */
[----:B------:R-:W0:Y:S01]  /*00d0*/  S2R R28, SR_TID.X ;  /* 0x00000000001c7919 */ /* 0x000e220000002100 */
[----:B------:R-:W1:Y:S01]  /*00e0*/  LDCU.64 UR10, c[0x0][0x390] ;  /* 0x00007200ff0a77ac */ /* 0x000e620008000a00 */
[----:B------:R-:W2:Y:S01]  /*00f0*/  LDCU.128 UR4, c[0x0][0x380] ;  /* 0x00007000ff0477ac */ /* 0x000ea20008000c00 */
[C---:B0-----:R-:W-:Y:S02]  /*0100*/  LOP3.LUT R0, R28.reuse, 0x1f, RZ, 0xc0, !PT ;  /* 0x0000001f1c007812 */ /* 0x041fe400078ec0ff */
[----:B------:R-:W-:-:S05]  /*0110*/  LOP3.LUT R3, R28, 0x3e0, RZ, 0xc0, !PT ;  /* 0x000003e01c037812 */ /* 0x000fca00078ec0ff */
[----:B------:R-:W-:-:S05]  /*0120*/  IMAD R3, R3, 0x3, R0 ;  /* 0x0000000303037824 */ /* 0x000fca00078e0200 */
[----:B------:R-:W-:-:S04]  /*0130*/  IADD3 R3, P0, PT, R4, R3, RZ ;  /* 0x0000000304037210 */ /* 0x000fc80007f1e0ff */
[C---:B-1----:R-:W-:Y:S01]  /*0140*/  LEA R16, P2, R3.reuse, UR10, 0x4 ;  /* 0x0000000a03107c11 */ /* 0x042fe2000f8420ff */
[----:B------:R-:W-:Y:S02]  /*0150*/  IMAD.X R0, RZ, RZ, R5, P0 ;  /* 0x000000ffff007224 */ /* 0x000fe400000e0605 */
[----:B------:R-:W-:-:S03]  /*0160*/  IMAD.SHL.U32 R14, R3, 0x4, RZ ;  /* 0x00000004030e7824 */ /* 0x000fc600078e00ff */
[C-C-:B------:R-:W-:Y:S02]  /*0170*/  LEA.HI.X R17, R3.reuse, UR11, R0.reuse, 0x4, P2 ;  /* 0x0000000b03117c11 */ /* 0x140fe400090f2400 */
[C---:B--2---:R-:W-:Y:S02]  /*0180*/  IADD3 R4, P0, PT, R14.reuse, UR4, RZ ;  /* 0x000000040e047c10 */ /* 0x044fe4000ff1e0ff */
[----:B------:R-:W-:Y:S01]  /*0190*/  SHF.L.U64.HI R2, R3, 0x2, R0 ;  /* 0x0000000203027819 */ /* 0x000fe20000010200 */
[----:B------:R-:W2:Y:S01]  /*01a0*/  LDG.E.64.CONSTANT R20, desc[UR8][R16.64+0x208] ;  /* 0x0002080810147981 */ /* 0x000ea2000c1e9b00 */
[----:B------:R-:W-:Y:S02]  /*01b0*/  IADD3 R14, P1, PT, R14, UR6, RZ ;  /* 0x000000060e0e7c10 */ /* 0x000fe4000ff3e0ff */
[C---:B------:R-:W-:Y:S01]  /*01c0*/  IADD3.X R5, PT, PT, R2.reuse, UR5, RZ, P0, !PT ;  /* 0x0000000502057c10 */ /* 0x040fe200087fe4ff */
[----:B------:R-:W3:Y:S01]  /*01d0*/  LDG.E.64.CONSTANT R18, desc[UR8][R16.64+0x8] ;  /* 0x0000080810127981 */ /* 0x000ee2000c1e9b00 */
[----:B------:R-:W-:-:S03]  /*01e0*/  IADD3.X R15, PT, PT, R2, UR7, RZ, P1, !PT ;  /* 0x00000007020f7c10 */ /* 0x000fc60008ffe4ff */
[----:B------:R-:W4:Y:S04]  /*01f0*/  LDG.E.64.CONSTANT R8, desc[UR8][R16.64+0x408] ;  /* 0x0004080810087981 */ /* 0x000f28000c1e9b00 */
[----:B------:R-:W5:Y:S04]  /*0200*/  LDG.E R22, desc[UR8][R4.64] ;  /* 0x0000000804167981 */ /* 0x000f68000c1e1900 */
[----:B------:R-:W5:Y:S04]  /*0210*/  LDG.E R23, desc[UR8][R14.64] ;  /* 0x000000080e177981 */ /* 0x000f68000c1e1900 */
[----:B------:R-:W5:Y:S04]  /*0220*/  LDG.E R24, desc[UR8][R4.64+0x80] ;  /* 0x0000800804187981 */ /* 0x000f68000c1e1900 */
[----:B------:R0:W5:Y:S04]  /*0230*/  LDG.E R26, desc[UR8][R4.64+0x100] ;  /* 0x00010008041a7981 */ /* 0x000168000c1e1900 */
[----:B------:R-:W5:Y:S04]  /*0240*/  LDG.E R25, desc[UR8][R14.64+0x80] ;  /* 0x000080080e197981 */ /* 0x000f68000c1e1900 */
[----:B------:R2:W5:Y:S04]  /*0250*/  LDG.E R27, desc[UR8][R14.64+0x100] ;  /* 0x000100080e1b7981 */ /* 0x000568000c1e1900 */
[----:B------:R-:W5:Y:S04]  /*0260*/  LDG.E.64.CONSTANT R2, desc[UR8][R16.64] ;  /* 0x0000000810027981 */ /* 0x000f68000c1e9b00 */
[----:B------:R-:W5:Y:S04]  /*0270*/  LDG.E.64.CONSTANT R10, desc[UR8][R16.64+0x200] ;  /* 0x00020008100a7981 */ /* 0x000f68000c1e9b00 */
[----:B------:R4:W5:Y:S01]  /*0280*/  LDG.E.64.CONSTANT R12, desc[UR8][R16.64+0x400] ;  /* 0x00040008100c7981 */ /* 0x000962000c1e9b00 */
[----:B0-----:R-:W0:Y:S01]  /*0290*/  S2R R4, SR_CgaCtaId ;  /* 0x0000000000047919 */ /* 0x001e220000008800 */
[----:B------:R-:W1:Y:S01]  /*02a0*/  S2R R30, SR_LANEID ;  /* 0x00000000001e7919 */ /* 0x000e620000000000 */
[----:B------:R-:W-:-:S02]  /*02b0*/  SHF.R.U32.HI R6, RZ, 0x5, R28 ;  /* 0x00000005ff067819 */ /* 0x000fc4000001161c */
[----:B------:R-:W-:-:S04]  /*02c0*/  MOV R5, 0x400 ;  /* 0x0000040000057802 */ /* 0x000fc80000000f00 */
[----:B0-----:R-:W-:Y:S01]  /*02d0*/  LEA R5, R4, R5, 0x18 ;  /* 0x0000000504057211 */ /* 0x001fe200078ec0ff */
[----:B-1----:R-:W-:-:S04]  /*02e0*/  IMAD R0, R6, 0x60, R30 ;  /* 0x0000006006007824 */ /* 0x002fc800078e021e */
[----:B------:R-:W-:Y:S01]  /*02f0*/  IMAD R7, R0, 0x8, R5 ;  /* 0x0000000800077824 */ /* 0x000fe200078e0205 */
[----:B------:R-:W-:Y:S01]  /*0300*/  ISETP.NE.AND P3, PT, R28, RZ, PT ;  /* 0x000000ff1c00720c */ /* 0x000fe20003f65270 */
[----:B------:R-:W-:Y:S01]  /*0310*/  UMOV UR4, URZ ;  /* 0x000000ff00047c82 */ /* 0x000fe20008000000 */
[----:B------:R-:W-:Y:S01]  /*0320*/  BSSY.RECONVERGENT B0, `(.L_x_1373) ;  /* 0x0000044000007945 */ /* 0x000fe20003800200 */
[----:B------:R-:W-:Y:S02]  /*0330*/  CS2R R44, SRZ ;  /* 0x00000000002c7805 */ /* 0x000fe4000001ff00 */
[--C-:B--2---:R-:W-:Y:S02]  /*0340*/  SHF.R.U32.HI R15, RZ, 0x10, R21.reuse ;  /* 0x00000010ff0f7819 */ /* 0x104fe40000011615 */
[----:B------:R-:W-:Y:S02]  /*0350*/  SHF.R.U32.HI R14, RZ, 0x18, R21 ;  /* 0x00000018ff0e7819 */ /* 0x000fe40000011615 */
[----:B---3--:R-:W-:-:S02]  /*0360*/  SHF.R.U32.HI R29, RZ, 0x10, R19 ;  /* 0x00000010ff1d7819 */ /* 0x008fc40000011613 */
[--C-:B------:R-:W-:Y:S02]  /*0370*/  SHF.R.U32.HI R4, RZ, 0x18, R19.reuse ;  /* 0x00000018ff047819 */ /* 0x100fe40000011613 */
[----:B------:R-:W-:Y:S02]  /*0380*/  SHF.R.U32.HI R31, RZ, 0x8, R19 ;  /* 0x00000008ff1f7819 */ /* 0x000fe40000011613 */
[----:B------:R-:W-:Y:S02]  /*0390*/  PRMT R14, R15, 0x3340, R14 ;  /* 0x000033400f0e7816 */ /* 0x000fe4000000000e */
[----:B------:R-:W-:Y:S02]  /*03a0*/  PRMT R4, R29, 0x3340, R4 ;  /* 0x000033401d047816 */ /* 0x000fe40000000004 */
[----:B------:R-:W-:Y:S02]  /*03b0*/  PRMT R15, R19, 0x3340, R31 ;  /* 0x00003340130f7816 */ /* 0x000fe4000000001f */
[----:B----4-:R-:W-:-:S02]  /*03c0*/  SHF.R.U32.HI R17, RZ, 0x10, R9 ;  /* 0x00000010ff117819 */ /* 0x010fc40000011609 */
[----:B------:R-:W-:Y:S02]  /*03d0*/  SHF.R.U32.HI R16, RZ, 0x18, R9 ;  /* 0x00000018ff107819 */ /* 0x000fe40000011609 */
[----:B------:R-:W-:Y:S01]  /*03e0*/  SHF.R.U32.HI R19, RZ, 0x8, R21 ;  /* 0x00000008ff137819 */ /* 0x000fe20000011615 */
[----:B-----5:R0:W-:Y:S01]  /*03f0*/  STS.64 [R7], R22 ;  /* 0x0000001607007388 */ /* 0x0201e20000000a00 */
[----:B------:R-:W-:Y:S01]  /*0400*/  PRMT R16, R17, 0x3340, R16 ;  /* 0x0000334011107816 */ /* 0x000fe20000000010 */
[----:B------:R-:W-:Y:S02]  /*0410*/  IMAD R17, R0, 0x8, R7 ;  /* 0x0000000800117824 */ /* 0x000fe400078e0207 */
[----:B------:R-:W-:Y:S01]  /*0420*/  STS.64 [R7+0x100], R24 ;  /* 0x0001001807007388 */ /* 0x000fe20000000a00 */
[----:B0-----:R-:W-:-:S03]  /*0430*/  PRMT R23, R15, 0x5410, R4 ;  /* 0x000054100f177816 */ /* 0x001fc60000000004 */
[----:B------:R0:W-:Y:S01]  /*0440*/  STS.64 [R7+0x200], R26 ;  /* 0x0002001a07007388 */ /* 0x0001e20000000a00 */
[----:B------:R-:W-:Y:S02]  /*0450*/  PRMT R15, R21, 0x3340, R19 ;  /* 0x00003340150f7816 */ /* 0x000fe40000000013 */
[----:B------:R-:W-:Y:S01]  /*0460*/  SHF.R.U32.HI R19, RZ, 0x8, R9 ;  /* 0x00000008ff137819 */ /* 0x000fe20000011609 */
[----:B------:R-:W-:-:S03]  /*0470*/  IMAD.MOV.U32 R22, RZ, RZ, R18 ;  /* 0x000000ffff167224 */ /* 0x000fc600078e0012 */
[----:B------:R-:W-:Y:S01]  /*0480*/  PRMT R9, R9, 0x3340, R19 ;  /* 0x0000334009097816 */ /* 0x000fe20000000013 */
[----:B0-----:R-:W-:Y:S01]  /*0490*/  IMAD R7, R30, 0x10, R7 ;  /* 0x000000101e077824 */ /* 0x001fe200078e0207 */
[----:B------:R-:W-:-:S04]  /*04a0*/  NOP ;  /* 0x0000000000007918 */ /* 0x000fc80000000000 */
[----:B------:R-:W-:Y:S04]  /*04b0*/  LDS.64 R32, [R7] ;  /* 0x0000000007207984 */ /* 0x000fe80000000a00 */
[----:B------:R-:W-:Y:S04]  /*04c0*/  LDS.64 R34, [R7+0x8] ;  /* 0x0000080007227984 */ /* 0x000fe80000000a00 */
[----:B------:R-:W0:Y:S01]  /*04d0*/  LDS.64 R18, [R7+0x10] ;  /* 0x0000100007127984 */ /* 0x000e220000000a00 */
[----:B------:R-:W-:Y:S01]  /*04e0*/  BAR.SYNC.DEFER_BLOCKING 0x0 ;  /* 0x0000000000007b1d */ /* 0x000fe20000010000 */
[----:B------:R-:W-:Y:S01]  /*04f0*/  IMAD R4, R30, 0x2, R0 ;  /* 0x000000021e047824 */ /* 0x000fe200078e0200 */
[----:B------:R-:W-:Y:S01]  /*0500*/  PRMT R21, R15, 0x5410, R14 ;  /* 0x000054100f157816 */ /* 0x000fe2000000000e */
[----:B------:R-:W-:Y:S01]  /*0510*/  IMAD.MOV.U32 R24, RZ, RZ, R8 ;  /* 0x000000ffff187224 */ /* 0x000fe200078e0008 */
[----:B------:R-:W-:Y:S01]  /*0520*/  PRMT R25, R9, 0x5410, R16 ;  /* 0x0000541009197816 */ /* 0x000fe20000000010 */
[----:B------:R-:W-:Y:S01]  /*0530*/  IMAD R0, R4, 0x8, R7 ;  /* 0x0000000804007824 */ /* 0x000fe200078e0207 */
[----:B------:R-:W-:Y:S04]  /*0540*/  STS.64 [R17+0x8], R22 ;  /* 0x0000081611007388 */ /* 0x000fe80000000a00 */
[----:B------:R-:W-:Y:S04]  /*0550*/  STS.64 [R17+0x208], R20 ;  /* 0x0002081411007388 */ /* 0x000fe80000000a00 */
[----:B------:R-:W-:Y:S04]  /*0560*/  STS.64 [R17], R2 ;  /* 0x0000000211007388 */ /* 0x000fe80000000a00 */
[----:B------:R-:W-:Y:S04]  /*0570*/  STS.64 [R17+0x200], R10 ;  /* 0x0002000a11007388 */ /* 0x000fe80000000a00 */
[----:B------:R-:W-:Y:S04]  /*0580*/  STS.64 [R17+0x400], R12 ;  /* 0x0004000c11007388 */ /* 0x000fe80000000a00 */
[----:B------:R-:W-:Y:S01]  /*0590*/  STS.64 [R17+0x408], R24 ;  /* 0x0004081811007388 */ /* 0x000fe20000000a00 */
[----:B------:R-:W-:-:S03]  /*05a0*/  NOP ;  /* 0x0000000000007918 */ /* 0x000fc60000000000 */
[----:B------:R-:W-:Y:S04]  /*05b0*/  LDS.64 R36, [R0] ;  /* 0x0000000000247984 */ /* 0x000fe80000000a00 */
[----:B------:R-:W1:Y:S04]  /*05c0*/  LDS.64 R38, [R0+0x10] ;  /* 0x0000100000267984 */ /* 0x000e680000000a00 */
[----:B------:R-:W2:Y:S01]  /*05d0*/  LDS.64 R8, [R0+0x20] ;  /* 0x0000200000087984 */ /* 0x000ea20000000a00 */
[----:B0-----:R-:W-:-:S03]  /*05e0*/  ISETP.NE.AND P0, PT, R35, R19, PT ;  /* 0x000000132300720c */ /* 0x001fc60003f05270 */
[----:B------:R0:W3:Y:S01]  /*05f0*/  LDS.64 R40, [R0+0x8] ;  /* 0x0000080000287984 */ /* 0x0000e20000000a00 */
[----:B------:R-:W-:-:S03]  /*0600*/  ISETP.NE.OR P0, PT, R34, R18, P0 ;  /* 0x000000122200720c */ /* 0x000fc60000705670 */
[----:B------:R0:W4:Y:S04]  /*0610*/  LDS.64 R42, [R0+0x18] ;  /* 0x00001800002a7984 */ /* 0x0001280000000a00 */
[----:B------:R0:W0:Y:S01]  /*0620*/  LDS.64 R16, [R0+0x28] ;  /* 0x0000280000107984 */ /* 0x0000220000000a00 */
[----:B------:R-:W-:Y:S01]  /*0630*/  BAR.SYNC.DEFER_BLOCKING 0x0 ;  /* 0x0000000000007b1d */ /* 0x000fe20000010000 */
[----:B------:R-:W-:Y:S01]  /*0640*/  ISETP.NE.AND P1, PT, R33, R35, PT ;  /* 0x000000232100720c */ /* 0x000fe20003f25270 */
[----:B------:R-:W-:-:S03]  /*0650*/  IMAD R7, R28, 0x8, R5 ;  /* 0x000000081c077824 */ /* 0x000fc600078e0205 */
[----:B------:R-:W-:Y:S01]  /*0660*/  ISETP.NE.OR P1, PT, R32, R34, P1 ;  /* 0x000000222000720c */ /* 0x000fe20000f25670 */
[----:B-1----:R-:W-:Y:S01]  /*0670*/  @!P0 DADD R14, R36, R38 ;  /* 0x00000000240e8229 */ /* 0x002fe20000000026 */
[----:B------:R1:W-:Y:S09]  /*0680*/  STS.64 [R7+0x930], R18 ;  /* 0x0009301207007388 */ /* 0x0003f20000000a00 */
[----:B------:R-:W-:-:S02]  /*0690*/  @!P0 FSEL R2, R38, R14, P1 ;  /* 0x0000000e26028208 */ /* 0x000fc40000800000 */
[----:B------:R-:W-:Y:S01]  /*06a0*/  @!P0 FSEL R3, R39, R15, P1 ;  /* 0x0000000f27038208 */ /* 0x000fe20000800000 */
[----:B------:R-:W-:-:S05]  /*06b0*/  IMAD.MOV.U32 R4, RZ, RZ, RZ ;  /* 0x000000ffff047224 */ /* 0x000fca00078e00ff */
[----:B--2---:R-:W-:Y:S01]  /*06c0*/  @!P0 DADD R8, R8, R2 ;  /* 0x0000000008088229 */ /* 0x004fe20000000002 */
[----:B------:R-:W-:Y:S01]  /*06d0*/  SEL R3, RZ, 0x1, !P1 ;  /* 0x00000001ff037807 */ /* 0x000fe20004800000 */
[----:B------:R-:W-:Y:S06]  /*06e0*/  BAR.SYNC.DEFER_BLOCKING 0x0 ;  /* 0x0000000000007b1d */ /* 0x000fec0000010000 */
[----:B01-34-:R-:W-:Y:S05]  /*06f0*/  @!P3 BRA `(.L_x_1374) ;  /* 0x000000000018b947 */ /* 0x01bfea0003800000 */
[----:B------:R-:W0:Y:S01]  /*0700*/  LDS.64 R44, [R7+0x928] ;  /* 0x00092800072c7984 */ /* 0x000e220000000a00 */
[----:B------:R-:W-:Y:S01]  /*0710*/  IMAD.MOV.U32 R4, RZ, RZ, 0x1 ;  /* 0x00000001ff047424 */ /* 0x000fe200078e00ff */
[----:B0-----:R-:W-:-:S13]  /*0720*/  ISETP.NE.AND P3, PT, R44, R32, PT ;  /* 0x000000202c00720c */ /* 0x001fda0003f65270 */
[----:B------:R-:W-:Y:S01]  /*0730*/  @!P3 ISETP.NE.AND P2, PT, R45, R33, PT ;  /* 0x000000212d00b20c */ /* 0x000fe20003f45270 */
[----:B------:R-:W-:-:S03]  /*0740*/  @!P3 IMAD.MOV.U32 R44, RZ, RZ, R32 ;  /* 0x000000ffff2cb224 */ /* 0x000fc600078e0020 */
[----:B------:R-:W-:-:S09]  /*0750*/  @!P3 SEL R4, RZ, 0x1, !P2 ;  /* 0x00000001ff04b807 */ /* 0x000fd20005000000 */
.L_x_1374:
[----:B------:R-:W-:Y:S05]  /*0760*/  BSYNC.RECONVERGENT B0 ;  /* 0x0000000000007941 */ /* 0x000fea0003800200 */
.L_x_1373:
[----:B------:R-:W-:Y:S01]  /*0770*/  SEL R18, RZ, 0x1, !P0 ;  /* 0x00000001ff127807 */ /* 0x000fe20004000000 */
[----:B------:R-:W-:Y:S01]  /*0780*/  SHFL.UP PT, R14, R8, 0x1, RZ ;  /* 0x04200000080e7989 */ /* 0x000fe200000e00ff */
[----:B------:R-:W-:Y:S01]  /*0790*/  IMAD.MOV.U32 R19, RZ, RZ, R9 ;  /* 0x000000ffff137224 */ /* 0x000fe200078e0009 */
[----:B------:R-:W-:Y:S02]  /*07a0*/  ISETP.GT.AND P5, PT, R30, 0x1, PT ;  /* 0x000000011e00780c */ /* 0x000fe40003fa4270 */
[----:B------:R-:W0:Y:S01]  /*07b0*/  SHFL.UP PT, R15, R9, 0x1, RZ ;  /* 0x04200000090f7989 */ /* 0x000e2200000e00ff */
[----:B------:R-:W-:Y:S01]  /*07c0*/  IADD3 R22, P2, P4, R18, R4, R3 ;  /* 0x0000000412167210 */ /* 0x000fe20007c5e003 */
[----:B------:R-:W-:Y:S01]  /*07d0*/  IMAD.MOV.U32 R18, RZ, RZ, R8 ;  /* 0x000000ffff127224 */ /* 0x000fe200078e0008 */
[----:B------:R-:W-:Y:S02]  /*07e0*/  P2R R67, PR, RZ, 0x2 ;  /* 0x00000002ff437803 */ /* 0x000fe40000000000 */
[----:B------:R-:W-:Y:S01]  /*07f0*/  ISETP.NE.U32.AND P3, PT, R22, RZ, PT ;  /* 0x000000ff1600720c */ /* 0x000fe20003f65070 */
[----:B------:R-:W1:Y:S01]  /*0800*/  SHFL.UP PT, R23, R22, 0x1, RZ ;  /* 0x0420000016177989 */ /* 0x000e6200000e00ff */
[----:B------:R-:W-:-:S02]  /*0810*/  IADD3.X R25, PT, PT, RZ, UR4, RZ, P2, P4 ;  /* 0x00000004ff197c10 */ /* 0x000fc400097e84ff */
[----:B------:R-:W-:Y:S02]  /*0820*/  ISETP.GT.AND P4, PT, R30, RZ, PT ;  /* 0x000000ff1e00720c */ /* 0x000fe40003f84270 */
[----:B------:R-:W-:Y:S01]  /*0830*/  ISETP.NE.AND.EX P3, PT, R25, RZ, PT, P3 ;  /* 0x000000ff1900720c */ /* 0x000fe20003f65330 */
[----:B------:R-:W2:Y:S01]  /*0840*/  SHFL.UP PT, R24, R25, 0x1, RZ ;  /* 0x0420000019187989 */ /* 0x000ea200000e00ff */
[----:B------:R-:W-:-:S11]  /*0850*/  P2R R68, PR, RZ, 0x1 ;  /* 0x00000001ff447803 */ /* 0x000fd60000000000 */
[----:B0-----:R-:W-:Y:S01]  /*0860*/  @!P3 DADD R18, R14, R8 ;  /* 0x000000000e12b229 */ /* 0x001fe20000000008 */
[----:B------:R-:W-:-:S04]  /*0870*/  @!P0 SEL R15, R40, RZ, !P1 ;  /* 0x000000ff280f8207 */ /* 0x000fc80004800000 */
[----:B------:R-:W-:Y:S01]  /*0880*/  @!P0 IADD3 R16, PT, PT, R16, R42, R15 ;  /* 0x0000002a10108210 */ /* 0x000fe20007ffe00f */
[----:B------:R-:W-:Y:S01]  /*0890*/  @!P4 IMAD.MOV.U32 R18, RZ, RZ, R8 ;  /* 0x000000ffff12c224 */ /* 0x000fe200078e0008 */
[----:B-1----:R-:W-:Y:S01]  /*08a0*/  IADD3 R23, P2, PT, R23, R22, RZ ;  /* 0x0000001617177210 */ /* 0x002fe20007f5e0ff */
[----:B------:R-:W-:Y:S02]  /*08b0*/  @!P4 IMAD.MOV.U32 R19, RZ, RZ, R9 ;  /* 0x000000ffff13c224 */ /* 0x000fe400078e0009 */
[----:B------:R-:W0:Y:S01]  /*08c0*/  SHFL.UP PT, R15, R16, 0x1, RZ ;  /* 0x04200000100f7989 */ /* 0x000e2200000e00ff */
[----:B------:R-:W-:Y:S02]  /*08d0*/  @!P4 IMAD.MOV.U32 R23, RZ, RZ, R22 ;  /* 0x000000ffff17c224 */ /* 0x000fe400078e0016 */
[--C-:B--2---:R-:W-:Y:S01]  /*08e0*/  IMAD.X R24, R24, 0x1, R25.reuse, P2 ;  /* 0x0000000118187824 */ /* 0x104fe200010e0619 */
[----:B------:R-:W-:Y:S01]  /*08f0*/  SHFL.UP PT, R20, R18, 0x2, RZ ;  /* 0x0440000012147989 */ /* 0x000fe200000e00ff */
[----:B------:R-:W-:Y:S01]  /*0900*/  @!P4 IMAD.MOV.U32 R24, RZ, RZ, R25 ;  /* 0x000000ffff18c224 */ /* 0x000fe200078e0019 */
[----:B------:R-:W-:Y:S01]  /*0910*/  ISETP.NE.U32.AND P2, PT, R23, RZ, PT ;  /* 0x000000ff1700720c */ /* 0x000fe20003f45070 */
[----:B------:R-:W-:Y:S01]  /*0920*/  IMAD.MOV.U32 R22, RZ, RZ, R16 ;  /* 0x000000ffff167224 */ /* 0x000fe200078e0010 */
[----:B------:R-:W1:Y:S01]  /*0930*/  SHFL.UP PT, R21, R19, 0x2, RZ ;  /* 0x0440000013157989 */ /* 0x000e6200000e00ff */
[----:B------:R-:W-:Y:S01]  /*0940*/  IMAD.MOV.U32 R14, RZ, RZ, R18 ;  /* 0x000000ffff0e7224 */ /* 0x000fe200078e0012 */
[----:B------:R-:W-:-:S02]  /*0950*/  ISETP.NE.AND.EX P2, PT, R24, RZ, PT, P2 ;  /* 0x000000ff1800720c */ /* 0x000fc40003f45320 */
[----:B------:R-:W2:Y:S04]  /*0960*/  SHFL.UP PT, R26, R23, 0x2, RZ ;  /* 0x04400000171a7989 */ /* 0x000ea800000e00ff */
[----:B------:R-:W3:Y:S01]  /*0970*/  SHFL.UP PT, R27, R24, 0x2, RZ ;  /* 0x04400000181b7989 */ /* 0x000ee200000e00ff */
[--C-:B0-----:R-:W-:Y:S02]  /*0980*/  @!P3 IMAD.IADD R22, R15, 0x1, R16.reuse ;  /* 0x000000010f16b824 */ /* 0x101fe400078e0210 */
[----:B------:R-:W-:Y:S01]  /*0990*/  @!P4 IMAD.MOV.U32 R22, RZ, RZ, R16 ;  /* 0x000000ffff16c224 */ /* 0x000fe200078e0010 */
[----:B------:R-:W-:Y:S01]  /*09a0*/  ISETP.GT.AND P4, PT, R30, 0x3, PT ;  /* 0x000000031e00780c */ /* 0x000fe20003f84270 */
[----:B------:R-:W-:Y:S02]  /*09b0*/  IMAD.MOV.U32 R15, RZ, RZ, R19 ;  /* 0x000000ffff0f7224 */ /* 0x000fe400078e0013 */
[----:B------:R-:W-:Y:S01]  /*09c0*/  IMAD.MOV.U32 R16, RZ, RZ, R22 ;  /* 0x000000ffff107224 */ /* 0x000fe200078e0016 */
[----:B------:R-:W0:Y:S01]  /*09d0*/  SHFL.UP PT, R31, R22, 0x2, RZ ;  /* 0x04400000161f7989 */ /* 0x000e2200000e00ff */
[----:B-1----:R-:W-:Y:S01]  /*09e0*/  @!P2 DADD R14, R20, R18 ;  /* 0x00000000140ea229 */ /* 0x002fe20000000012 */
[----:B--2---:R-:W-:Y:S01]  /*09f0*/  IADD3 R25, P3, PT, R26, R23, RZ ;  /* 0x000000171a197210 */ /* 0x004fe20007f7e0ff */
[----:B------:R-:W-:-:S04]  /*0a00*/  @!P5 IMAD.MOV.U32 R25, RZ, RZ, R23 ;  /* 0x000000ffff19d224 */ /* 0x000fc800078e0017 */
[----:B------:R-:W-:Y:S02]  /*0a10*/  @!P5 IMAD.MOV.U32 R14, RZ, RZ, R18 ;  /* 0x000000ffff0ed224 */ /* 0x000fe400078e0012 */
[----:B------:R-:W-:Y:S02]  /*0a20*/  @!P5 IMAD.MOV.U32 R15, RZ, RZ, R19 ;  /* 0x000000ffff0fd224 */ /* 0x000fe400078e0013 */
[--C-:B---3--:R-:W-:Y:S01]  /*0a30*/  IMAD.X R26, R27, 0x1, R24.reuse, P3 ;  /* 0x000000011b1a7824 */ /* 0x108fe200018e0618 */
[----:B------:R-:W-:Y:S01]  /*0a40*/  SHFL.UP PT, R20, R14, 0x4, RZ ;  /* 0x048000000e147989 */ /* 0x000fe200000e00ff */
[----:B------:R-:W-:Y:S01]  /*0a50*/  @!P5 IMAD.MOV.U32 R26, RZ, RZ, R24 ;  /* 0x000000ffff1ad224 */ /* 0x000fe200078e0018 */
[----:B------:R-:W-:Y:S01]  /*0a60*/  ISETP.NE.U32.AND P3, PT, R25, RZ, PT ;  /* 0x000000ff1900720c */ /* 0x000fe20003f65070 */
[----:B------:R-:W-:Y:S01]  /*0a70*/  IMAD.MOV.U32 R18, RZ, RZ, R14 ;  /* 0x000000ffff127224 */ /* 0x000fe200078e000e */
[----:B------:R-:W1:Y:S01]  /*0a80*/  SHFL.UP PT, R21, R15, 0x4, RZ ;  /* 0x048000000f157989 */ /* 0x000e6200000e00ff */
[----:B------:R-:W-:Y:S01]  /*0a90*/  IMAD.MOV.U32 R19, RZ, RZ, R15 ;  /* 0x000000ffff137224 */ /* 0x000fe200078e000f */
[----:B------:R-:W-:-:S02]  /*0aa0*/  ISETP.NE.AND.EX P3, PT, R26, RZ, PT, P3 ;  /* 0x000000ff1a00720c */ /* 0x000fc40003f65330 */
[----:B------:R-:W2:Y:S01]  /*0ab0*/  SHFL.UP PT, R24, R25, 0x4, RZ ;  /* 0x0480000019187989 */ /* 0x000ea200000e00ff */
[----:B0-----:R-:W-:-:S03]  /*0ac0*/  @!P2 IMAD.IADD R16, R31, 0x1, R22 ;  /* 0x000000011f10a824 */ /* 0x001fc600078e0216 */
[----:B------:R-:W0:Y:S01]  /*0ad0*/  SHFL.UP PT, R27, R26, 0x4, RZ ;  /* 0x048000001a1b7989 */ /* 0x000e2200000e00ff */
[----:B------:R-:W-:-:S04]  /*0ae0*/  @!P5 IMAD.MOV.U32 R16, RZ, RZ, R22 ;  /* 0x000000ffff10d224 */ /* 0x000fc800078e0016 */
[----:B------:R-:W-:Y:S01]  /*0af0*/  IMAD.MOV.U32 R22, RZ, RZ, R16 ;  /* 0x000000ffff167224 */ /* 0x000fe200078e0010 */
[----:B------:R-:W3:Y:S01]  /*0b00*/  SHFL.UP PT, R31, R16, 0x4, RZ ;  /* 0x04800000101f7989 */ /* 0x000ee200000e00ff */
[----:B-1----:R-:W-:Y:S01]  /*0b10*/  @!P3 DADD R18, R20, R14 ;  /* 0x000000001412b229 */ /* 0x002fe2000000000e */
[----:B--2---:R-:W-:Y:S01]  /*0b20*/  IADD3 R23, P2, PT, R24, R25, RZ ;  /* 0x0000001918177210 */ /* 0x004fe20007f5e0ff */
[----:B------:R-:W-:-:S04]  /*0b30*/  @!P4 IMAD.MOV.U32 R23, RZ, RZ, R25 ;  /* 0x000000ffff17c224 */ /* 0x000fc800078e0019 */
[----:B------:R-:W-:Y:S02]  /*0b40*/  @!P4 IMAD.MOV.U32 R18, RZ, RZ, R14 ;  /* 0x000000ffff12c224 */ /* 0x000fe400078e000e */
[----:B------:R-:W-:Y:S02]  /*0b50*/  @!P4 IMAD.MOV.U32 R19, RZ, RZ, R15 ;  /* 0x000000ffff13c224 */ /* 0x000fe400078e000f */
[--C-:B0-----:R-:W-:Y:S01]  /*0b60*/  IMAD.X R24, R27, 0x1, R26.reuse, P2 ;  /* 0x000000011b187824 */ /* 0x101fe200010e061a */
[----:B------:R-:W-:Y:S01]  /*0b70*/  SHFL.UP PT, R20, R18, 0x8, RZ ;  /* 0x0500000012147989 */ /* 0x000fe200000e00ff */
[----:B------:R-:W-:Y:S01]  /*0b80*/  @!P4 IMAD.MOV.U32 R24, RZ, RZ, R26 ;  /* 0x000000ffff18c224 */ /* 0x000fe200078e001a */
[----:B------:R-:W-:Y:S01]  /*0b90*/  ISETP.NE.U32.AND P2, PT, R23, RZ, PT ;  /* 0x000000ff1700720c */ /* 0x000fe20003f45070 */
[--C-:B---3--:R-:W-:Y:S01]  /*0ba0*/  @!P3 IMAD.IADD R22, R31, 0x1, R16.reuse ;  /* 0x000000011f16b824 */ /* 0x108fe200078e0210 */
[----:B------:R-:W0:Y:S01]  /*0bb0*/  SHFL.UP PT, R21, R19, 0x8, RZ ;  /* 0x0500000013157989 */ /* 0x000e2200000e00ff */
[----:B------:R-:W-:Y:S01]  /*0bc0*/  @!P4 IMAD.MOV.U32 R22, RZ, RZ, R16 ;  /* 0x000000ffff16c224 */ /* 0x000fe200078e0010 */
[----:B------:R-:W-:Y:S01]  /*0bd0*/  ISETP.NE.AND.EX P2, PT, R24, RZ, PT, P2 ;  /* 0x000000ff1800720c */ /* 0x000fe20003f45320 */
[----:B------:R-:W-:Y:S01]  /*0be0*/  IMAD.MOV.U32 R14, RZ, RZ, R18 ;  /* 0x000000ffff0e7224 */ /* 0x000fe200078e0012 */
[----:B------:R-:W1:Y:S01]  /*0bf0*/  SHFL.UP PT, R26, R23, 0x8, RZ ;  /* 0x05000000171a7989 */ /* 0x000e6200000e00ff */
[----:B------:R-:W-:Y:S01]  /*0c00*/  ISETP.GT.AND P3, PT, R30, 0x7, PT ;  /* 0x000000071e00780c */ /* 0x000fe20003f64270 */
[----:B------:R-:W-:-:S02]  /*0c10*/  IMAD.MOV.U32 R15, RZ, RZ, R19 ;  /* 0x000000ffff0f7224 */ /* 0x000fc400078e0013 */
[----:B------:R-:W2:Y:S01]  /*0c20*/  SHFL.UP PT, R27, R22, 0x8, RZ ;  /* 0x05000000161b7989 */ /* 0x000ea200000e00ff */
[----:B------:R-:W-:-:S03]  /*0c30*/  IMAD.MOV.U32 R16, RZ, RZ, R22 ;  /* 0x000000ffff107224 */ /* 0x000fc600078e0016 */
[----:B------:R-:W3:Y:S01]  /*0c40*/  SHFL.UP PT, R25, R24, 0x8, RZ ;  /* 0x0500000018197989 */ /* 0x000ee200000e00ff */
[----:B------:R-:W-:-:S03]  /*0c50*/  PRMT R60, R17, 0x7773, RZ ;  /* 0x00007773113c7816 */ /* 0x000fc600000000ff */
[----:B------:R-:W4:Y:S01]  /*0c60*/  LDL.S16 R31, [R1+0xc] ;  /* 0x00000c00011f7983 */ /* 0x000f220000100600 */
[----:B0-----:R-:W-:Y:S01]  /*0c70*/  @!P2 DADD R14, R20, R18 ;  /* 0x00000000140ea229 */ /* 0x001fe20000000012 */
[----:B-1----:R-:W-:Y:S01]  /*0c80*/  IADD3 R21, P4, PT, R26, R23, RZ ;  /* 0x000000171a157210 */ /* 0x002fe20007f9e0ff */
[----:B------:R-:W-:-:S04]  /*0c90*/  @!P3 IMAD.MOV.U32 R21, RZ, RZ, R23 ;  /* 0x000000ffff15b224 */ /* 0x000fc800078e0017 */
[----:B------:R-:W-:Y:S02]  /*0ca0*/  @!P3 IMAD.MOV.U32 R14, RZ, RZ, R18 ;  /* 0x000000ffff0eb224 */ /* 0x000fe400078e0012 */
[----:B------:R-:W-:Y:S01]  /*0cb0*/  @!P3 IMAD.MOV.U32 R15, RZ, RZ, R19 ;  /* 0x000000ffff0fb224 */ /* 0x000fe200078e0013 */
[----:B------:R-:W0:Y:S01]  /*0cc0*/  SHFL.UP PT, R52, R21, 0x10, RZ ;  /* 0x0600000015347989 */ /* 0x000e2200000e00ff */
[----:B--2---:R-:W-:Y:S01]  /*0cd0*/  @!P2 IMAD.IADD R16, R27, 0x1, R22 ;  /* 0x000000011b10a824 */ /* 0x004fe200078e0216 */
[----:B------:R-:W-:Y:S01]  /*0ce0*/  ISETP.NE.U32.AND P2, PT, R21, RZ, PT ;  /* 0x000000ff1500720c */ /* 0x000fe20003f45070 */
[----:B---3--:R-:W-:Y:S01]  /*0cf0*/  IMAD.X R20, R25, 0x1, R24, P4 ;  /* 0x0000000119147824 */ /* 0x008fe200020e0618 */
[----:B------:R-:W-:Y:S01]  /*0d00*/  SHFL.UP PT, R18, R14, 0x10, RZ ;  /* 0x060000000e127989 */ /* 0x000fe200000e00ff */
[----:B------:R-:W-:Y:S01]  /*0d10*/  @!P3 IMAD.MOV.U32 R16, RZ, RZ, R22 ;  /* 0x000000ffff10b224 */ /* 0x000fe200078e0016 */
[C---:B------:R-:W-:Y:S01]  /*0d20*/  ISETP.NE.AND P4, PT, R30.reuse, 0x1f, PT ;  /* 0x0000001f1e00780c */ /* 0x040fe20003f85270 */
[----:B------:R-:W-:Y:S01]  /*0d30*/  @!P3 IMAD.MOV.U32 R20, RZ, RZ, R24 ;  /* 0x000000ffff14b224 */ /* 0x000fe200078e0018 */
[----:B------:R-:W1:Y:S01]  /*0d40*/  SHFL.UP PT, R19, R15, 0x10, RZ ;  /* 0x060000000f137989 */ /* 0x000e6200000e00ff */
[----:B------:R-:W-:Y:S01]  /*0d50*/  ISETP.GT.AND P3, PT, R30, 0xf, PT ;  /* 0x0000000f1e00780c */ /* 0x000fe20003f64270 */
[----:B------:R-:W-:-:S02]  /*0d60*/  IMAD.MOV.U32 R54, RZ, RZ, R14 ;  /* 0x000000ffff367224 */ /* 0x000fc400078e000e */
[----:B------:R-:W2:Y:S01]  /*0d70*/  SHFL.UP PT, R23, R16, 0x10, RZ ;  /* 0x0600000010177989 */ /* 0x000ea200000e00ff */
[----:B------:R-:W-:Y:S01]  /*0d80*/  ISETP.NE.AND.EX P2, PT, R20, RZ, PT, P2 ;  /* 0x000000ff1400720c */ /* 0x000fe20003f45320 */
[----:B------:R-:W-:Y:S02]  /*0d90*/  IMAD.MOV.U32 R55, RZ, RZ, R15 ;  /* 0x000000ffff377224 */ /* 0x000fe400078e000f */
[----:B------:R-:W3:Y:S01]  /*0da0*/  SHFL.UP PT, R53, R20, 0x10, RZ ;  /* 0x0600000014357989 */ /* 0x000ee200000e00ff */
[----:B------:R-:W-:Y:S01]  /*0db0*/  PRMT R30, R17, 0x7771, RZ ;  /* 0x00007771111e7816 */ /* 0x000fe200000000ff */
[----:B------:R-:W-:Y:S01]  /*0dc0*/  IMAD.MOV.U32 R50, RZ, RZ, R16 ;  /* 0x000000ffff327224 */ /* 0x000fe200078e0010 */
[----:B0-----:R-:W-:-:S07]  /*0dd0*/  IADD3 R52, P5, PT, R52, R21, RZ ;  /* 0x0000001534347210 */ /* 0x001fce0007fbe0ff */
[----:B-1----:R-:W-:Y:S01]  /*0de0*/  @!P2 DADD R54, R18, R14 ;  /* 0x000000001236a229 */ /* 0x002fe2000000000e */
[C---:B------:R-:W-:Y:S02]  /*0df0*/  PRMT R18, R17.reuse, 0x7770, RZ ;  /* 0x0000777011127816 */ /* 0x040fe400000000ff */
[----:B------:R-:W-:Y:S02]  /*0e00*/  PRMT R19, R17, 0x7772, RZ ;  /* 0x0000777211137816 */ /* 0x000fe400000000ff */
[----:B------:R-:W-:Y:S02]  /*0e10*/  @!P4 PRMT R22, R18, 0x3340, R30 ;  /* 0x000033401216c816 */ /* 0x000fe4000000001e */
[----:B------:R-:W-:Y:S01]  /*0e20*/  @!P4 PRMT R51, R19, 0x3340, R60 ;  /* 0x000033401333c816 */ /* 0x000fe2000000003c */
[----:B--2---:R-:W-:Y:S02]  /*0e30*/  @!P2 IMAD.IADD R50, R23, 0x1, R16 ;  /* 0x000000011732a824 */ /* 0x004fe400078e0210 */
[----:B---3--:R-:W-:Y:S01]  /*0e40*/  IMAD.X R53, R53, 0x1, R20, P5 ;  /* 0x0000000135357824 */ /* 0x008fe200028e0614 */
[----:B------:R-:W-:Y:S01]  /*0e50*/  @!P4 PRMT R51, R22, 0x5410, R51 ;  /* 0x000054101633c816 */ /* 0x000fe20000000033 */
[----:B------:R-:W-:-:S02]  /*0e60*/  @!P3 IMAD.MOV.U32 R52, RZ, RZ, R21 ;  /* 0x000000ffff34b224 */ /* 0x000fc400078e0015 */
[----:B------:R-:W-:Y:S02]  /*0e70*/  @!P3 IMAD.MOV.U32 R50, RZ, RZ, R16 ;  /* 0x000000ffff32b224 */ /* 0x000fe400078e0010 */
[C---:B------:R-:W-:Y:S02]  /*0e80*/  @!P4 IMAD R17, R6.reuse, 0x18, R5 ;  /* 0x000000180611c824 */ /* 0x040fe400078e0205 */
[----:B------:R-:W-:Y:S02]  /*0e90*/  @!P3 IMAD.MOV.U32 R53, RZ, RZ, R20 ;  /* 0x000000ffff35b224 */ /* 0x000fe400078e0014 */
[----:B------:R-:W-:Y:S02]  /*0ea0*/  @!P3 IMAD.MOV.U32 R54, RZ, RZ, R14 ;  /* 0x000000ffff36b224 */ /* 0x000fe400078e000e */
[----:B------:R-:W-:Y:S01]  /*0eb0*/  @!P3 IMAD.MOV.U32 R55, RZ, RZ, R15 ;  /* 0x000000ffff37b224 */ /* 0x000fe200078e000f */
[----:B------:R-:W-:Y:S04]  /*0ec0*/  @!P4 STS.64 [R17+0x10], R50 ;  /* 0x000010321100c388 */ /* 0x000fe80000000a00 */
[----:B------:R-:W-:Y:S04]  /*0ed0*/  @!P4 STS.64 [R17], R52 ;  /* 0x000000341100c388 */ /* 0x000fe80000000a00 */
[----:B------:R-:W-:Y:S01]  /*0ee0*/  @!P4 STS.64 [R17+0x8], R54 ;  /* 0x000008361100c388 */ /* 0x000fe20000000a00 */
[----:B------:R-:W-:Y:S06]  /*0ef0*/  BAR.SYNC.DEFER_BLOCKING 0x0 ;  /* 0x0000000000007b1d */ /* 0x000fec0000010000 */
[----:B------:R-:W0:Y:S04]  /*0f00*/  LDS.64 R46, [R5+0x18] ;  /* 0x00001800052e7984 */ /* 0x000e280000000a00 */
[----:B------:R-:W1:Y:S04]  /*0f10*/  LDS.128 R20, [R5+0x30] ;  /* 0x0000300005147984 */ /* 0x000e680000000c00 */
[----:B------:R-:W2:Y:S04]  /*0f20*/  LDS.128 R24, [R5] ;  /* 0x0000000005187984 */ /* 0x000ea80000000c00 */
[----:B------:R-:W-:Y:S04]  /*0f30*/  LDS.64 R14, [R5+0x20] ;  /* 0x00002000050e7984 */ /* 0x000fe80000000a00 */
[----:B------:R-:W3:Y:S04]  /*0f40*/  LDS.64 R48, [R5+0x48] ;  /* 0x0000480005307984 */ /* 0x000ee80000000a00 */
[----:B------:R-:W5:Y:S01]  /*0f50*/  LDS.64 R16, [R5+0x50] ;  /* 0x0000500005107984 */ /* 0x000f620000000a00 */
[----:B------:R-:W-:-:S03]  /*0f60*/  ISETP.NE.AND P5, PT, R6, 0x3, PT ;  /* 0x000000030600780c */ /* 0x000fc60003fa5270 */
[----:B------:R-:W5:Y:S01]  /*0f70*/  LDS.64 R56, [R5+0x10] ;  /* 0x0000100005387984 */ /* 0x000f620000000a00 */
[----:B0-----:R-:W-:-:S04]  /*0f80*/  ISETP.NE.U32.AND P2, PT, R46, RZ, PT ;  /* 0x000000ff2e00720c */ /* 0x001fc80003f45070 */
[----:B------:R-:W-:Y:S02]  /*0f90*/  ISETP.NE.AND.EX P1, PT, R47, RZ, PT, P2 ;  /* 0x000000ff2f00720c */ /* 0x000fe40003f25320 */
[C---:B-1----:R-:W-:Y:S02]  /*0fa0*/  ISETP.NE.U32.AND P3, PT, R20.reuse, RZ, PT ;  /* 0x000000ff1400720c */ /* 0x042fe40003f65070 */
[----:B--2---:R-:W-:Y:S02]  /*0fb0*/  IADD3 R74, P2, P4, R20, R46, R24 ;  /* 0x0000002e144a7210 */ /* 0x004fe40007c5e018 */
[C---:B------:R-:W-:Y:S02]  /*0fc0*/  ISETP.NE.AND.EX P3, PT, R21.reuse, RZ, PT, P3 ;  /* 0x000000ff1500720c */ /* 0x040fe40003f65330 */
[----:B------:R-:W-:Y:S02]  /*0fd0*/  IADD3.X R73, PT, PT, R21, R47, R25, P2, P4 ;  /* 0x0000002f15497210 */ /* 0x000fe400017e8419 */
[----:B---3--:R-:W-:-:S03]  /*0fe0*/  ISETP.NE.U32.AND P4, PT, R48, RZ, PT ;  /* 0x000000ff3000720c */ /* 0x008fc60003f85070 */
[----:B------:R-:W-:Y:S01]  /*0ff0*/  @!P1 DADD R14, R26, R14 ;  /* 0x000000001a0e9229 */ /* 0x000fe2000000000e */
[----:B------:R-:W-:Y:S02]  /*1000*/  ISETP.NE.AND P2, PT, R6, 0x2, PT ;  /* 0x000000020600780c */ /* 0x000fe40003f45270 */
[----:B------:R-:W-:-:S05]  /*1010*/  ISETP.NE.AND.EX P4, PT, R49, RZ, PT, P4 ;  /* 0x000000ff3100720c */ /* 0x000fca0003f85340 */
[----:B------:R-:W-:-:S06]  /*1020*/  @!P3 DADD R22, R22, R14 ;  /* 0x000000001616b229 */ /* 0x000fcc000000000e */
[----:B------:R-:W-:Y:S02]  /*1030*/  @!P2 IMAD.MOV.U32 R26, RZ, RZ, R14 ;  /* 0x000000ffff1aa224 */ /* 0x000fe400078e000e */
[----:B------:R-:W-:Y:S01]  /*1040*/  @!P2 IMAD.MOV.U32 R27, RZ, RZ, R15 ;  /* 0x000000ffff1ba224 */ /* 0x000fe200078e000f */
[----:B-----5:R-:W-:Y:S01]  /*1050*/  @!P4 DADD R16, R16, R22 ;  /* 0x000000001010c229 */ /* 0x020fe20000000016 */
[----:B------:R-:W2:Y:S01]  /*1060*/  LDL.LU.S16 R15, [R1+0xe] ;  /* 0x00000e00010f7983 */ /* 0x000ea20000300600 */
[----:B------:R-:W-:-:S03]  /*1070*/  @!P5 IMAD.MOV.U32 R26, RZ, RZ, R22 ;  /* 0x000000ffff1ad224 */ /* 0x000fc600078e0016 */
[----:B------:R-:W3:Y:S01]  /*1080*/  LDL.S16 R22, [R1+0x8] ;  /* 0x0000080001167983 */ /* 0x000ee20000100600 */
[----:B------:R-:W-:-:S03]  /*1090*/  @!P5 IMAD.MOV.U32 R27, RZ, RZ, R23 ;  /* 0x000000ffff1bd224 */ /* 0x000fc600078e0017 */
[----:B------:R-:W5:Y:S01]  /*10a0*/  LDL.S16 R23, [R1+0xa] ;  /* 0x00000a0001177983 */ /* 0x000f620000100600 */
[----:B------:R-:W-:Y:S01]  /*10b0*/  PRMT R51, R18, 0x6540, R30 ;  /* 0x0000654012337816 */ /* 0x000fe2000000001e */
[----:B------:R-:W-:Y:S02]  /*10c0*/  IMAD.U32 R14, R19, 0x10000, RZ ;  /* 0x00010000130e7824 */ /* 0x000fe400078e00ff */
[----:B------:R-:W0:Y:S01]  /*10d0*/  LDS.64 R18, [R5+0x28] ;  /* 0x0000280005127984 */ /* 0x000e220000000a00 */
[----:B------:R-:W-:Y:S02]  /*10e0*/  ISETP.NE.AND P6, PT, R6, 0x1, PT ;  /* 0x000000010600780c */ /* 0x000fe40003fc5270 */
[----:B------:R-:W-:-:S11]  /*10f0*/  LOP3.LUT R51, R51, 0xff0000, R14, 0xf8, !PT ;  /* 0x00ff000033337812 */ /* 0x000fd600078ef80e */
[----:B------:R-:W-:Y:S02]  /*1100*/  @!P6 PRMT R14, R57, 0x7770, RZ ;  /* 0x00007770390ee816 */ /* 0x000fe400000000ff */
[C---:B0-----:R-:W-:Y:S02]  /*1110*/  @P1 PRMT R29, R19.reuse, 0x7772, RZ ;  /* 0x00007772131d1816 */ /* 0x041fe400000000ff */
[----:B------:R-:W-:Y:S02]  /*1120*/  @P1 PRMT R28, R19, 0x7773, RZ ;  /* 0x00007773131c1816 */ /* 0x000fe400000000ff */
[----:B------:R-:W-:Y:S02]  /*1130*/  P2R R75, PR, RZ, 0x8 ;  /* 0x00000008ff4b7803 */ /* 0x000fe40000000000 */
[----:B---3--:R-:W-:Y:S02]  /*1140*/  @!P6 PRMT R22, R14, 0x7610, R22 ;  /* 0x000076100e16e816 */ /* 0x008fe40000000016 */
[----:B------:R-:W-:-:S04]  /*1150*/  @!P6 PRMT R14, R57, 0x7771, RZ ;  /* 0x00007771390ee816 */ /* 0x000fc800000000ff */
[----:B-----5:R-:W-:Y:S02]  /*1160*/  @!P6 PRMT R23, R14, 0x7610, R23 ;  /* 0x000076100e17e816 */ /* 0x020fe40000000017 */
[C---:B------:R-:W-:Y:S02]  /*1170*/  @!P6 PRMT R14, R57.reuse, 0x7772, RZ ;  /* 0x00007772390ee816 */ /* 0x040fe400000000ff */
[----:B------:R-:W-:Y:S02]  /*1180*/  @!P6 PRMT R57, R57, 0x7773, RZ ;  /* 0x000077733939e816 */ /* 0x000fe400000000ff */
[----:B----4-:R-:W-:Y:S02]  /*1190*/  @!P6 PRMT R31, R14, 0x7610, R31 ;  /* 0x000076100e1fe816 */ /* 0x010fe4000000001f */
[----:B--2---:R-:W-:Y:S02]  /*11a0*/  @!P6 PRMT R15, R57, 0x7610, R15 ;  /* 0x00007610390fe816 */ /* 0x004fe4000000000f */
[----:B------:R-:W-:Y:S01]  /*11b0*/  @!P2 PRMT R31, R29, 0x7610, R31 ;  /* 0x000076101d1fa816 */ /* 0x000fe2000000001f */
[----:B------:R-:W-:Y:S01]  /*11c0*/  @!P6 STL.S16 [R1+0x8], R22 ;  /* 0x000008160100e387 */ /* 0x000fe20000100600 */
[----:B------:R-:W-:-:S03]  /*11d0*/  @!P2 PRMT R15, R28, 0x7610, R15 ;  /* 0x000076101c0fa816 */ /* 0x000fc6000000000f */
[----:B------:R-:W-:Y:S04]  /*11e0*/  @!P6 STL.S16 [R1+0xa], R23 ;  /* 0x00000a170100e387 */ /* 0x000fe80000100600 */
[----:B------:R-:W-:Y:S04]  /*11f0*/  STL.S16 [R1+0xc], R31 ;  /* 0x00000c1f01007387 */ /* 0x000fe80000100600 */
[----:B------:R-:W0:Y:S04]  /*1200*/  LDS.128 R28, [R5+0x60] ;  /* 0x00006000051c7984 */ /* 0x000e280000000c00 */
[----:B------:R1:W-:Y:S04]  /*1210*/  STL.S16 [R1+0xe], R15 ;  /* 0x00000e0f01007387 */ /* 0x0003e80000100600 */
[----:B------:R-:W2:Y:S01]  /*1220*/  LDS.64 R22, [R5+0x40] ;  /* 0x0000400005167984 */ /* 0x000ea20000000a00 */
[----:B0-----:R-:W-:-:S03]  /*1230*/  IADD3 R14, P0, P3, R28, R48, R74 ;  /* 0x000000301c0e7210 */ /* 0x001fc60007b1e04a */
[----:B------:R-:W3:Y:S01]  /*1240*/  LDL.S16 R74, [R1+0x8] ;  /* 0x00000800014a7983 */ /* 0x000ee20000100600 */
[----:B-1----:R-:W-:-:S03]  /*1250*/  IADD3.X R15, PT, PT, R29, R49, R73, P0, P3 ;  /* 0x000000311d0f7210 */ /* 0x002fc600007e6449 */
[----:B------:R-:W4:Y:S01]  /*1260*/  LDL.LU.S16 R73, [R1+0xa] ;  /* 0x00000a0001497983 */ /* 0x000f220000300600 */
[----:B------:R-:W-:Y:S02]  /*1270*/  ISETP.NE.AND P3, PT, R75, RZ, PT ;  /* 0x000000ff4b00720c */ /* 0x000fe40003f65270 */
[----:B------:R-:W-:Y:S01]  /*1280*/  ISETP.NE.AND P0, PT, R68, RZ, PT ;  /* 0x000000ff4400720c */ /* 0x000fe20003f05270 */
[----:B------:R-:W5:Y:S04]  /*1290*/  LDL.S16 R75, [R1+0xc] ;  /* 0x00000c00014b7983 */ /* 0x000f680000100600 */
[----:B------:R-:W5:Y:S01]  /*12a0*/  LDL.LU.S16 R68, [R1+0xe] ;  /* 0x00000e0001447983 */ /* 0x000f620000300600 */
[----:B------:R-:W-:Y:S01]  /*12b0*/  @!P1 IMAD.IADD R18, R56, 0x1, R18 ;  /* 0x0000000138129824 */ /* 0x000fe200078e0212 */
[----:B------:R-:W-:-:S02]  /*12c0*/  @P1 PRMT R69, R19, 0x7770, RZ ;  /* 0x0000777013451816 */ /* 0x000fc400000000ff */
[----:B------:R-:W-:Y:S01]  /*12d0*/  @P1 PRMT R70, R19, 0x7771, RZ ;  /* 0x0000777113461816 */ /* 0x000fe200000000ff */
[--C-:B------:R-:W-:Y:S02]  /*12e0*/  @!P2 IMAD.MOV.U32 R56, RZ, RZ, R18.reuse ;  /* 0x000000ffff38a224 */ /* 0x100fe400078e0012 */
[----:B--2---:R-:W-:Y:S02]  /*12f0*/  @!P3 IMAD.IADD R22, R22, 0x1, R18 ;  /* 0x000000011616b824 */ /* 0x004fe400078e0212 */
[----:B------:R-:W0:Y:S01]  /*1300*/  LDS.64 R18, [R5+0x58] ;  /* 0x0000580005127984 */ /* 0x000e220000000a00 */
[C---:B------:R-:W-:Y:S02]  /*1310*/  @P3 PRMT R58, R23.reuse, 0x7770, RZ ;  /* 0x00007770173a3816 */ /* 0x040fe400000000ff */
[C---:B------:R-:W-:Y:S02]  /*1320*/  @P3 PRMT R59, R23.reuse, 0x7771, RZ ;  /* 0x00007771173b3816 */ /* 0x040fe400000000ff */
[----:B------:R-:W-:-:S02]  /*1330*/  @P3 PRMT R65, R23, 0x7772, RZ ;  /* 0x0000777217413816 */ /* 0x000fc400000000ff */
[----:B------:R-:W-:Y:S02]  /*1340*/  @P3 PRMT R66, R23, 0x7773, RZ ;  /* 0x0000777317423816 */ /* 0x000fe400000000ff */
[----:B------:R-:W-:Y:S01]  /*1350*/  ISETP.NE.AND P3, PT, R6, 0x4, PT ;  /* 0x000000040600780c */ /* 0x000fe20003f65270 */
[----:B------:R-:W-:Y:S02]  /*1360*/  @!P5 IMAD.MOV.U32 R56, RZ, RZ, R22 ;  /* 0x000000ffff38d224 */ /* 0x000fe400078e0016 */
[----:B------:R-:W-:Y:S02]  /*1370*/  @!P6 IMAD.MOV.U32 R2, RZ, RZ, R24 ;  /* 0x000000ffff02e224 */ /* 0x000fe400078e0018 */
[----:B------:R-:W-:Y:S01]  /*1380*/  @!P6 IMAD.MOV.U32 R0, RZ, RZ, R25 ;  /* 0x000000ffff00e224 */ /* 0x000fe200078e0019 */
[C---:B0-----:R-:W-:Y:S01]  /*1390*/  @P4 PRMT R61, R19.reuse, 0x7770, RZ ;  /* 0x00007770133d4816 */ /* 0x041fe200000000ff */
[----:B------:R-:W-:Y:S01]  /*13a0*/  @!P4 IMAD.IADD R18, R18, 0x1, R22 ;  /* 0x000000011212c824 */ /* 0x000fe200078e0216 */
[C---:B------:R-:W-:Y:S01]  /*13b0*/  @P4 PRMT R62, R19.reuse, 0x7771, RZ ;  /* 0x00007771133e4816 */ /* 0x040fe200000000ff */
[----:B------:R-:W-:Y:S01]  /*13c0*/  LDS.64 R22, [R5+0x78] ;  /* 0x0000780005167984 */ /* 0x000fe20000000a00 */
[----:B------:R-:W-:-:S02]  /*13d0*/  @P4 PRMT R63, R19, 0x7773, RZ ;  /* 0x00007773133f4816 */ /* 0x000fc400000000ff */
[----:B------:R-:W-:Y:S02]  /*13e0*/  @P4 PRMT R64, R19, 0x7772, RZ ;  /* 0x0000777213404816 */ /* 0x000fe400000000ff */
[----:B------:R-:W-:-:S05]  /*13f0*/  IADD3 R57, P4, PT, R24, R46, RZ ;  /* 0x0000002e18397210 */ /* 0x000fca0007f9e0ff */
[----:B------:R-:W-:Y:S02]  /*1400*/  @!P2 IMAD.MOV.U32 R2, RZ, RZ, R57 ;  /* 0x000000ffff02a224 */ /* 0x000fe400078e0039 */
[----:B------:R-:W-:Y:S02]  /*1410*/  @!P3 IMAD.MOV.U32 R56, RZ, RZ, R18 ;  /* 0x000000ffff38b224 */ /* 0x000fe400078e0012 */
[----:B------:R-:W-:Y:S02]  /*1420*/  @!P3 IMAD.MOV.U32 R26, RZ, RZ, R16 ;  /* 0x000000ffff1ab224 */ /* 0x000fe400078e0010 */
[----:B------:R-:W-:Y:S02]  /*1430*/  @!P3 IMAD.MOV.U32 R27, RZ, RZ, R17 ;  /* 0x000000ffff1bb224 */ /* 0x000fe400078e0011 */
[----:B------:R-:W-:-:S05]  /*1440*/  IMAD.SHL.U32 R60, R60, 0x1000000, RZ ;  /* 0x010000003c3c7824 */ /* 0x000fca00078e00ff */
[----:B------:R-:W-:Y:S01]  /*1450*/  LOP3.LUT R51, R51, R60, RZ, 0xfc, !PT ;  /* 0x0000003c33337212 */ /* 0x000fe200078efcff */
[----:B------:R-:W-:Y:S01]  /*1460*/  SHFL.UP PT, R54, R54, 0x1, RZ ;  /* 0x0420000036367989 */ /* 0x000fe200000e00ff */
[----:B------:R-:W-:-:S03]  /*1470*/  ISETP.NE.AND P1, PT, R67, RZ, PT ;  /* 0x000000ff4300720c */ /* 0x000fc60003f25270 */
[----:B------:R-:W-:Y:S04]  /*1480*/  SHFL.UP PT, R55, R55, 0x1, RZ ;  /* 0x0420000037377989 */ /* 0x000fe800000e00ff */
[----:B------:R-:W-:Y:S01]  /*1490*/  SHFL.UP PT, R50, R50, 0x1, RZ ;  /* 0x0420000032327989 */ /* 0x000fe200000e00ff */
[----:B---3--:R-:W-:Y:S02]  /*14a0*/  @!P2 PRMT R74, R69, 0x7610, R74 ;  /* 0x00007610454aa816 */ /* 0x008fe4000000004a */
[----:B----4-:R-:W-:Y:S02]  /*14b0*/  @!P2 PRMT R73, R70, 0x7610, R73 ;  /* 0x000076104649a816 */ /* 0x010fe40000000049 */
[----:B------:R-:W-:Y:S02]  /*14c0*/  @!P5 PRMT R74, R58, 0x7610, R74 ;  /* 0x000076103a4ad816 */ /* 0x000fe4000000004a */
[----:B------:R-:W-:-:S02]  /*14d0*/  @!P5 PRMT R73, R59, 0x7610, R73 ;  /* 0x000076103b49d816 */ /* 0x000fc40000000049 */
[----:B------:R-:W0:Y:S01]  /*14e0*/  LDS.64 R58, [R5+0x70] ;  /* 0x00007000053a7984 */ /* 0x000e220000000a00 */
[----:B-----5:R-:W-:-:S04]  /*14f0*/  @!P5 PRMT R68, R66, 0x7610, R68 ;  /* 0x000076104244d816 */ /* 0x020fc80000000044 */
[----:B------:R-:W-:Y:S01]  /*1500*/  @!P3 PRMT R68, R63, 0x7610, R68 ;  /* 0x000076103f44b816 */ /* 0x000fe20000000044 */
[----:B------:R-:W-:Y:S01]  /*1510*/  IMAD.X R63, R25, 0x1, R47, P4 ;  /* 0x00000001193f7824 */ /* 0x000fe200020e062f */
[----:B------:R-:W-:-:S04]  /*1520*/  ISETP.NE.U32.AND P4, PT, R28, RZ, PT ;  /* 0x000000ff1c00720c */ /* 0x000fc80003f85070 */
[----:B------:R-:W-:Y:S01]  /*1530*/  ISETP.NE.AND.EX P4, PT, R29, RZ, PT, P4 ;  /* 0x000000ff1d00720c */ /* 0x000fe20003f85340 */
[----:B------:R-:W-:Y:S01]  /*1540*/  @!P2 IMAD.MOV.U32 R0, RZ, RZ, R63 ;  /* 0x000000ffff00a224 */ /* 0x000fe200078e003f */
[----:B------:R-:W-:-:S05]  /*1550*/  IADD3 R57, P2, PT, R20, R57, RZ ;  /* 0x0000003914397210 */ /* 0x000fca0007f5e0ff */
[----:B------:R-:W-:Y:S02]  /*1560*/  IMAD.X R63, R21, 0x1, R63, P2 ;  /* 0x00000001153f7824 */ /* 0x000fe400010e063f */
[----:B------:R-:W-:Y:S01]  /*1570*/  @!P5 IMAD.MOV.U32 R2, RZ, RZ, R57 ;  /* 0x000000ffff02d224 */ /* 0x000fe200078e0039 */
[----:B------:R-:W-:-:S03]  /*1580*/  IADD3 R57, P2, PT, R48, R57, RZ ;  /* 0x0000003930397210 */ /* 0x000fc60007f5e0ff */
[----:B------:R-:W-:Y:S01]  /*1590*/  @!P4 DADD R30, R30, R16 ;  /* 0x000000001e1ec229 */ /* 0x000fe20000000010 */
[----:B------:R-:W-:Y:S01]  /*15a0*/  @!P5 PRMT R75, R65, 0x7610, R75 ;  /* 0x00007610414bd816 */ /* 0x000fe2000000004b */
[--C-:B------:R-:W-:Y:S01]  /*15b0*/  @!P5 IMAD.MOV.U32 R0, RZ, RZ, R63.reuse ;  /* 0x000000ffff00d224 */ /* 0x100fe200078e003f */
[----:B------:R-:W-:Y:S01]  /*15c0*/  ISETP.NE.AND P5, PT, R6, 0x5, PT ;  /* 0x000000050600780c */ /* 0x000fe20003fa5270 */
[----:B------:R-:W-:Y:S01]  /*15d0*/  IMAD.X R63, R49, 0x1, R63, P2 ;  /* 0x00000001313f7824 */ /* 0x000fe200010e063f */
[----:B------:R-:W-:Y:S01]  /*15e0*/  @!P3 PRMT R74, R61, 0x7610, R74 ;  /* 0x000076103d4ab816 */ /* 0x000fe2000000004a */
[----:B------:R-:W-:Y:S01]  /*15f0*/  @!P3 IMAD.MOV.U32 R2, RZ, RZ, R57 ;  /* 0x000000ffff02b224 */ /* 0x000fe200078e0039 */
[----:B------:R-:W-:Y:S01]  /*1600*/  @!P3 PRMT R75, R64, 0x7610, R75 ;  /* 0x00007610404bb816 */ /* 0x000fe2000000004b */
[----:B0-----:R-:W-:Y:S01]  /*1610*/  @!P4 IMAD.IADD R58, R58, 0x1, R18 ;  /* 0x000000013a3ac824 */ /* 0x001fe200078e0212 */
[----:B------:R-:W-:Y:S01]  /*1620*/  @!P3 PRMT R73, R62, 0x7610, R73 ;  /* 0x000076103e49b816 */ /* 0x000fe20000000049 */
[----:B------:R-:W0:Y:S01]  /*1630*/  LDS.128 R16, [R5+0x90] ;  /* 0x0000900005107984 */ /* 0x000e220000000c00 */
[----:B------:R-:W-:Y:S01]  /*1640*/  @!P3 IMAD.MOV.U32 R0, RZ, RZ, R63 ;  /* 0x000000ffff00b224 */ /* 0x000fe200078e003f */
[----:B------:R-:W-:-:S02]  /*1650*/  ISETP.NE.AND P2, PT, R6, 0x6, PT ;  /* 0x000000060600780c */ /* 0x000fc40003f45270 */
[----:B------:R-:W1:Y:S01]  /*1660*/  LDS.64 R60, [R5+0x88] ;  /* 0x00008800053c7984 */ /* 0x000e620000000a00 */
[----:B------:R-:W-:Y:S02]  /*1670*/  ISETP.NE.AND P3, PT, R6, 0x7, PT ;  /* 0x000000070600780c */ /* 0x000fe40003f65270 */
[C---:B------:R-:W-:Y:S02]  /*1680*/  @P4 PRMT R72, R59.reuse, 0x7770, RZ ;  /* 0x000077703b484816 */ /* 0x040fe400000000ff */
[C---:B------:R-:W-:Y:S02]  /*1690*/  @P4 PRMT R71, R59.reuse, 0x7771, RZ ;  /* 0x000077713b474816 */ /* 0x040fe400000000ff */
[C---:B------:R-:W-:Y:S02]  /*16a0*/  @P4 PRMT R6, R59.reuse, 0x7772, RZ ;  /* 0x000077723b064816 */ /* 0x040fe400000000ff */
[----:B------:R-:W-:Y:S01]  /*16b0*/  @P4 PRMT R7, R59, 0x7773, RZ ;  /* 0x000077733b074816 */ /* 0x000fe200000000ff */
[----:B------:R-:W-:Y:S01]  /*16c0*/  SHFL.UP PT, R64, R53, 0x1, RZ ;  /* 0x0420000035407989 */ /* 0x000fe200000e00ff */
[----:B------:R-:W-:-:S03]  /*16d0*/  IADD3 R59, P4, PT, R28, R57, RZ ;  /* 0x000000391c3b7210 */ /* 0x000fc60007f9e0ff */
[----:B------:R-:W-:Y:S04]  /*16e0*/  SHFL.UP PT, R57, R52, 0x1, RZ ;  /* 0x0420000034397989 */ /* 0x000fe800000e00ff */
[----:B------:R-:W2:Y:S01]  /*16f0*/  LDS.64 R52, [R5+0x80] ;  /* 0x0000800005347984 */ /* 0x000ea20000000a00 */
[----:B------:R-:W-:Y:S02]  /*1700*/  @!P5 PRMT R68, R7, 0x7610, R68 ;  /* 0x000076100744d816 */ /* 0x000fe40000000044 */
[----:B------:R-:W-:Y:S02]  /*1710*/  @!P5 PRMT R75, R6, 0x7610, R75 ;  /* 0x00007610064bd816 */ /* 0x000fe4000000004b */
[----:B------:R-:W3:Y:S01]  /*1720*/  LDS.64 R6, [R5+0xa0] ;  /* 0x0000a00005067984 */ /* 0x000ee20000000a00 */
[----:B------:R-:W-:Y:S01]  /*1730*/  IMAD.X R63, R29, 0x1, R63, P4 ;  /* 0x000000011d3f7824 */ /* 0x000fe200020e063f */
[----:B------:R-:W-:-:S03]  /*1740*/  ISETP.NE.U32.AND P4, PT, R22, RZ, PT ;  /* 0x000000ff1600720c */ /* 0x000fc60003f85070 */
[----:B------:R-:W-:Y:S02]  /*1750*/  @!P5 IMAD.MOV.U32 R0, RZ, RZ, R63 ;  /* 0x000000ffff00d224 */ /* 0x000fe400078e003f */
[----:B------:R-:W4:Y:S01]  /*1760*/  LDS.64 R62, [R5+0xa8] ;  /* 0x0000a800053e7984 */ /* 0x000f220000000a00 */
[----:B------:R-:W-:Y:S01]  /*1770*/  @!P5 IMAD.MOV.U32 R2, RZ, RZ, R59 ;  /* 0x000000ffff02d224 */ /* 0x000fe200078e003b */
[----:B------:R-:W-:Y:S01]  /*1780*/  @!P5 PRMT R73, R71, 0x7610, R73 ;  /* 0x000076104749d816 */ /* 0x000fe20000000049 */
[----:B------:R-:W-:Y:S01]  /*1790*/  @!P5 IMAD.MOV.U32 R26, RZ, RZ, R30 ;  /* 0x000000ffff1ad224 */ /* 0x000fe200078e001e */
[----:B------:R-:W-:Y:S01]  /*17a0*/  @!P5 PRMT R74, R72, 0x7610, R74 ;  /* 0x00007610484ad816 */ /* 0x000fe2000000004a */
[----:B------:R-:W-:Y:S02]  /*17b0*/  @!P5 IMAD.MOV.U32 R27, RZ, RZ, R31 ;  /* 0x000000ffff1bd224 */ /* 0x000fe400078e001f */
[----:B------:R-:W-:Y:S01]  /*17c0*/  @!P5 IMAD.MOV.U32 R56, RZ, RZ, R58 ;  /* 0x000000ffff38d224 */ /* 0x000fe200078e003a */
[----:B------:R-:W-:-:S02]  /*17d0*/  IADD3 R59, P5, PT, R22, R14, RZ ;  /* 0x0000000e163b7210 */ /* 0x000fc40007fbe0ff */
[----:B------:R-:W-:-:S03]  /*17e0*/  ISETP.NE.AND.EX P4, PT, R23, RZ, PT, P4 ;  /* 0x000000ff1700720c */ /* 0x000fc60003f85340 */
[----:B------:R-:W-:Y:S02]  /*17f0*/  @!P2 IMAD.MOV.U32 R2, RZ, RZ, R59 ;  /* 0x000000ffff02a224 */ /* 0x000fe400078e003b */
[----:B------:R-:W-:Y:S01]  /*1800*/  IMAD.X R59, R23, 0x1, R15, P5 ;  /* 0x00000001173b7824 */ /* 0x000fe200028e060f */
[----:B0-----:R-:W-:-:S04]  /*1810*/  ISETP.NE.U32.AND P5, PT, R16, RZ, PT ;  /* 0x000000ff1000720c */ /* 0x001fc80003fa5070 */
[----:B------:R-:W-:-:S03]  /*1820*/  ISETP.NE.AND.EX P5, PT, R17, RZ, PT, P5 ;  /* 0x000000ff1100720c */ /* 0x000fc60003fa5350 */
[C---:B-1----:R-:W-:Y:S02]  /*1830*/  @P4 PRMT R8, R61.reuse, 0x7772, RZ ;  /* 0x000077723d084816 */ /* 0x042fe400000000ff */
[----:B------:R-:W-:Y:S02]  /*1840*/  @P4 PRMT R9, R61, 0x7773, RZ ;  /* 0x000077733d094816 */ /* 0x000fe400000000ff */
[----:B------:R-:W-:Y:S01]  /*1850*/  @!P2 PRMT R75, R8, 0x7610, R75 ;  /* 0x00007610084ba816 */ /* 0x000fe2000000004b */
[----:B--2---:R-:W-:Y:S01]  /*1860*/  @!P4 DADD R52, R52, R30 ;  /* 0x000000003434c229 */ /* 0x004fe2000000001e */
[----:B------:R-:W-:Y:S01]  /*1870*/  @!P2 PRMT R68, R9, 0x7610, R68 ;  /* 0x000076100944a816 */ /* 0x000fe20000000044 */
[----:B------:R-:W-:Y:S01]  /*1880*/  LDS.64 R30, [R5+0xb8] ;  /* 0x0000b800051e7984 */ /* 0x000fe20000000a00 */
[----:B------:R-:W-:-:S03]  /*1890*/  @P4 PRMT R76, R61, 0x7771, RZ ;  /* 0x000077713d4c4816 */ /* 0x000fc600000000ff */
[----:B------:R-:W-:Y:S01]  /*18a0*/  LDS.64 R8, [R5+0xb0] ;  /* 0x0000b00005087984 */ /* 0x000fe20000000a00 */
[----:B------:R-:W-:Y:S02]  /*18b0*/  @P4 PRMT R77, R61, 0x7770, RZ ;  /* 0x000077703d4d4816 */ /* 0x000fe400000000ff */
[C---:B---3--:R-:W-:Y:S02]  /*18c0*/  @P5 PRMT R12, R7.reuse, 0x7773, RZ ;  /* 0x00007773070c5816 */ /* 0x048fe400000000ff */
[C---:B------:R-:W-:Y:S01]  /*18d0*/  @P5 PRMT R13, R7.reuse, 0x7772, RZ ;  /* 0x00007772070d5816 */ /* 0x040fe200000000ff */
[----:B------:R-:W-:Y:S01]  /*18e0*/  @!P2 IMAD.MOV.U32 R0, RZ, RZ, R59 ;  /* 0x000000ffff00a224 */ /* 0x000fe200078e003b */
[----:B------:R-:W-:Y:S02]  /*18f0*/  @!P2 PRMT R73, R76, 0x7610, R73 ;  /* 0x000076104c49a816 */ /* 0x000fe40000000049 */
[----:B------:R-:W-:Y:S01]  /*1900*/  @P5 PRMT R11, R7, 0x7771, RZ ;  /* 0x00007771070b5816 */ /* 0x000fe200000000ff */
[----:B------:R-:W0:Y:S01]  /*1910*/  SHFL.UP PT, R59, R51, 0x1, RZ ;  /* 0x04200000333b7989 */ /* 0x000e2200000e00ff */
[----:B------:R-:W-:-:S02]  /*1920*/  @!P2 PRMT R74, R77, 0x7610, R74 ;  /* 0x000076104d4aa816 */ /* 0x000fc4000000004a */
[----:B------:R-:W-:Y:S02]  /*1930*/  @P5 PRMT R10, R7, 0x7770, RZ ;  /* 0x00007770070a5816 */ /* 0x000fe400000000ff */
[----:B------:R-:W-:Y:S02]  /*1940*/  @!P3 PRMT R68, R12, 0x7610, R68 ;  /* 0x000076100c44b816 */ /* 0x000fe40000000044 */
[----:B------:R-:W-:Y:S02]  /*1950*/  @!P3 PRMT R75, R13, 0x7610, R75 ;  /* 0x000076100d4bb816 */ /* 0x000fe4000000004b */
[----:B------:R-:W-:Y:S01]  /*1960*/  @!P3 PRMT R73, R11, 0x7610, R73 ;  /* 0x000076100b49b816 */ /* 0x000fe20000000049 */
[----:B------:R-:W-:Y:S01]  /*1970*/  @!P4 IMAD.IADD R60, R60, 0x1, R58 ;  /* 0x000000013c3cc824 */ /* 0x000fe200078e023a */
[----:B------:R-:W-:Y:S01]  /*1980*/  @!P3 PRMT R74, R10, 0x7610, R74 ;  /* 0x000076100a4ab816 */ /* 0x000fe2000000004a */
[----:B------:R1:W-:Y:S01]  /*1990*/  STL.S16 [R1+0xe], R68 ;  /* 0x00000e4401007387 */ /* 0x0003e20000100600 */
[----:B------:R-:W-:-:S03]  /*19a0*/  @!P2 IMAD.MOV.U32 R26, RZ, RZ, R52 ;  /* 0x000000ffff1aa224 */ /* 0x000fc600078e0034 */
[----:B------:R1:W-:Y:S01]  /*19b0*/  STL.S16 [R1+0xc], R75 ;  /* 0x00000c4b01007387 */ /* 0x0003e20000100600 */
[----:B------:R-:W-:Y:S02]  /*19c0*/  @!P2 IMAD.MOV.U32 R56, RZ, RZ, R60 ;  /* 0x000000ffff38a224 */ /* 0x000fe400078e003c */
[----:B------:R-:W-:Y:S01]  /*19d0*/  @!P2 IMAD.MOV.U32 R27, RZ, RZ, R53 ;  /* 0x000000ffff1ba224 */ /* 0x000fe200078e0035 */
[----:B------:R1:W-:Y:S01]  /*19e0*/  STL.S16 [R1+0xa], R73 ;  /* 0x00000a4901007387 */ /* 0x0003e20000100600 */
[----:B----4-:R-:W-:-:S03]  /*19f0*/  ISETP.NE.U32.AND P2, PT, R62, RZ, PT ;  /* 0x000000ff3e00720c */ /* 0x010fc60003f45070 */
[----:B------:R1:W-:Y:S01]  /*1a00*/  STL.S16 [R1+0x8], R74 ;  /* 0x0000084a01007387 */ /* 0x0003e20000100600 */
[----:B------:R-:W-:Y:S01]  /*1a10*/  ISETP.NE.AND.EX P2, PT, R63, RZ, PT, P2 ;  /* 0x000000ff3f00720c */ /* 0x000fe20003f45320 */
[----:B------:R-:W-:Y:S01]  /*1a20*/  @!P5 IMAD.IADD R6, R6, 0x1, R60 ;  /* 0x000000010606d824 */ /* 0x000fe200078e023c */
[----:B------:R-:W-:Y:S01]  /*1a30*/  @!P5 DADD R18, R18, R52 ;  /* 0x000000001212d229 */ /* 0x000fe20000000034 */
[----:B------:R-:W-:Y:S02]  /*1a40*/  IADD3 R7, P4, P5, R16, R22, R14 ;  /* 0x0000001610077210 */ /* 0x000fe40007d9e00e */
[----:B0-----:R-:W-:Y:S02]  /*1a50*/  SHF.R.U32.HI R61, RZ, 0x8, R59 ;  /* 0x00000008ff3d7819 */ /* 0x001fe4000001163b */
[----:B------:R-:W-:Y:S02]  /*1a60*/  IADD3.X R15, PT, PT, R17, R23, R15, P4, P5 ;  /* 0x00000017110f7210 */ /* 0x000fe400027ea40f */
[----:B------:R-:W-:-:S02]  /*1a70*/  PRMT R13, R43, 0x7770, RZ ;  /* 0x000077702b0d7816 */ /* 0x000fc400000000ff */
[C---:B------:R-:W-:Y:S02]  /*1a80*/  PRMT R52, R43.reuse, 0x7771, RZ ;  /* 0x000077712b347816 */ /* 0x040fe400000000ff */
[C---:B------:R-:W-:Y:S02]  /*1a90*/  PRMT R51, R43.reuse, 0x7772, RZ ;  /* 0x000077722b337816 */ /* 0x040fe400000000ff */
[----:B------:R-:W-:Y:S01]  /*1aa0*/  PRMT R58, R43, 0x7773, RZ ;  /* 0x000077732b3a7816 */ /* 0x000fe200000000ff */
[----:B------:R-:W-:Y:S01]  /*1ab0*/  @!P3 IMAD.MOV.U32 R2, RZ, RZ, R7 ;  /* 0x000000ffff02b224 */ /* 0x000fe200078e0007 */
[C---:B------:R-:W-:Y:S01]  /*1ac0*/  PRMT R10, R41.reuse, 0x7773, RZ ;  /* 0x00007773290a7816 */ /* 0x040fe200000000ff */
[----:B------:R-:W-:Y:S01]  /*1ad0*/  @!P3 IMAD.MOV.U32 R0, RZ, RZ, R15 ;  /* 0x000000ffff00b224 */ /* 0x000fe200078e000f */
[C---:B------:R-:W-:Y:S01]  /*1ae0*/  PRMT R11, R41.reuse, 0x7772, RZ ;  /* 0x00007772290b7816 */ /* 0x040fe200000000ff */
[----:B------:R-:W-:Y:S01]  /*1af0*/  @!P3 IMAD.MOV.U32 R26, RZ, RZ, R18 ;  /* 0x000000ffff1ab224 */ /* 0x000fe200078e0012 */
[----:B------:R-:W-:Y:S01]  /*1b00*/  PRMT R12, R41, 0x7771, RZ ;  /* 0x00007771290c7816 */ /* 0x000fe200000000ff */
[----:B------:R-:W-:Y:S01]  /*1b10*/  @!P3 IMAD.MOV.U32 R27, RZ, RZ, R19 ;  /* 0x000000ffff1bb224 */ /* 0x000fe200078e0013 */
[----:B------:R-:W-:Y:S01]  /*1b20*/  SHF.R.U32.HI R60, RZ, 0x18, R59 ;  /* 0x00000018ff3c7819 */ /* 0x000fe2000001163b */
[----:B------:R-:W-:Y:S01]  /*1b30*/  @!P3 IMAD.MOV.U32 R56, RZ, RZ, R6 ;  /* 0x000000ffff38b224 */ /* 0x000fe200078e0006 */
[----:B------:R-:W-:-:S02]  /*1b40*/  PRMT R53, R59, 0x7610, R53 ;  /* 0x000076103b357816 */ /* 0x000fc40000000035 */
[----:B------:R-:W-:Y:S02]  /*1b50*/  PRMT R43, R59, 0x7632, R43 ;  /* 0x000076323b2b7816 */ /* 0x000fe4000000002b */
[----:B------:R-:W-:Y:S02]  /*1b60*/  PRMT R41, R41, 0x7770, RZ ;  /* 0x0000777029297816 */ /* 0x000fe400000000ff */
[----:B------:R-:W-:Y:S01]  /*1b70*/  PRMT R59, R61, 0x7610, R59 ;  /* 0x000076103d3b7816 */ /* 0x000fe2000000003b */
[----:B-1----:R-:W-:Y:S06]  /*1b80*/  @!P2 BRA `(.L_x_1375) ;  /* 0x000000000024a947 */ /* 0x002fec0003800000 */
[C---:B------:R-:W-:Y:S02]  /*1b90*/  PRMT R6, R31.reuse, 0x7772, RZ ;  /* 0x000077721f067816 */ /* 0x040fe400000000ff */
[C---:B------:R-:W-:Y:S02]  /*1ba0*/  PRMT R66, R31.reuse, 0x7771, RZ ;  /* 0x000077711f427816 */ /* 0x040fe400000000ff */
[C---:B------:R-:W-:Y:S01]  /*1bb0*/  PRMT R61, R31.reuse, 0x7773, RZ ;  /* 0x000077731f3d7816 */ /* 0x040fe200000000ff */
[----:B------:R-:W-:Y:S01]  /*1bc0*/  IMAD.U32 R6, R6, 0x10000, RZ ;  /* 0x0001000006067824 */ /* 0x000fe200078e00ff */
[----:B------:R-:W-:Y:S01]  /*1bd0*/  PRMT R31, R31, 0x7770, RZ ;  /* 0x000077701f1f7816 */ /* 0x000fe200000000ff */
[----:B------:R-:W-:Y:S02]  /*1be0*/  IMAD.SHL.U32 R66, R66, 0x100, RZ ;  /* 0x0000010042427824 */ /* 0x000fe400078e00ff */
[----:B------:R-:W-:Y:S01]  /*1bf0*/  IMAD.SHL.U32 R61, R61, 0x1000000, RZ ;  /* 0x010000003d3d7824 */ /* 0x000fe200078e00ff */
[----:B------:R-:W-:Y:S01]  /*1c00*/  LOP3.LUT R65, R6, 0xff0000, RZ, 0xc0, !PT ;  /* 0x00ff000006417812 */ /* 0x000fe200078ec0ff */
[----:B------:R-:W-:Y:S06]  /*1c10*/  BRA `(.L_x_1376) ;  /* 0x0000000000187947 */ /* 0x000fec0003800000 */
.L_x_1375:
[----:B------:R-:W-:Y:S01]  /*1c20*/  DADD R8, R8, R18 ;  /* 0x0000000008087229 */ /* 0x000fe20000000012 */
[----:B------:R-:W-:Y:S02]  /*1c30*/  IMAD.IADD R30, R30, 0x1, R6 ;  /* 0x000000011e1e7824 */ /* 0x000fe400078e0206 */
[----:B------:R-:W-:Y:S02]  /*1c40*/  IMAD.MOV.U32 R61, RZ, RZ, RZ ;  /* 0x000000ffff3d7224 */ /* 0x000fe400078e00ff */
[----:B------:R-:W-:Y:S02]  /*1c50*/  IMAD.MOV.U32 R65, RZ, RZ, RZ ;  /* 0x000000ffff417224 */ /* 0x000fe400078e00ff */
[----:B------:R-:W-:Y:S02]  /*1c60*/  IMAD.MOV.U32 R66, RZ, RZ, RZ ;  /* 0x000000ffff427224 */ /* 0x000fe400078e00ff */
[----:B------:R-:W-:-:S07]  /*1c70*/  IMAD.MOV.U32 R31, RZ, RZ, RZ ;  /* 0x000000ffff1f7224 */ /* 0x000fce00078e00ff */
.L_x_1376:
[----:B------:R-:W0:Y:S01]  /*1c80*/  S2R R67, SR_TID.X ;  /* 0x0000000000437919 */ /* 0x000e220000002100 */
[----:B------:R-:W-:Y:S01]  /*1c90*/  IADD3 R6, P2, PT, R62, R7, RZ ;  /* 0x000000073e067210 */ /* 0x000fe20007f5e0ff */
[----:B------:R-:W-:Y:S04]  /*1ca0*/  BSSY.RECONVERGENT B0, `(.L_x_1377) ;  /* 0x0000018000007945 */ /* 0x000fe80003800200 */
[----:B------:R-:W-:Y:S01]  /*1cb0*/  IMAD.X R7, R63, 0x1, R15, P2 ;  /* 0x000000013f077824 */ /* 0x000fe200010e060f */
[----:B------:R-:W-:-:S04]  /*1cc0*/  ISETP.GE.U32.AND P2, PT, R6, 0x101, PT ;  /* 0x000001010600780c */ /* 0x000fc80003f46070 */
[----:B------:R-:W-:Y:S02]  /*1cd0*/  ISETP.GE.AND.EX P2, PT, R7, RZ, PT, P2 ;  /* 0x000000ff0700720c */ /* 0x000fe40003f46320 */
[C---:B0-----:R-:W-:Y:S02]  /*1ce0*/  ISETP.GE.U32.AND P3, PT, R67.reuse, 0x20, PT ;  /* 0x000000204300780c */ /* 0x041fe40003f66070 */
[----:B------:R-:W-:-:S11]  /*1cf0*/  ISETP.NE.AND P4, PT, R67, RZ, PT ;  /* 0x000000ff4300720c */ /* 0x000fd60003f85270 */
[----:B------:R-:W-:Y:S05]  /*1d00*/  @!P3 BRA `(.L_x_1378) ;  /* 0x000000000044b947 */ /* 0x000fea0003800000 */
[----:B------:R-:W0:Y:S01]  /*1d10*/  S2R R14, SR_LANEID ;  /* 0x00000000000e7919 */ /* 0x000e220000000000 */
[----:B------:R-:W-:-:S04]  /*1d20*/  ISETP.NE.U32.AND P3, PT, R57, RZ, PT ;  /* 0x000000ff3900720c */ /* 0x000fc80003f65070 */
[----:B------:R-:W-:-:S13]  /*1d30*/  ISETP.NE.AND.EX P3, PT, R64, RZ, PT, P3 ;  /* 0x000000ff4000720c */ /* 0x000fda0003f65330 */
[----:B------:R-:W-:Y:S01]  /*1d40*/  @!P3 DADD R54, R54, R26 ;  /* 0x000000003636b229 */ /* 0x000fe2000000001a */
[----:B------:R-:W-:Y:S01]  /*1d50*/  @!P3 IMAD.IADD R50, R50, 0x1, R56 ;  /* 0x000000013232b824 */ /* 0x000fe200078e0238 */
[----:B------:R-:W-:-:S05]  /*1d60*/  IADD3 R57, P3, PT, R2, R57, RZ ;  /* 0x0000003902397210 */ /* 0x000fca0007f7e0ff */
[----:B------:R-:W-:Y:S01]  /*1d70*/  IMAD.X R64, R0, 0x1, R64, P3 ;  /* 0x0000000100407824 */ /* 0x000fe200018e0640 */
[----:B0-----:R-:W-:-:S13]  /*1d80*/  ISETP.NE.AND P5, PT, R14, RZ, PT ;  /* 0x000000ff0e00720c */ /* 0x001fda0003fa5270 */
[----:B------:R-:W-:Y:S01]  /*1d90*/  @!P5 PRMT R60, R68, 0x7610, R60 ;  /* 0x00007610443cd816 */ /* 0x000fe2000000003c */
[----:B------:R-:W-:Y:S01]  /*1da0*/  @!P5 IMAD.MOV.U32 R57, RZ, RZ, R2 ;  /* 0x000000ffff39d224 */ /* 0x000fe200078e0002 */
[----:B------:R-:W-:Y:S01]  /*1db0*/  @!P5 PRMT R43, R75, 0x7610, R43 ;  /* 0x000076104b2bd816 */ /* 0x000fe2000000002b */
[----:B------:R-:W-:Y:S01]  /*1dc0*/  @!P5 IMAD.MOV.U32 R54, RZ, RZ, R26 ;  /* 0x000000ffff36d224 */ /* 0x000fe200078e001a */
[----:B------:R-:W-:Y:S01]  /*1dd0*/  @!P5 PRMT R59, R73, 0x7610, R59 ;  /* 0x00007610493bd816 */ /* 0x000fe2000000003b */
[----:B------:R-:W-:Y:S01]  /*1de0*/  @!P5 IMAD.MOV.U32 R55, RZ, RZ, R27 ;  /* 0x000000ffff37d224 */ /* 0x000fe200078e001b */
[----:B------:R-:W-:Y:S01]  /*1df0*/  @!P5 PRMT R53, R74, 0x7610, R53 ;  /* 0x000076104a35d816 */ /* 0x000fe20000000035 */
[----:B------:R-:W-:Y:S02]  /*1e00*/  @!P5 IMAD.MOV.U32 R50, RZ, RZ, R56 ;  /* 0x000000ffff32d224 */ /* 0x000fe400078e0038 */
[----:B------:R-:W-:-:S07]  /*1e10*/  @!P5 IMAD.MOV.U32 R64, RZ, RZ, R0 ;  /* 0x000000ffff40d224 */ /* 0x000fce00078e0000 */
.L_x_1378:
[----:B------:R-:W-:Y:S05]  /*1e20*/  BSYNC.RECONVERGENT B0 ;  /* 0x0000000000007941 */ /* 0x000fea0003800200 */
.L_x_1377:
[----:B------:R-:W-:Y:S01]  /*1e30*/  ISETP.NE.AND P3, PT, R67, RZ, PT ;  /* 0x000000ff4300720c */ /* 0x000fe20003f65270 */
[----:B------:R-:W-:Y:S01]  /*1e40*/  BSSY.RECONVERGENT B0, `(.L_x_1379) ;  /* 0x000000a000007945 */ /* 0x000fe20003800200 */
[----:B------:R-:W-:Y:S02]  /*1e50*/  IMAD.MOV.U32 R19, RZ, RZ, R4 ;  /* 0x000000ffff137224 */ /* 0x000fe400078e0004 */
[----:B------:R-:W-:-:S09]  /*1e60*/  IMAD.U32 R18, RZ, RZ, UR4 ;  /* 0x00000004ff127e24 */ /* 0x000fd2000f8e00ff */
[----:B------:R-:W-:Y:S05]  /*1e70*/  @!P3 BRA `(.L_x_1380) ;  /* 0x000000000018b947 */ /* 0x000fea0003800000 */
[C---:B------:R-:W-:Y:S02]  /*1e80*/  ISETP.NE.U32.AND P3, PT, R4.reuse, RZ, PT ;  /* 0x000000ff0400720c */ /* 0x040fe40003f65070 */
[----:B------:R-:W-:Y:S02]  /*1e90*/  IADD3 R19, P5, PT, R4, R57, RZ ;  /* 0x0000003904137210 */ /* 0x000fe40007fbe0ff */
[----:B------:R-:W-:Y:S02]  /*1ea0*/  ISETP.NE.AND.EX P3, PT, RZ, UR4, PT, P3 ;  /* 0x00000004ff007c0c */ /* 0x000fe4000bf65330 */
[----:B------:R-:W-:-:S11]  /*1eb0*/  IADD3.X R18, PT, PT, R64, UR4, RZ, P5, !PT ;  /* 0x0000000440127c10 */ /* 0x000fd6000affe4ff */
[----:B------:R-:W-:Y:S01]  /*1ec0*/  @!P3 DADD R36, R36, R54 ;  /* 0x000000002424b229 */ /* 0x000fe20000000036 */
[----:B------:R-:W-:-:S10]  /*1ed0*/  @!P3 IMAD.IADD R40, R40, 0x1, R50 ;  /* 0x000000012828b824 */ /* 0x000fd400078e0232 */
.L_x_1380:
[----:B------:R-:W-:Y:S05]  /*1ee0*/  BSYNC.RECONVERGENT B0 ;  /* 0x0000000000007941 */ /* 0x000fea0003800200 */
.L_x_1379:
[----:B------:R-:W-:Y:S01]  /*1ef0*/  BSSY.RECONVERGENT B0, `(.L_x_1381) ;  /* 0x0000012000007945 */ /* 0x000fe20003800200 */
[----:B------:R-:W-:Y:S01]  /*1f00*/  @!P1 DADD R38, R38, R36 ;  /* 0x0000000026269229 */ /* 0x000fe20000000024 */
[----:B------:R-:W-:Y:S02]  /*1f10*/  IADD3 R0, P3, PT, R19, R3, RZ ;  /* 0x0000000313007210 */ /* 0x000fe40007f7e0ff */
[----:B------:R-:W-:Y:S11]  /*1f20*/  @P4 BRA `(.L_x_1382) ;  /* 0x0000000000384947 */ /* 0x000ff60003800000 */
[----:B------:R-:W0:Y:S01]  /*1f30*/  LDC.64 R2, c[0x0][0x3c8] ;  /* 0x0000f200ff027b82 */ /* 0x000e220000000a00 */
[----:B------:R-:W-:Y:S01]  /*1f40*/  LOP3.LUT R66, R65, R31, R66, 0xfe, !PT ;  /* 0x0000001f41427212 */ /* 0x000fe200078efe42 */
[----:B------:R-:W-:Y:S02]  /*1f50*/  IMAD.MOV.U32 R27, RZ, RZ, 0x65 ;  /* 0x00000065ff1b7424 */ /* 0x000fe400078e00ff */
[----:B------:R-:W-:Y:S01]  /*1f60*/  IMAD.MOV.U32 R57, RZ, RZ, RZ ;  /* 0x000000ffff397224 */ /* 0x000fe200078e00ff */
[----:B------:R-:W-:Y:S01]  /*1f70*/  LOP3.LUT R31, R66, R61, RZ, 0xfc, !PT ;  /* 0x0000003d421f7212 */ /* 0x000fe200078efcff */
[----:B------:R-:W-:Y:S02]  /*1f80*/  IMAD.MOV.U32 R64, RZ, RZ, RZ ;  /* 0x000000ffff407224 */ /* 0x000fe400078e00ff */
[----:B------:R-:W1:Y:S01]  /*1f90*/  LDC.64 R14, c[0x0][0x3b8] ;  /* 0x0000ee00ff0e7b82 */ /* 0x000e620000000a00 */
[----:B0-----:R0:W-:Y:S04]  /*1fa0*/  ST.E.64.STRONG.GPU desc[UR8][R2.64+0x308], R8 ;  /* 0x0003080802007985 */ /* 0x0011e8000c10fb08 */
[----:B------:R0:W-:Y:S04]  /*1fb0*/  ST.E.64.STRONG.GPU desc[UR8][R2.64+0x300], R6 ;  /* 0x0003000602007985 */ /* 0x0001e8000c10fb08 */
[----:B------:R0:W-:Y:S01]  /*1fc0*/  ST.E.64.STRONG.GPU desc[UR8][R2.64+0x310], R30 ;  /* 0x0003101e02007985 */ /* 0x0001e2000c10fb08 */
[----:B------:R-:W-:Y:S06]  /*1fd0*/  MEMBAR.ALL.GPU ;  /* 0x0000000000007992 */ /* 0x000fec000000a000 */
[----:B------:R-:W-:-:S00]  /*1fe0*/  ERRBAR ;  /* 0x00000000000079ab */ /* 0x000fc00000000000 */
[----:B------:R-:W-:Y:S06]  /*1ff0*/  CGAERRBAR ;  /* 0x00000000000075ab */ /* 0x000fec0000000000 */
[----:B-1----:R0:W-:Y:S02]  /*2000*/  ST.E.STRONG.GPU desc[UR8][R14.64+0x80], R27 ;  /* 0x0000801b0e007985 */ /* 0x0021e4000c10f908 */
.L_x_1382:
[----:B------:R-:W-:Y:S05]  /*2010*/  BSYNC.RECONVERGENT B0 ;  /* 0x0000000000007941 */ /* 0x000fea0003800200 */
.L_x_1381:
[----:B------:R-:W-:Y:S02]  /*2020*/  @!P1 IMAD.IADD R42, R42, 0x1, R40 ;  /* 0x000000012a2a9824 */ /* 0x000fe400078e0228 */
[----:B0-----:R-:W-:Y:S01]  /*2030*/  IMAD.X R3, RZ, RZ, R18, P3 ;  /* 0x000000ffff037224 */ /* 0x001fe200018e0612 */
[----:B------:R-:W-:Y:S06]  /*2040*/  @!P2 BRA `(.L_x_1383) ;  /* 0x000000080078a947 */ /* 0x000fec0003800000 */
[----:B------:R-:W-:Y:S01]  /*2050*/  BAR.SYNC.DEFER_BLOCKING 0x0 ;  /* 0x0000000000007b1d */ /* 0x000fe20000010000 */
[----:B------:R-:W-:Y:S01]  /*2060*/  ISETP.NE.U32.AND P2, PT, R4, RZ, PT ;  /* 0x000000ff0400720c */ /* 0x000fe20003f45070 */
[----:B------:R-:W-:Y:S01]  /*2070*/  @P1 IMAD R19, R19, 0x18, R5 ;  /* 0x0000001813131824 */ /* 0x000fe200078e0205 */
[----:B------:R-:W-:Y:S02]  /*2080*/  @P1 PRMT R10, R11, 0x3340, R10 ;  /* 0x000033400b0a1816 */ /* 0x000fe4000000000a */
[----:B------:R-:W-:Y:S01]  /*2090*/  ISETP.NE.AND.EX P2, PT, RZ, UR4, PT, P2 ;  /* 0x00000004ff007c0c */ /* 0x000fe2000bf45320 */
[----:B------:R-:W-:Y:S01]  /*20a0*/  BSSY.RECONVERGENT B0, `(.L_x_1384) ;  /* 0x0000010000007945 */ /* 0x000fe20003800200 */
[----:B------:R-:W-:Y:S02]  /*20b0*/  @P1 PRMT R41, R41, 0x3340, R12 ;  /* 0x0000334029291816 */ /* 0x000fe4000000000c */
[----:B------:R-:W-:Y:S02]  /*20c0*/  @P0 PRMT R58, R51, 0x3340, R58 ;  /* 0x00003340333a0816 */ /* 0x000fe4000000003a */
[----:B------:R-:W-:-:S07]  /*20d0*/  @P0 PRMT R13, R13, 0x3340, R52 ;  /* 0x000033400d0d0816 */ /* 0x000fce0000000034 */
[----:B------:R-:W-:Y:S05]  /*20e0*/  @!P2 BRA `(.L_x_1385) ;  /* 0x00000000002ca947 */ /* 0x000fea0003800000 */
[----:B------:R-:W-:Y:S01]  /*20f0*/  LOP3.LUT R60, R60, 0xffff, RZ, 0xc0, !PT ;  /* 0x0000ffff3c3c7812 */ /* 0x000fe200078ec0ff */
[----:B------:R-:W-:Y:S01]  /*2100*/  IMAD R57, R57, 0x18, R5 ;  /* 0x0000001839397824 */ /* 0x000fe200078e0205 */
[----:B------:R-:W-:Y:S02]  /*2110*/  LOP3.LUT R43, R43, 0xffff, RZ, 0xc0, !PT ;  /* 0x0000ffff2b2b7812 */ /* 0x000fe400078ec0ff */
[----:B------:R-:W-:Y:S02]  /*2120*/  LOP3.LUT R59, R59, 0xffff, RZ, 0xc0, !PT ;  /* 0x0000ffff3b3b7812 */ /* 0x000fe400078ec0ff */
[----:B------:R-:W-:Y:S01]  /*2130*/  LOP3.LUT R2, R53, 0xffff, RZ, 0xc0, !PT ;  /* 0x0000ffff35027812 */ /* 0x000fe200078ec0ff */
[----:B------:R0:W-:Y:S01]  /*2140*/  STS.64 [R57], R44 ;  /* 0x0000002c39007388 */ /* 0x0001e20000000a00 */
[----:B------:R-:W-:Y:S02]  /*2150*/  PRMT R43, R43, 0x3340, R60 ;  /* 0x000033402b2b7816 */ /* 0x000fe4000000003c */
[----:B------:R-:W-:Y:S01]  /*2160*/  PRMT R2, R2, 0x3340, R59 ;  /* 0x0000334002027816 */ /* 0x000fe2000000003b */
[----:B------:R0:W-:Y:S03]  /*2170*/  STS.64 [R57+0x8], R54 ;  /* 0x0000083639007388 */ /* 0x0001e60000000a00 */
[----:B------:R-:W-:-:S05]  /*2180*/  PRMT R51, R2, 0x5410, R43 ;  /* 0x0000541002337816 */ /* 0x000fca000000002b */
[----:B------:R0:W-:Y:S02]  /*2190*/  STS.64 [R57+0x10], R50 ;  /* 0x0000103239007388 */ /* 0x0001e40000000a00 */
.L_x_1385:
[----:B------:R-:W-:Y:S05]  /*21a0*/  BSYNC.RECONVERGENT B0 ;  /* 0x0000000000007941 */ /* 0x000fea0003800200 */
.L_x_1384:
[----:B------:R-:W-:Y:S01]  /*21b0*/  @P1 PRMT R41, R41, 0x5410, R10 ;  /* 0x0000541029291816 */ /* 0x000fe2000000000a */
[----:B------:R-:W-:Y:S01]  /*21c0*/  @P0 IMAD R3, R0, 0x18, R5 ;  /* 0x0000001800030824 */ /* 0x000fe200078e0205 */
[----:B------:R-:W-:Y:S01]  /*21d0*/  @P0 PRMT R43, R13, 0x5410, R58 ;  /* 0x000054100d2b0816 */ /* 0x000fe2000000003a */
[----:B------:R1:W-:Y:S01]  /*21e0*/  @P1 STS.64 [R19], R32 ;  /* 0x0000002013001388 */ /* 0x0003e20000000a00 */
[----:B------:R-:W-:-:S03]  /*21f0*/  ISETP.GT.U32.AND P2, PT, R6, R67, PT ;  /* 0x000000430600720c */ /* 0x000fc60003f44070 */
[----:B------:R1:W-:Y:S01]  /*2200*/  @P1 STS.64 [R19+0x8], R36 ;  /* 0x0000082413001388 */ /* 0x0003e20000000a00 */
[----:B------:R-:W-:-:S03]  /*2210*/  ISETP.GT.U32.AND.EX P2, PT, R7, RZ, PT, P2 ;  /* 0x000000ff0700720c */ /* 0x000fc60003f44120 */
[----:B------:R1:W-:Y:S04]  /*2220*/  @P1 STS.64 [R19+0x10], R40 ;  /* 0x0000102813001388 */ /* 0x0003e80000000a00 */
[----:B------:R1:W-:Y:S04]  /*2230*/  @P0 STS.64 [R3], R34 ;  /* 0x0000002203000388 */ /* 0x0003e80000000a00 */
[----:B------:R1:W-:Y:S04]  /*2240*/  @P0 STS.64 [R3+0x8], R38 ;  /* 0x0000082603000388 */ /* 0x0003e80000000a00 */
[----:B------:R1:W-:Y:S01]  /*2250*/  @P0 STS.64 [R3+0x10], R42 ;  /* 0x0000102a03000388 */ /* 0x0003e20000000a00 */
[----:B------:R-:W-:Y:S06]  /*2260*/  BAR.SYNC.DEFER_BLOCKING 0x0 ;  /* 0x0000000000007b1d */ /* 0x000fec0000010000 */
[----:B------:R-:W-:Y:S05]  /*2270*/  @!P2 EXIT ;  /* 0x000000000000a94d */ /* 0x000fea0003800000 */
[----:B-1----:R-:W-:Y:S01]  /*2280*/  IADD3 R3, P0, P1, R48, R46, R20 ;  /* 0x0000002e30037210 */ /* 0x002fe2000791e014 */
[----:B------:R-:W-:Y:S01]  /*2290*/  IMAD.MOV.U32 R0, RZ, RZ, R67 ;  /* 0x000000ffff007224 */ /* 0x000fe200078e0043 */
[----:B------:R-:W1:Y:S01]  /*22a0*/  LDCU.64 UR12, c[0x0][0x398] ;  /* 0x00007300ff0c77ac */ /* 0x000e620008000a00 */
[----:B------:R-:W-:Y:S01]  /*22b0*/  BSSY.RECONVERGENT B0, `(.L_x_1386) ;  /* 0x000003f000007945 */ /* 0x000fe20003800200 */
[----:B------:R-:W-:Y:S02]  /*22c0*/  IADD3 R3, P2, P3, R22, R3, R28 ;  /* 0x0000000316037210 */ /* 0x000fe40007b5e01c */
[----:B------:R-:W-:Y:S01]  /*22d0*/  IADD3.X R21, PT, PT, R49, R47, R21, P0, P1 ;  /* 0x0000002f31157210 */ /* 0x000fe200007e2415 */
[----:B------:R-:W2:Y:S01]  /*22e0*/  LDCU.128 UR16, c[0x0][0x3a0] ;  /* 0x00007400ff1077ac */ /* 0x000ea20008000c00 */
[----:B------:R-:W-:Y:S02]  /*22f0*/  LOP3.LUT R9, RZ, R0, RZ, 0x33, !PT ;  /* 0x00000000ff097212 */ /* 0x000fe400078e33ff */
[----:B------:R-:W-:Y:S01]  /*2300*/  IADD3 R2, P0, P1, R62, R3, R16 ;  /* 0x000000033e027210 */ /* 0x000fe2000791e010 */
[----:B------:R-:W-:Y:S01]  /*2310*/  IMAD.MOV.U32 R3, RZ, RZ, RZ ;  /* 0x000000ffff037224 */ /* 0x000fe200078e00ff */
[----:B------:R-:W-:-:S02]  /*2320*/  IADD3.X R23, PT, PT, R23, R21, R29, P2, P3 ;  /* 0x0000001517177210 */ /* 0x000fc400017e641d */
[----:B------:R-:W-:Y:S02]  /*2330*/  IADD3 R2, P2, P3, R9, R2, R24 ;  /* 0x0000000209027210 */ /* 0x000fe40007b5e018 */
[----:B------:R-:W-:Y:S02]  /*2340*/  IADD3.X R24, PT, PT, R63, R23, R17, P0, P1 ;  /* 0x000000173f187210 */ /* 0x000fe400007e2411 */
[----:B------:R-:W-:Y:S02]  /*2350*/  LOP3.LUT R4, R2, 0x300, RZ, 0xc0, !PT ;  /* 0x0000030002047812 */ /* 0x000fe400078ec0ff */
[----:B------:R-:W-:Y:S02]  /*2360*/  LOP3.LUT R9, RZ, R3, RZ, 0x33, !PT ;  /* 0x00000003ff097212 */ /* 0x000fe400078e33ff */
[----:B------:R-:W-:Y:S02]  /*2370*/  ISETP.NE.U32.AND P1, PT, R4, 0x300, PT ;  /* 0x000003000400780c */ /* 0x000fe40003f25070 */
[----:B------:R-:W-:-:S02]  /*2380*/  IADD3.X R9, PT, PT, R9, R24, R25, P2, P3 ;  /* 0x0000001809097210 */ /* 0x000fc400017e6419 */
[----:B------:R-:W-:Y:S02]  /*2390*/  ISETP.NE.AND.EX P1, PT, RZ, RZ, PT, P1 ;  /* 0x000000ffff00720c */ /* 0x000fe40003f25310 */
[----:B------:R-:W-:-:S04]  /*23a0*/  ISETP.GE.U32.AND P0, PT, R2, 0x300, PT ;  /* 0x000003000200780c */ /* 0x000fc80003f06070 */
[----:B------:R-:W-:-:S07]  /*23b0*/  ISETP.GE.U32.AND.EX P0, PT, R9, RZ, PT, P0 ;  /* 0x000000ff0900720c */ /* 0x000fce0003f06100 */
[----:B-12---:R-:W-:Y:S06]  /*23c0*/  @!P1 BRA `(.L_x_1387) ;  /* 0x0000000000b49947 */ /* 0x006fec0003800000 */
[----:B------:R-:W1:Y:S01]  /*23d0*/  LDCU.128 UR4, c[0x0][0x3a0] ;  /* 0x00007400ff0477ac */ /* 0x000e620008000c00 */
[----:B------:R-:W-:Y:S01]  /*23e0*/  SHF.R.U64 R20, R2, 0x8, R9 ;  /* 0x0000000802147819 */ /* 0x000fe20000001209 */
[C---:B------:R-:W-:Y:S01]  /*23f0*/  IMAD.SHL.U32 R4, R0.reuse, 0x4, RZ ;  /* 0x0000000400047824 */ /* 0x040fe200078e00ff */
[----:B------:R-:W-:Y:S01]  /*2400*/  SHF.L.U64.HI R17, R0, 0x2, R3 ;  /* 0x0000000200117819 */ /* 0x000fe20000010203 */
[----:B------:R-:W2:Y:S01]  /*2410*/  LDCU.64 UR10, c[0x0][0x398] ;  /* 0x00007300ff0a77ac */ /* 0x000ea20008000a00 */
[----:B------:R-:W-:Y:S02]  /*2420*/  IMAD.MOV.U32 R22, RZ, RZ, RZ ;  /* 0x000000ffff167224 */ /* 0x000fe400078e00ff */
[----:B------:R-:W-:Y:S02]  /*2430*/  VIADD R20, R20, 0x1 ;  /* 0x0000000114147836 */ /* 0x000fe40000000000 */
[----:B------:R-:W-:-:S03]  /*2440*/  IMAD R2, R67, 0x18, R5 ;  /* 0x0000001843027824 */ /* 0x000fc600078e0205 */
[----:B------:R-:W-:Y:S02]  /*2450*/  LOP3.LUT R20, R20, 0x3, RZ, 0xc0, !PT ;  /* 0x0000000314147812 */ /* 0x000fe400078ec0ff */
[----:B-1----:R-:W-:Y:S02]  /*2460*/  LEA R18, P1, R0, UR6, 0x4 ;  /* 0x0000000600127c11 */ /* 0x002fe4000f8220ff */
[----:B------:R-:W-:Y:S02]  /*2470*/  IADD3 R16, P2, PT, R4, UR4, RZ ;  /* 0x0000000404107c10 */ /* 0x000fe4000ff5e0ff */
[----:B------:R-:W-:Y:S02]  /*2480*/  LEA.HI.X R21, R0, UR7, R3, 0x4, P1 ;  /* 0x0000000700157c11 */ /* 0x000fe400088f2403 */
[----:B------:R-:W-:Y:S02]  /*2490*/  IADD3 R18, P1, PT, R18, 0xc, RZ ;  /* 0x0000000c12127810 */ /* 0x000fe40007f3e0ff */
[----:B--2---:R-:W-:-:S02]  /*24a0*/  IADD3 R4, P3, PT, R4, UR10, RZ ;  /* 0x0000000a04047c10 */ /* 0x004fc4000ff7e0ff */
[C---:B------:R-:W-:Y:S01]  /*24b0*/  LEA R0, P4, R20.reuse, R0, 0x8 ;  /* 0x0000000014007211 */ /* 0x040fe200078840ff */
[----:B------:R-:W-:Y:S01]  /*24c0*/  IMAD.X R21, RZ, RZ, R21, P1 ;  /* 0x000000ffff157224 */ /* 0x000fe200008e0615 */
[C---:B------:R-:W-:Y:S02]  /*24d0*/  IADD3.X R19, PT, PT, R17.reuse, UR5, RZ, P2, !PT ;  /* 0x0000000511137c10 */ /* 0x040fe400097fe4ff */
[----:B------:R-:W-:Y:S02]  /*24e0*/  IADD3.X R17, PT, PT, R17, UR11, RZ, P3, !PT ;  /* 0x0000000b11117c10 */ /* 0x000fe40009ffe4ff */
[----:B------:R-:W-:-:S07]  /*24f0*/  LEA.HI.X R3, R20, R3, R22, 0x8, P4 ;  /* 0x0000000314037211 */ /* 0x000fce00020f4416 */
.L_x_1388:
[----:B-1----:R-:W1:Y:S01]  /*2500*/  LDS.64 R12, [R2] ;  /* 0x00000000020c7984 */ /* 0x002e620000000a00 */
[----:B------:R-:W-:Y:S01]  /*2510*/  IMAD.MOV.U32 R10, RZ, RZ, R4 ;  /* 0x000000ffff0a7224 */ /* 0x000fe200078e0004 */
[----:B------:R-:W-:Y:S01]  /*2520*/  IADD3 R20, P1, PT, R20, -0x1, RZ ;  /* 0xffffffff14147810 */ /* 0x000fe20007f3e0ff */
[--C-:B------:R-:W-:Y:S01]  /*2530*/  IMAD.MOV.U32 R11, RZ, RZ, R17.reuse ;  /* 0x000000ffff0b7224 */ /* 0x100fe200078e0011 */
[----:B------:R-:W2:Y:S01]  /*2540*/  LDS.64 R8, [R2+0x8] ;  /* 0x0000080002087984 */ /* 0x000ea20000000a00 */
[----:B------:R-:W-:Y:S02]  /*2550*/  IADD3 R4, P4, PT, R4, 0x400, RZ ;  /* 0x0000040004047810 */ /* 0x000fe40007f9e0ff */
[----:B------:R-:W-:Y:S01]  /*2560*/  IADD3.X R22, PT, PT, R22, -0x1, RZ, P1, !PT ;  /* 0xffffffff16167810 */ /* 0x000fe20000ffe4ff */
[----:B------:R3:W4:Y:S01]  /*2570*/  LDS.64 R14, [R2+0x10] ;  /* 0x00001000020e7984 */ /* 0x0007220000000a00 */
[----:B------:R-:W-:Y:S01]  /*2580*/  ISETP.NE.U32.AND P1, PT, R20, RZ, PT ;  /* 0x000000ff1400720c */ /* 0x000fe20003f25070 */
[----:B------:R-:W-:-:S03]  /*2590*/  IMAD.X R17, RZ, RZ, R17, P4 ;  /* 0x000000ffff117224 */ /* 0x000fc600020e0611 */
[----:B------:R-:W-:Y:S01]  /*25a0*/  ISETP.NE.AND.EX P1, PT, R22, RZ, PT, P1 ;  /* 0x000000ff1600720c */ /* 0x000fe20003f25310 */
[----:B---3--:R-:W-:Y:S01]  /*25b0*/  VIADD R2, R2, 0x1800 ;  /* 0x0000180002027836 */ /* 0x008fe20000000000 */
[----:B-1----:R1:W-:Y:S02]  /*25c0*/  STG.E desc[UR8][R10.64], R12 ;  /* 0x0000000c0a007986 */ /* 0x0023e4000c101908 */
[----:B-1----:R-:W-:Y:S01]  /*25d0*/  IMAD.MOV.U32 R10, RZ, RZ, R16 ;  /* 0x000000ffff0a7224 */ /* 0x002fe200078e0010 */
[----:B------:R-:W-:Y:S01]  /*25e0*/  IADD3 R16, P3, PT, R16, 0x400, RZ ;  /* 0x0000040010107810 */ /* 0x000fe20007f7e0ff */
[----:B------:R-:W-:-:S04]  /*25f0*/  IMAD.MOV.U32 R11, RZ, RZ, R19 ;  /* 0x000000ffff0b7224 */ /* 0x000fc800078e0013 */
[----:B------:R-:W-:Y:S01]  /*2600*/  IMAD.X R19, RZ, RZ, R19, P3 ;  /* 0x000000ffff137224 */ /* 0x000fe200018e0613 */
[----:B------:R1:W-:Y:S02]  /*2610*/  STG.E desc[UR8][R10.64], R13 ;  /* 0x0000000d0a007986 */ /* 0x0003e4000c101908 */
[----:B-1----:R-:W-:Y:S02]  /*2620*/  IMAD.MOV.U32 R10, RZ, RZ, R18 ;  /* 0x000000ffff0a7224 */ /* 0x002fe400078e0012 */
[----:B------:R-:W-:-:S03]  /*2630*/  IMAD.MOV.U32 R11, RZ, RZ, R21 ;  /* 0x000000ffff0b7224 */ /* 0x000fc600078e0015 */
[----:B------:R-:W-:Y:S02]  /*2640*/  IADD3 R18, P2, PT, R10, 0x1000, RZ ;  /* 0x000010000a127810 */ /* 0x000fe40007f5e0ff */
[----:B--2---:R1:W-:Y:S03]  /*2650*/  STG.E.64 desc[UR8][R10.64+-0xc], R8 ;  /* 0xfffff4080a007986 */ /* 0x0043e6000c101b08 */
[----:B------:R-:W-:Y:S01]  /*2660*/  IMAD.X R21, RZ, RZ, R11, P2 ;  /* 0x000000ffff157224 */ /* 0x000fe200010e060b */
[----:B----4-:R1:W-:Y:S04]  /*2670*/  STG.E desc[UR8][R10.64+-0x4], R14 ;  /* 0xfffffc0e0a007986 */ /* 0x0103e8000c101908 */
[----:B------:R1:W-:Y:S01]  /*2680*/  STG.E desc[UR8][R10.64], R15 ;  /* 0x0000000f0a007986 */ /* 0x0003e2000c101908 */
[----:B------:R-:W-:Y:S05]  /*2690*/  @P1 BRA `(.L_x_1388) ;  /* 0xfffffffc00981947 */ /* 0x000fea000383ffff */
.L_x_1387:
[----:B------:R-:W-:Y:S05]  /*26a0*/  BSYNC.RECONVERGENT B0 ;  /* 0x0000000000007941 */ /* 0x000fea0003800200 */
.L_x_1386:
[----:B------:R-:W-:Y:S05]  /*26b0*/  @!P0 EXIT ;  /* 0x000000000000894d */ /* 0x000fea0003800000 */
.L_x_1389:
[C---:B------:R-:W-:Y:S01]  /*26c0*/  IMAD R4, R0.reuse, 0x18, R5 ;  /* 0x0000001800047824 */ /* 0x040fe200078e0205 */
[C-C-:B--2---:R-:W-:Y:S01]  /*26d0*/  SHF.L.U64.HI R17, R0.reuse, 0x2, R3.reuse ;  /* 0x0000000200117819 */ /* 0x144fe20000010203 */
[C---:B------:R-:W-:Y:S01]  /*26e0*/  IMAD.SHL.U32 R13, R0.reuse, 0x4, RZ ;  /* 0x00000004000d7824 */ /* 0x040fe200078e00ff */
[C---:B------:R-:W-:Y:S01]  /*26f0*/  SHF.L.U64.HI R12, R0.reuse, 0x4, R3 ;  /* 0x00000004000c7819 */ /* 0x040fe20000010203 */
[C---:B------:R-:W-:Y:S01]  /*2700*/  IMAD.SHL.U32 R16, R0.reuse, 0x10, RZ ;  /* 0x0000001000107824 */ /* 0x040fe200078e00ff */
[----:B------:R-:W2:Y:S01]  /*2710*/  LDS.64 R24, [R4] ;  /* 0x0000000004187984 */ /* 0x000ea20000000a00 */
[----:B------:R-:W-:Y:S01]  /*2720*/  VIADD R0, R0, 0x400 ;  /* 0x0000040000007836 */ /* 0x000fe20000000000 */
[C---:B-1----:R-:W-:Y:S02]  /*2730*/  IADD3 R14, P0, PT, R13.reuse, UR12, RZ ;  /* 0x0000000c0d0e7c10 */ /* 0x042fe4000ff1e0ff */
[----:B------:R-:W1:Y:S01]  /*2740*/  LDS.64 R8, [R4+0x8] ;  /* 0x0000080004087984 */ /* 0x000e620000000a00 */
[----:B------:R-:W-:-:S02]  /*2750*/  IADD3 R22, P1, PT, R13, UR16, RZ ;  /* 0x000000100d167c10 */ /* 0x000fc4000ff3e0ff */
[----:B------:R-:W-:Y:S01]  /*2760*/  IADD3.X R15, PT, PT, R17, UR13, RZ, P0, !PT ;  /* 0x0000000d110f7c10 */ /* 0x000fe200087fe4ff */
[----:B------:R-:W3:Y:S01]  /*2770*/  LDS.64 R26, [R4+0x10] ;  /* 0x00001000041a7984 */ /* 0x000ee20000000a00 */
[C---:B------:R-:W-:Y:S02]  /*2780*/  IADD3 R2, P0, PT, R16.reuse, UR18, RZ ;  /* 0x0000001210027c10 */ /* 0x040fe4000ff1e0ff */
[----:B------:R-:W-:Y:S01]  /*2790*/  LOP3.LUT R13, R13, 0xfffffffc, RZ, 0xc0, !PT ;  /* 0xfffffffc0d0d7812 */ /* 0x000fe200078ec0ff */
[----:B------:R-:W4:Y:S01]  /*27a0*/  LDS.64 R28, [R4+0x1800] ;  /* 0x00180000041c7984 */ /* 0x000f220000000a00 */
[----:B------:R-:W-:Y:S02]  /*27b0*/  LOP3.LUT R16, R16, 0xfffffff0, RZ, 0xc0, !PT ;  /* 0xfffffff010107812 */ /* 0x000fe400078ec0ff */
[----:B------:R-:W-:Y:S01]  /*27c0*/  IADD3.X R23, PT, PT, R17, UR17, RZ, P1, !PT ;  /* 0x0000001111177c10 */ /* 0x000fe20008ffe4ff */
[----:B------:R-:W5:Y:S01]  /*27d0*/  LDS.64 R10, [R4+0x1808] ;  /* 0x00180800040a7984 */ /* 0x000f620000000a00 */
[----:B------:R-:W-:-:S02]  /*27e0*/  IADD3.X R3, PT, PT, R12, UR19, RZ, P0, !PT ;  /* 0x000000130c037c10 */ /* 0x000fc400087fe4ff */
[----:B------:R-:W-:Y:S01]  /*27f0*/  LOP3.LUT R17, R17, 0x3, RZ, 0xc0, !PT ;  /* 0x0000000311117812 */ /* 0x000fe200078ec0ff */
[----:B------:R-:W0:Y:S01]  /*2800*/  LDS.64 R30, [R4+0x1810] ;  /* 0x00181000041e7984 */ /* 0x000e220000000a00 */
[----:B------:R-:W-:-:S03]  /*2810*/  IADD3 R16, P2, PT, R16, UR18, RZ ;  /* 0x0000001210107c10 */ /* 0x000fc6000ff5e0ff */
[----:B------:R-:W0:Y:S04]  /*2820*/  LDS.64 R32, [R4+0x3000] ;  /* 0x0030000004207984 */ /* 0x000e280000000a00 */
[----:B------:R-:W0:Y:S04]  /*2830*/  LDS.64 R18, [R4+0x3008] ;  /* 0x0030080004127984 */ /* 0x000e280000000a00 */
[----:B------:R-:W0:Y:S04]  /*2840*/  LDS.64 R34, [R4+0x3010] ;  /* 0x0030100004227984 */ /* 0x000e280000000a00 */
[----:B------:R-:W0:Y:S04]  /*2850*/  LDS.64 R36, [R4+0x4800] ;  /* 0x0048000004247984 */ /* 0x000e280000000a00 */
[----:B------:R-:W0:Y:S04]  /*2860*/  LDS.64 R20, [R4+0x4808] ;  /* 0x0048080004147984 */ /* 0x000e280000000a00 */
[----:B------:R1:W0:Y:S04]  /*2870*/  LDS.64 R38, [R4+0x4810] ;  /* 0x0048100004267984 */ /* 0x0002280000000a00 */
[----:B--2---:R2:W-:Y:S01]  /*2880*/  STG.E desc[UR8][R14.64], R24 ;  /* 0x000000180e007986 */ /* 0x0045e2000c101908 */
[----:B-1----:R-:W-:-:S03]  /*2890*/  LOP3.LUT R4, R12, 0xf, RZ, 0xc0, !PT ;  /* 0x0000000f0c047812 */ /* 0x002fc600078ec0ff */
[----:B------:R-:W-:Y:S01]  /*28a0*/  STG.E desc[UR8][R22.64], R25 ;  /* 0x0000001916007986 */ /* 0x000fe2000c101908 */
[----:B------:R-:W-:-:S03]  /*28b0*/  IADD3 R12, P0, PT, R13, UR12, RZ ;  /* 0x0000000c0d0c7c10 */ /* 0x000fc6000ff1e0ff */
[----:B------:R-:W-:Y:S01]  /*28c0*/  STG.E.64 desc[UR8][R2.64], R8 ;  /* 0x0000000802007986 */ /* 0x000fe2000c101b08 */
[----:B--2---:R-:W-:-:S03]  /*28d0*/  IADD3 R14, P1, PT, R13, UR16, RZ ;  /* 0x000000100d0e7c10 */ /* 0x004fc6000ff3e0ff */
[----:B---3--:R1:W-:Y:S01]  /*28e0*/  STG.E.64 desc[UR8][R2.64+0x8], R26 ;  /* 0x0000081a02007986 */ /* 0x0083e2000c101b08 */
[C---:B------:R-:W-:Y:S02]  /*28f0*/  IADD3.X R13, PT, PT, R17.reuse, UR13, RZ, P0, !PT ;  /* 0x0000000d110d7c10 */ /* 0x040fe400087fe4ff */
[----:B------:R-:W-:Y:S02]  /*2900*/  IADD3.X R15, PT, PT, R17, UR17, RZ, P1, !PT ;  /* 0x00000011110f7c10 */ /* 0x000fe40008ffe4ff */
[----:B------:R-:W-:Y:S01]  /*2910*/  IADD3.X R17, PT, PT, R4, UR19, RZ, P2, !PT ;  /* 0x0000001304117c10 */ /* 0x000fe200097fe4ff */
[----:B----4-:R2:W-:Y:S01]  /*2920*/  STG.E desc[UR8][R12.64+0x400], R28 ;  /* 0x0004001c0c007986 */ /* 0x0105e2000c101908 */
[----:B------:R-:W-:-:S03]  /*2930*/  ISETP.GT.U32.AND P0, PT, R6, R0, PT ;  /* 0x000000000600720c */ /* 0x000fc60003f04070 */
[----:B------:R2:W-:Y:S01]  /*2940*/  STG.E desc[UR8][R14.64+0x400], R29 ;  /* 0x0004001d0e007986 */ /* 0x0005e2000c101908 */
[----:B------:R-:W-:-:S03]  /*2950*/  ISETP.GT.U32.AND.EX P0, PT, R7, RZ, PT, P0 ;  /* 0x000000ff0700720c */ /* 0x000fc60003f04100 */
[----:B-----5:R2:W-:Y:S01]  /*2960*/  STG.E.64 desc[UR8][R16.64+0x1000], R10 ;  /* 0x0010000a10007986 */ /* 0x0205e2000c101b08 */
[----:B-1----:R-:W-:-:S03]  /*2970*/  IMAD.MOV.U32 R3, RZ, RZ, RZ ;  /* 0x000000ffff037224 */ /* 0x002fc600078e00ff */
[----:B0-----:R2:W-:Y:S04]  /*2980*/  STG.E.64 desc[UR8][R16.64+0x1008], R30 ;  /* 0x0010081e10007986 */ /* 0x0015e8000c101b08 */
[----:B------:R2:W-:Y:S04]  /*2990*/  STG.E desc[UR8][R12.64+0x800], R32 ;  /* 0x000800200c007986 */ /* 0x0005e8000c101908 */
[----:B------:R2:W-:Y:S04]  /*29a0*/  STG.E desc[UR8][R14.64+0x800], R33 ;  /* 0x000800210e007986 */ /* 0x0005e8000c101908 */
[----:B------:R2:W-:Y:S04]  /*29b0*/  STG.E.64 desc[UR8][R16.64+0x2000], R18 ;  /* 0x0020001210007986 */ /* 0x0005e8000c101b08 */
[----:B------:R2:W-:Y:S04]  /*29c0*/  STG.E.64 desc[UR8][R16.64+0x2008], R34 ;  /* 0x0020082210007986 */ /* 0x0005e8000c101b08 */
[----:B------:R2:W-:Y:S04]  /*29d0*/  STG.E desc[UR8][R12.64+0xc00], R36 ;  /* 0x000c00240c007986 */ /* 0x0005e8000c101908 */
[----:B------:R2:W-:Y:S04]  /*29e0*/  STG.E desc[UR8][R14.64+0xc00], R37 ;  /* 0x000c00250e007986 */ /* 0x0005e8000c101908 */
[----:B------:R2:W-:Y:S04]  /*29f0*/  STG.E.64 desc[UR8][R16.64+0x3000], R20 ;  /* 0x0030001410007986 */ /* 0x0005e8000c101b08 */
[----:B------:R2:W-:Y:S01]  /*2a00*/  STG.E.64 desc[UR8][R16.64+0x3008], R38 ;  /* 0x0030082610007986 */ /* 0x0005e2000c101b08 */
[----:B------:R-:W-:Y:S05]  /*2a10*/  @P0 BRA `(.L_x_1389) ;  /* 0xfffffffc00280947 */ /* 0x000fea000383ffff */
[----:B------:R-:W-:Y:S05]  /*2a20*/  EXIT ;  /* 0x000000000000794d */ /* 0x000fea0003800000 */
.L_x_1383:
[----:B------:R-:W-:Y:S01]  /*2a30*/  ISETP.NE.U32.AND P2, PT, R4, RZ, PT ;  /* 0x000000ff0400720c */ /* 0x000fe20003f45070 */
[----:B------:R-:W-:Y:S03]  /*2a40*/  BSSY.RECONVERGENT B0, `(.L_x_1390) ;  /* 0x0000019000007945 */ /* 0x000fe60003800200 */
[----:B------:R-:W-:-:S13]  /*2a50*/  ISETP.NE.AND.EX P2, PT, RZ, UR4, PT, P2 ;  /* 0x00000004ff007c0c */ /* 0x000fda000bf45320 */
[----:B------:R-:W-:Y:S05]  /*2a60*/  @!P2 BRA `(.L_x_1391) ;  /* 0x000000000058a947 */ /* 0x000fea0003800000 */
[----:B------:R-:W0:Y:S01]  /*2a70*/  LDCU.64 UR4, c[0x0][0x398] ;  /* 0x00007300ff0477ac */ /* 0x000e220008000a00 */
[C---:B------:R-:W-:Y:S01]  /*2a80*/  IMAD.SHL.U32 R8, R57.reuse, 0x4, RZ ;  /* 0x0000000439087824 */ /* 0x040fe200078e00ff */
[----:B------:R-:W-:Y:S01]  /*2a90*/  SHF.L.U64.HI R9, R57, 0x2, R64 ;  /* 0x0000000239097819 */ /* 0x000fe20000010240 */
[----:B------:R-:W-:Y:S01]  /*2aa0*/  IMAD.MOV.U32 R14, RZ, RZ, R50 ;  /* 0x000000ffff0e7224 */ /* 0x000fe200078e0032 */
[----:B------:R-:W1:Y:S01]  /*2ab0*/  LDCU.128 UR12, c[0x0][0x3a0] ;  /* 0x00007400ff0c77ac */ /* 0x000e620008000c00 */
[----:B------:R-:W-:Y:S02]  /*2ac0*/  LOP3.LUT R60, R60, 0xffff, RZ, 0xc0, !PT ;  /* 0x0000ffff3c3c7812 */ /* 0x000fe400078ec0ff */
[----:B------:R-:W-:Y:S02]  /*2ad0*/  LOP3.LUT R43, R43, 0xffff, RZ, 0xc0, !PT ;  /* 0x0000ffff2b2b7812 */ /* 0x000fe400078ec0ff */
[----:B------:R-:W-:Y:S02]  /*2ae0*/  LOP3.LUT R59, R59, 0xffff, RZ, 0xc0, !PT ;  /* 0x0000ffff3b3b7812 */ /* 0x000fe400078ec0ff */
[----:B------:R-:W-:-:S02]  /*2af0*/  LOP3.LUT R2, R53, 0xffff, RZ, 0xc0, !PT ;  /* 0x0000ffff35027812 */ /* 0x000fc400078ec0ff */
[----:B------:R-:W-:Y:S02]  /*2b00*/  PRMT R43, R43, 0x3340, R60 ;  /* 0x000033402b2b7816 */ /* 0x000fe4000000003c */
[----:B------:R-:W-:Y:S02]  /*2b10*/  PRMT R2, R2, 0x3340, R59 ;  /* 0x0000334002027816 */ /* 0x000fe4000000003b */
[----:B0-----:R-:W-:Y:S02]  /*2b20*/  IADD3 R6, P2, PT, R8, UR4, RZ ;  /* 0x0000000408067c10 */ /* 0x001fe4000ff5e0ff */
[----:B------:R-:W-:Y:S02]  /*2b30*/  PRMT R15, R2, 0x5410, R43 ;  /* 0x00005410020f7816 */ /* 0x000fe4000000002b */
[----:B------:R-:W-:Y:S02]  /*2b40*/  IADD3.X R7, PT, PT, R9, UR5, RZ, P2, !PT ;  /* 0x0000000509077c10 */ /* 0x000fe400097fe4ff */
[----:B-1----:R-:W-:-:S02]  /*2b50*/  IADD3 R8, P2, PT, R8, UR12, RZ ;  /* 0x0000000c08087c10 */ /* 0x002fc4000ff5e0ff */
[----:B------:R-:W-:Y:S01]  /*2b60*/  LEA R4, P3, R57, UR14, 0x4 ;  /* 0x0000000e39047c11 */ /* 0x000fe2000f8620ff */
[----:B------:R0:W-:Y:S01]  /*2b70*/  STG.E desc[UR8][R6.64], R44 ;  /* 0x0000002c06007986 */ /* 0x0001e2000c101908 */
[----:B------:R-:W-:Y:S02]  /*2b80*/  IADD3.X R9, PT, PT, R9, UR13, RZ, P2, !PT ;  /* 0x0000000d09097c10 */ /* 0x000fe400097fe4ff */
[----:B------:R-:W-:-:S03]  /*2b90*/  LEA.HI.X R5, R57, UR15, R64, 0x4, P3 ;  /* 0x0000000f39057c11 */ /* 0x000fc600098f2440 */
[----:B------:R0:W-:Y:S04]  /*2ba0*/  STG.E desc[UR8][R8.64], R45 ;  /* 0x0000002d08007986 */ /* 0x0001e8000c101908 */
[----:B------:R0:W-:Y:S04]  /*2bb0*/  STG.E.64 desc[UR8][R4.64], R54 ;  /* 0x0000003604007986 */ /* 0x0001e8000c101b08 */
[----:B------:R0:W-:Y:S02]  /*2bc0*/  STG.E.64 desc[UR8][R4.64+0x8], R14 ;  /* 0x0000080e04007986 */ /* 0x0001e4000c101b08 */
.L_x_1391:
[----:B------:R-:W-:Y:S05]  /*2bd0*/  BSYNC.RECONVERGENT B0 ;  /* 0x0000000000007941 */ /* 0x000fea0003800200 */
.L_x_1390:
[----:B------:R-:W-:Y:S04]  /*2be0*/  BSSY.RECONVERGENT B0, `(.L_x_1392) ;  /* 0x0000013000007945 */ /* 0x000fe80003800200 */
[----:B------:R-:W-:Y:S05]  /*2bf0*/  @!P1 BRA `(.L_x_1393) ;  /* 0x0000000000449947 */ /* 0x000fea0003800000 */
[----:B------:R-:W1:Y:S01]  /*2c00*/  LDCU.64 UR4, c[0x0][0x398] ;  /* 0x00007300ff0477ac */ /* 0x000e620008000a00 */
[C---:B0-----:R-:W-:Y:S01]  /*2c10*/  IMAD.SHL.U32 R8, R19.reuse, 0x4, RZ ;  /* 0x0000000413087824 */ /* 0x041fe200078e00ff */
[----:B------:R-:W-:Y:S01]  /*2c20*/  SHF.L.U64.HI R2, R19, 0x2, R18 ;  /* 0x0000000213027819 */ /* 0x000fe20000010212 */
[----:B------:R-:W0:Y:S01]  /*2c30*/  LDCU.128 UR12, c[0x0][0x3a0] ;  /* 0x00007400ff0c77ac */ /* 0x000e220008000c00 */
[----:B------:R-:W-:Y:S02]  /*2c40*/  PRMT R10, R11, 0x3340, R10 ;  /* 0x000033400b0a7816 */ /* 0x000fe4000000000a */
[----:B------:R-:W-:-:S04]  /*2c50*/  PRMT R41, R41, 0x3340, R12 ;  /* 0x0000334029297816 */ /* 0x000fc8000000000c */
[----:B------:R-:W-:Y:S02]  /*2c60*/  PRMT R41, R41, 0x5410, R10 ;  /* 0x0000541029297816 */ /* 0x000fe4000000000a */
[C---:B-1----:R-:W-:Y:S02]  /*2c70*/  IADD3 R6, P1, PT, R8.reuse, UR4, RZ ;  /* 0x0000000408067c10 */ /* 0x042fe4000ff3e0ff */
[----:B0-----:R-:W-:Y:S02]  /*2c80*/  IADD3 R8, P2, PT, R8, UR12, RZ ;  /* 0x0000000c08087c10 */ /* 0x001fe4000ff5e0ff */
[----:B------:R-:W-:Y:S02]  /*2c90*/  LEA R4, P3, R19, UR14, 0x4 ;  /* 0x0000000e13047c11 */ /* 0x000fe4000f8620ff */
[C---:B------:R-:W-:Y:S02]  /*2ca0*/  IADD3.X R7, PT, PT, R2.reuse, UR5, RZ, P1, !PT ;  /* 0x0000000502077c10 */ /* 0x040fe40008ffe4ff */
[----:B------:R-:W-:-:S02]  /*2cb0*/  IADD3.X R9, PT, PT, R2, UR13, RZ, P2, !PT ;  /* 0x0000000d02097c10 */ /* 0x000fc400097fe4ff */
[----:B------:R-:W-:Y:S01]  /*2cc0*/  LEA.HI.X R5, R19, UR15, R18, 0x4, P3 ;  /* 0x0000000f13057c11 */ /* 0x000fe200098f2412 */
[----:B------:R1:W-:Y:S04]  /*2cd0*/  STG.E desc[UR8][R6.64], R32 ;  /* 0x0000002006007986 */ /* 0x0003e8000c101908 */
[----:B------:R1:W-:Y:S04]  /*2ce0*/  STG.E desc[UR8][R8.64], R33 ;  /* 0x0000002108007986 */ /* 0x0003e8000c101908 */
[----:B------:R1:W-:Y:S04]  /*2cf0*/  STG.E.64 desc[UR8][R4.64], R36 ;  /* 0x0000002404007986 */ /* 0x0003e8000c101b08 */
[----:B------:R1:W-:Y:S02]  /*2d00*/  STG.E.64 desc[UR8][R4.64+0x8], R40 ;  /* 0x0000082804007986 */ /* 0x0003e4000c101b08 */
.L_x_1393:
[----:B------:R-:W-:Y:S05]  /*2d10*/  BSYNC.RECONVERGENT B0 ;  /* 0x0000000000007941 */ /* 0x000fea0003800200 */
.L_x_1392:
[----:B------:R-:W-:Y:S05]  /*2d20*/  @!P0 EXIT ;  /* 0x000000000000894d */ /* 0x000fea0003800000 */
[----:B------:R-:W2:Y:S01]  /*2d30*/  LDCU.64 UR4, c[0x0][0x398] ;  /* 0x00007300ff0477ac */ /* 0x000ea20008000a00 */
[C---:B01----:R-:W-:Y:S01]  /*2d40*/  IMAD.SHL.U32 R6, R0.reuse, 0x4, RZ ;  /* 0x0000000400067824 */ /* 0x043fe200078e00ff */
[----:B------:R-:W-:Y:S01]  /*2d50*/  SHF.L.U64.HI R7, R0, 0x2, R3 ;  /* 0x0000000200077819 */ /* 0x000fe20000010203 */
[----:B------:R-:W0:Y:S01]  /*2d60*/  LDCU.128 UR12, c[0x0][0x3a0] ;  /* 0x00007400ff0c77ac */ /* 0x000e220008000c00 */
[----:B------:R-:W-:Y:S02]  /*2d70*/  PRMT R51, R51, 0x3340, R58 ;  /* 0x0000334033337816 */ /* 0x000fe4000000003a */
[----:B------:R-:W-:-:S04]  /*2d80*/  PRMT R52, R13, 0x3340, R52 ;  /* 0x000033400d347816 */ /* 0x000fc80000000034 */
[----:B------:R-:W-:Y:S02]  /*2d90*/  PRMT R43, R52, 0x5410, R51 ;  /* 0x00005410342b7816 */ /* 0x000fe40000000033 */
[C---:B--2---:R-:W-:Y:S02]  /*2da0*/  IADD3 R4, P0, PT, R6.reuse, UR4, RZ ;  /* 0x0000000406047c10 */ /* 0x044fe4000ff1e0ff */
[----:B0-----:R-:W-:Y:S02]  /*2db0*/  IADD3 R6, P1, PT, R6, UR12, RZ ;  /* 0x0000000c06067c10 */ /* 0x001fe4000ff3e0ff */
[----:B------:R-:W-:Y:S02]  /*2dc0*/  LEA R2, P2, R0, UR14, 0x4 ;  /* 0x0000000e00027c11 */ /* 0x000fe4000f8420ff */
[C---:B------:R-:W-:Y:S02]  /*2dd0*/  IADD3.X R5, PT, PT, R7.reuse, UR5, RZ, P0, !PT ;  /* 0x0000000507057c10 */ /* 0x040fe400087fe4ff */
[----:B------:R-:W-:-:S02]  /*2de0*/  IADD3.X R7, PT, PT, R7, UR13, RZ, P1, !PT ;  /* 0x0000000d07077c10 */ /* 0x000fc40008ffe4ff */
[----:B------:R-:W-:Y:S01]  /*2df0*/  LEA.HI.X R3, R0, UR15, R3, 0x4, P2 ;  /* 0x0000000f00037c11 */ /* 0x000fe200090f2403 */
[----:B------:R-:W-:Y:S04]  /*2e00*/  STG.E desc[UR8][R4.64], R34 ;  /* 0x0000002204007986 */ /* 0x000fe8000c101908 */
[----:B------:R-:W-:Y:S04]  /*2e10*/  STG.E desc[UR8][R6.64], R35 ;  /* 0x0000002306007986 */ /* 0x000fe8000c101908 */
[----:B------:R-:W-:Y:S04]  /*2e20*/  STG.E.64 desc[UR8][R2.64], R38 ;  /* 0x0000002602007986 */ /* 0x000fe8000c101b08 */
[----:B------:R-:W-:Y:S01]  /*2e30*/  STG.E.64 desc[UR8][R2.64+0x8], R42 ;  /* 0x0000082a02007986 */ /* 0x000fe2000c101b08 */
[----:B------:R-:W-:Y:S05]  /*2e40*/  EXIT ;  /* 0x000000000000794d */ /* 0x000fea0003800000 */
.L_x_1372:
[----:B------:R-:W0:Y:S01]  /*2e50*/  S2R R34, SR_TID.X ;  /* 0x0000000000227919 */ /* 0x000e220000002100 */
[----:B------:R-:W1:Y:S01]  /*2e60*/  LDCU.128 UR4, c[0x0][0x380] ;  /* 0x00007000ff0477ac */ /* 0x000e620008000c00 */
[----:B------:R-:W2:Y:S01]  /*2e70*/  LDC.64 R24, c[0x0][0x380] ;  /* 0x0000e000ff187b82 */ /* 0x000ea20000000a00 */
[----:B------:R-:W3:Y:S07]  /*2e80*/  S2R R30, SR_CgaCtaId ;  /* 0x00000000001e7919 */ /* 0x000eee0000008800 */
[----:B------:R-:W4:Y:S01]  /*2e90*/  LDC.64 R26, c[0x0][0x388] ;  /* 0x0000e200ff1a7b82 */ /* 0x000f220000000a00 */
[----:B0-----:R-:W-:-:S02]  /*2ea0*/  LOP3.LUT R0, R34, 0x1f, RZ, 0xc0, !PT ;  /* 0x0000001f22007812 */ /* 0x001fc400078ec0ff */
[----:B------:R-:W-:-:S05]  /*2eb0*/  LOP3.LUT R7, R34, 0x3e0, RZ, 0xc0, !PT ;  /* 0x000003e022077812 */ /* 0x000fca00078ec0ff */
[----:B------:R-:W-:-:S05]  /*2ec0*/  IMAD R7, R7, 0x3, R0 ;  /* 0x0000000307077824 */ /* 0x000fca00078e0200 */
[----:B------:R-:W-:-:S05]  /*2ed0*/  IADD3 R0, P0, PT, R4, R7, RZ ;  /* 0x0000000704007210 */ /* 0x000fca0007f1e0ff */
[----:B------:R-:W-:Y:S02]  /*2ee0*/  IMAD.SHL.U32 R8, R0, 0x4, RZ ;  /* 0x0000000400087824 */ /* 0x000fe400078e00ff */
[----:B------:R-:W-:-:S03]  /*2ef0*/  IMAD.X R11, RZ, RZ, R5, P0 ;  /* 0x000000ffff0b7224 */ /* 0x000fc600000e0605 */
[----:B-1----:R-:W-:Y:S02]  /*2f00*/  IADD3 R6, P0, PT, R8, UR4, RZ ;  /* 0x0000000408067c10 */ /* 0x002fe4000ff1e0ff */
[----:B------:R-:W-:Y:S02]  /*2f10*/  SHF.L.U64.HI R4, R0, 0x2, R11 ;  /* 0x0000000200047819 */ /* 0x000fe4000001020b */
[----:B------:R-:W-:Y:S02]  /*2f20*/  IADD3 R8, P1, PT, R8, UR6, RZ ;  /* 0x0000000608087c10 */ /* 0x000fe4000ff3e0ff */
[C---:B------:R-:W-:Y:S01]  /*2f30*/  IADD3.X R7, PT, PT, R4.reuse, UR5, RZ, P0, !PT ;  /* 0x0000000504077c10 */ /* 0x040fe200087fe4ff */
[----:B------:R-:W0:Y:S01]  /*2f40*/  LDCU.64 UR4, c[0x0][0x390] ;  /* 0x00007200ff0477ac */ /* 0x000e220008000a00 */
[----:B------:R-:W-:-:S03]  /*2f50*/  IADD3.X R9, PT, PT, R4, UR7, RZ, P1, !PT ;  /* 0x0000000704097c10 */ /* 0x000fc60008ffe4ff */
[----:B------:R-:W5:Y:S04]  /*2f60*/  LDG.E R4, desc[UR8][R6.64] ;  /* 0x0000000806047981 */ /* 0x000f68000c1e1900 */
[----:B------:R-:W2:Y:S04]  /*2f70*/  LDG.E R20, desc[UR8][R6.64+0x80] ;  /* 0x0000800806147981 */ /* 0x000ea8000c1e1900 */
[----:B------:R-:W5:Y:S04]  /*2f80*/  LDG.E R5, desc[UR8][R8.64] ;  /* 0x0000000808057981 */ /* 0x000f68000c1e1900 */
[----:B------:R-:W2:Y:S04]  /*2f90*/  LDG.E R21, desc[UR8][R8.64+0x80] ;  /* 0x0000800808157981 */ /* 0x000ea8000c1e1900 */
[----:B------:R-:W4:Y:S04]  /*2fa0*/  LDG.E R22, desc[UR8][R6.64+0x100] ;  /* 0x0001000806167981 */ /* 0x000f28000c1e1900 */
[----:B------:R-:W4:Y:S01]  /*2fb0*/  LDG.E R23, desc[UR8][R8.64+0x100] ;  /* 0x0001000808177981 */ /* 0x000f22000c1e1900 */
[----:B0-----:R-:W-:-:S04]  /*2fc0*/  LEA R14, P0, R0, UR4, 0x4 ;  /* 0x00000004000e7c11 */ /* 0x001fc8000f8020ff */
[----:B------:R-:W-:-:S05]  /*2fd0*/  LEA.HI.X R15, R0, UR5, R11, 0x4, P0 ;  /* 0x00000005000f7c11 */ /* 0x000fca00080f240b */
[----:B------:R-:W4:Y:S04]  /*2fe0*/  LDG.E.64.CONSTANT R16, desc[UR8][R14.64+0x8] ;  /* 0x000008080e107981 */ /* 0x000f28000c1e9b00 */
[----:B------:R-:W4:Y:S04]  /*2ff0*/  LDG.E.64.CONSTANT R18, desc[UR8][R14.64+0x208] ;  /* 0x000208080e127981 */ /* 0x000f28000c1e9b00 */
[----:B------:R-:W4:Y:S04]  /*3000*/  LDG.E.64.CONSTANT R6, desc[UR8][R14.64+0x408] ;  /* 0x000408080e067981 */ /* 0x000f28000c1e9b00 */
[----:B------:R-:W4:Y:S04]  /*3010*/  LDG.E.64.CONSTANT R8, desc[UR8][R14.64] ;  /* 0x000000080e087981 */ /* 0x000f28000c1e9b00 */
[----:B------:R-:W4:Y:S01]  /*3020*/  LDG.E.64.CONSTANT R10, desc[UR8][R14.64+0x200] ;  /* 0x000200080e0a7981 */ /* 0x000f22000c1e9b00 */
[----:B------:R-:W0:Y:S03]  /*3030*/  S2R R0, SR_LANEID ;  /* 0x0000000000007919 */ /* 0x000e260000000000 */
[----:B------:R-:W4:Y:S01]  /*3040*/  LDG.E.64.CONSTANT R14, desc[UR8][R14.64+0x400] ;  /* 0x000400080e0e7981 */ /* 0x000f22000c1e9b00 */
[----:B------:R-:W1:Y:S01]  /*3050*/  S2R R31, SR_CTAID.X ;  /* 0x00000000001f7919 */ /* 0x000e620000002500 */
[----:B------:R-:W-:-:S02]  /*3060*/  SHF.R.U32.HI R75, RZ, 0x5, R34 ;  /* 0x00000005ff4b7819 */ /* 0x000fc40000011622 */
[----:B------:R-:W-:Y:S02]  /*3070*/  MOV R35, 0x400 ;  /* 0x0000040000237802 */ /* 0x000fe40000000f00 */
[----:B------:R-:W-:Y:S02]  /*3080*/  ISETP.NE.AND P4, PT, R34, RZ, PT ;  /* 0x000000ff2200720c */ /* 0x000fe40003f85270 */
[----:B---3--:R-:W-:Y:S02]  /*3090*/  LEA R35, R30, R35, 0x18 ;  /* 0x000000231e237211 */ /* 0x008fe400078ec0ff */
[----:B------:R-:W-:Y:S01]  /*30a0*/  CS2R R32, SRZ ;  /* 0x0000000000207805 */ /* 0x000fe2000001ff00 */
[----:B0-----:R-:W-:-:S04]  /*30b0*/  IMAD R28, R75, 0x60, R0 ;  /* 0x000000604b1c7824 */ /* 0x001fc800078e0200 */
[----:B------:R-:W-:-:S05]  /*30c0*/  IMAD R29, R28, 0x8, R35 ;  /* 0x000000081c1d7824 */ /* 0x000fca00078e0223 */
[----:B-----5:R1:W-:Y:S04]  /*30d0*/  STS.64 [R29], R4 ;  /* 0x000000041d007388 */ /* 0x0203e80000000a00 */
[----:B--2---:R0:W-:Y:S01]  /*30e0*/  STS.64 [R29+0x100], R20 ;  /* 0x000100141d007388 */ /* 0x0041e20000000a00 */
[----:B-1----:R-:W-:-:S03]  /*30f0*/  @!P4 IMAD.WIDE.U32 R4, R31, 0xc00, R24 ;  /* 0x00000c001f04c825 */ /* 0x002fc600078e0018 */
[----:B----4-:R1:W-:Y:S01]  /*3100*/  STS.64 [R29+0x200], R22 ;  /* 0x000200161d007388 */ /* 0x0103e20000000a00 */
[----:B------:R-:W-:Y:S01]  /*3110*/  NOP ;  /* 0x0000000000007918 */ /* 0x000fe20000000000 */
[----:B0-----:R-:W-:Y:S02]  /*3120*/  @!P4 IMAD.WIDE.U32 R20, R31, 0xc00, R26 ;  /* 0x00000c001f14c825 */ /* 0x001fe400078e001a */
[----:B------:R-:W2:Y:S04]  /*3130*/  @!P4 LDG.E R32, desc[UR8][R4.64+-0x4] ;  /* 0xfffffc080420c981 */ /* 0x000ea8000c1e1900 */
[----:B------:R0:W2:Y:S01]  /*3140*/  @!P4 LDG.E R33, desc[UR8][R20.64+-0x4] ;  /* 0xfffffc081421c981 */ /* 0x0000a2000c1e1900 */
[--C-:B------:R-:W-:Y:S02]  /*3150*/  SHF.R.U32.HI R24, RZ, 0x10, R17.reuse ;  /* 0x00000010ff187819 */ /* 0x100fe40000011611 */
[----:B------:R-:W-:-:S02]  /*3160*/  SHF.R.U32.HI R25, RZ, 0x18, R17 ;  /* 0x00000018ff197819 */ /* 0x000fc40000011611 */
[----:B-1----:R-:W-:Y:S02]  /*3170*/  SHF.R.U32.HI R22, RZ, 0x10, R19 ;  /* 0x00000010ff167819 */ /* 0x002fe40000011613 */
[----:B------:R-:W-:Y:S02]  /*3180*/  PRMT R26, R24, 0x3340, R25 ;  /* 0x00003340181a7816 */ /* 0x000fe40000000019 */
[--C-:B------:R-:W-:Y:S02]  /*3190*/  SHF.R.U32.HI R25, RZ, 0x18, R19.reuse ;  /* 0x00000018ff197819 */ /* 0x100fe40000011613 */
[----:B0-----:R-:W-:Y:S02]  /*31a0*/  SHF.R.U32.HI R21, RZ, 0x8, R19 ;  /* 0x00000008ff157819 */ /* 0x001fe40000011613 */
[----:B------:R-:W-:Y:S02]  /*31b0*/  SHF.R.U32.HI R23, RZ, 0x8, R17 ;  /* 0x00000008ff177819 */ /* 0x000fe40000011611 */
[----:B------:R-:W-:Y:S01]  /*31c0*/  PRMT R30, R22, 0x3340, R25 ;  /* 0x00003340161e7816 */ /* 0x000fe20000000019 */
[----:B------:R-:W-:Y:S01]  /*31d0*/  IMAD R22, R0, 0x10, R29 ;  /* 0x0000001000167824 */ /* 0x000fe200078e021d */
[----:B------:R-:W-:Y:S01]  /*31e0*/  PRMT R19, R19, 0x3340, R21 ;  /* 0x0000334013137816 */ /* 0x000fe20000000015 */
[----:B------:R-:W-:Y:S01]  /*31f0*/  IMAD R25, R28, 0x8, R29 ;  /* 0x000000081c197824 */ /* 0x000fe200078e021d */
[----:B------:R-:W-:Y:S01]  /*3200*/  PRMT R17, R17, 0x3340, R23 ;  /* 0x0000334011117816 */ /* 0x000fe20000000017 */
[----:B------:R-:W-:Y:S01]  /*3210*/  IMAD R23, R0, 0x2, R28 ;  /* 0x0000000200177824 */ /* 0x000fe200078e021c */
[----:B------:R-:W-:Y:S01]  /*3220*/  PRMT R19, R19, 0x5410, R30 ;  /* 0x0000541013137816 */ /* 0x000fe2000000001e */
[----:B------:R-:W0:Y:S04]  /*3230*/  LDS.64 R4, [R22+0x10] ;  /* 0x0000100016047984 */ /* 0x000e280000000a00 */
[----:B------:R-:W-:Y:S04]  /*3240*/  LDS.64 R30, [R22] ;  /* 0x00000000161e7984 */ /* 0x000fe80000000a00 */
[----:B------:R-:W1:Y:S01]  /*3250*/  LDS.64 R28, [R22+0x8] ;  /* 0x00000800161c7984 */ /* 0x000e620000000a00 */
[----:B------:R-:W-:Y:S01]  /*3260*/  BAR.SYNC.DEFER_BLOCKING 0x0 ;  /* 0x0000000000007b1d */ /* 0x000fe20000010000 */
[----:B------:R-:W-:-:S02]  /*3270*/  SHF.R.U32.HI R24, RZ, 0x10, R7 ;  /* 0x00000010ff187819 */ /* 0x000fc40000011607 */
[--C-:B------:R-:W-:Y:S02]  /*3280*/  SHF.R.U32.HI R27, RZ, 0x18, R7.reuse ;  /* 0x00000018ff1b7819 */ /* 0x100fe40000011607 */
[----:B------:R-:W-:Y:S02]  /*3290*/  SHF.R.U32.HI R21, RZ, 0x8, R7 ;  /* 0x00000008ff157819 */ /* 0x000fe40000011607 */
[----:B------:R-:W-:Y:S02]  /*32a0*/  PRMT R24, R24, 0x3340, R27 ;  /* 0x0000334018187816 */ /* 0x000fe4000000001b */
[----:B------:R-:W-:Y:S02]  /*32b0*/  PRMT R7, R7, 0x3340, R21 ;  /* 0x0000334007077816 */ /* 0x000fe40000000015 */
[----:B------:R-:W-:Y:S02]  /*32c0*/  PRMT R17, R17, 0x5410, R26 ;  /* 0x0000541011117816 */ /* 0x000fe4000000001a */
[----:B------:R-:W-:Y:S01]  /*32d0*/  PRMT R7, R7, 0x5410, R24 ;  /* 0x0000541007077816 */ /* 0x000fe20000000018 */
[----:B------:R-:W-:-:S02]  /*32e0*/  IMAD R26, R23, 0x8, R22 ;  /* 0x00000008171a7824 */ /* 0x000fc400078e0216 */
        /* <DEDUP_REMOVED lines=8> */
[----:B------:R-:W3:Y:S04]  /*3370*/  LDS.64 R20, [R26+0x10] ;  /* 0x000010001a147984 */ /* 0x000ee80000000a00 */
[----:B------:R-:W4:Y:S04]  /*3380*/  LDS.64 R8, [R26+0x20] ;  /* 0x000020001a087984 */ /* 0x000f280000000a00 */
[----:B------:R-:W-:Y:S04]  /*3390*/  LDS.64 R18, [R26+0x8] ;  /* 0x000008001a127984 */ /* 0x000fe80000000a00 */
[----:B------:R-:W-:Y:S04]  /*33a0*/  LDS.64 R16, [R26+0x18] ;  /* 0x000018001a107984 */ /* 0x000fe80000000a00 */
[----:B------:R-:W-:Y:S01]  /*33b0*/  LDS.64 R6, [R26+0x28] ;  /* 0x000028001a067984 */ /* 0x000fe20000000a00 */
[C---:B------:R-:W-:Y:S01]  /*33c0*/  IMAD R24, R34.reuse, 0x8, R35 ;  /* 0x0000000822187824 */ /* 0x040fe200078e0223 */
[----:B------:R-:W-:Y:S01]  /*33d0*/  BAR.SYNC.DEFER_BLOCKING 0x0 ;  /* 0x0000000000007b1d */ /* 0x000fe20000010000 */
[----:B------:R-:W-:-:S05]  /*33e0*/  ISETP.NE.AND P0, PT, R34, RZ, PT ;  /* 0x000000ff2200720c */ /* 0x000fca0003f05270 */
[----:B0-----:R3:W-:Y:S02]  /*33f0*/  STS.64 [R24+0x930], R4 ;  /* 0x0009300418007388 */ /* 0x0017e40000000a00 */
[----:B------:R-:W-:Y:S01]  /*3400*/  BAR.SYNC.DEFER_BLOCKING 0x0 ;  /* 0x0000000000007b1d */ /* 0x000fe20000010000 */
[----:B-1----:R-:W-:-:S04]  /*3410*/  ISETP.NE.AND P1, PT, R31, R29, PT ;  /* 0x0000001d1f00720c */ /* 0x002fc80003f25270 */
[----:B------:R-:W-:Y:S01]  /*3420*/  ISETP.NE.OR P1, PT, R30, R28, P1 ;  /* 0x0000001c1e00720c */ /* 0x000fe20000f25670 */
[----:B--2---:R-:W0:Y:S01]  /*3430*/  @P0 LDS.64 R32, [R24+0x928] ;  /* 0x0009280018200984 */ /* 0x004e220000000a00 */
[----:B------:R-:W-:-:S04]  /*3440*/  ISETP.NE.AND P0, PT, R29, R5, PT ;  /* 0x000000051d00720c */ /* 0x000fc80003f05270 */
[----:B------:R-:W-:-:S13]  /*3450*/  ISETP.NE.OR P0, PT, R28, R4, P0 ;  /* 0x000000041c00720c */ /* 0x000fda0000705670 */
[----:B---3--:R-:W-:-:S10]  /*3460*/  @!P0 DADD R4, R22, R20 ;  /* 0x0000000016048229 */ /* 0x008fd40000000014 */
[----:B------:R-:W-:Y:S02]  /*3470*/  @!P0 FSEL R4, R20, R4, P1 ;  /* 0x0000000414048208 */ /* 0x000fe40000800000 */
[----:B------:R-:W-:-:S06]  /*3480*/  @!P0 FSEL R5, R21, R5, P1 ;  /* 0x0000000515058208 */ /* 0x000fcc0000800000 */
[----:B----4-:R-:W-:Y:S01]  /*3490*/  @!P0 DADD R8, R8, R4 ;  /* 0x0000000008088229 */ /* 0x010fe20000000004 */
[----:B0-----:R-:W-:-:S04]  /*34a0*/  ISETP.NE.AND P2, PT, R33, R31, PT ;  /* 0x0000001f2100720c */ /* 0x001fc80003f45270 */
[----:B------:R-:W-:Y:S02]  /*34b0*/  ISETP.NE.OR P2, PT, R32, R30, P2 ;  /* 0x0000001e2000720c */ /* 0x000fe40001745670 */
[----:B------:R-:W-:Y:S01]  /*34c0*/  SHFL.UP PT, R10, R8, 0x1, RZ ;  /* 0x04200000080a7989 */ /* 0x000fe200000e00ff */
[----:B------:R-:W-:Y:S02]  /*34d0*/  SEL R5, RZ, 0x1, !P1 ;  /* 0x00000001ff057807 */ /* 0x000fe40004800000 */
[----:B------:R-:W-:Y:S01]  /*34e0*/  SEL R4, RZ, 0x1, !P0 ;  /* 0x00000001ff047807 */ /* 0x000fe20004000000 */
[----:B------:R-:W0:Y:S01]  /*34f0*/  SHFL.UP PT, R11, R9, 0x1, RZ ;  /* 0x04200000090b7989 */ /* 0x000e2200000e00ff */
[----:B------:R-:W-:-:S04]  /*3500*/  SEL R14, RZ, 0x1, !P2 ;  /* 0x00000001ff0e7807 */ /* 0x000fc80005000000 */
[----:B------:R-:W-:-:S04]  /*3510*/  IADD3 R14, P3, P6, R4, R5, R14 ;  /* 0x00000005040e7210 */ /* 0x000fc80007e7e00e */
[----:B------:R-:W-:Y:S02]  /*3520*/  ISETP.NE.U32.AND P5, PT, R14, RZ, PT ;  /* 0x000000ff0e00720c */ /* 0x000fe40003fa5070 */
[----:B------:R-:W-:-:S04]  /*3530*/  IADD3.X R25, PT, PT, RZ, RZ, RZ, P3, P6 ;  /* 0x000000ffff197210 */ /* 0x000fc80001fec4ff */
[----:B------:R-:W-:Y:S01]  /*3540*/  ISETP.NE.AND.EX P5, PT, R25, RZ, PT, P5 ;  /* 0x000000ff1900720c */ /* 0x000fe20003fa5350 */
[----:B------:R-:W1:Y:S01]  /*3550*/  SHFL.UP PT, R15, R14, 0x1, RZ ;  /* 0x042000000e0f7989 */ /* 0x000e6200000e00ff */
[----:B------:R-:W-:-:S03]  /*3560*/  ISETP.GT.AND P6, PT, R0, RZ, PT ;  /* 0x000000ff0000720c */ /* 0x000fc60003fc4270 */
[----:B------:R-:W2:Y:S01]  /*3570*/  SHFL.UP PT, R24, R25, 0x1, RZ ;  /* 0x0420000019187989 */ /* 0x000ea200000e00ff */
[----:B------:R-:W-:Y:S02]  /*3580*/  IMAD.MOV.U32 R4, RZ, RZ, R8 ;  /* 0x000000ffff047224 */ /* 0x000fe400078e0008 */
[----:B------:R-:W-:-:S05]  /*3590*/  IMAD.MOV.U32 R5, RZ, RZ, R9 ;  /* 0x000000ffff057224 */ /* 0x000fca00078e0009 */
[----:B0-----:R-:W-:Y:S01]  /*35a0*/  @!P5 DADD R4, R10, R8 ;  /* 0x000000000a04d229 */ /* 0x001fe20000000008 */
[----:B------:R-:W-:-:S04]  /*35b0*/  @!P0 SEL R11, R18, RZ, !P1 ;  /* 0x000000ff120b8207 */ /* 0x000fc80004800000 */
[----:B------:R-:W-:Y:S01]  /*35c0*/  @!P0 IADD3 R6, PT, PT, R6, R16, R11 ;  /* 0x0000001006068210 */ /* 0x000fe20007ffe00b */
[----:B------:R-:W-:Y:S02]  /*35d0*/  @!P6 IMAD.MOV.U32 R4, RZ, RZ, R8 ;  /* 0x000000ffff04e224 */ /* 0x000fe400078e0008 */
[----:B------:R-:W-:Y:S02]  /*35e0*/  @!P6 IMAD.MOV.U32 R5, RZ, RZ, R9 ;  /* 0x000000ffff05e224 */ /* 0x000fe400078e0009 */
[----:B------:R-:W0:Y:S01]  /*35f0*/  SHFL.UP PT, R27, R6, 0x1, RZ ;  /* 0x04200000061b7989 */ /* 0x000e2200000e00ff */
[----:B-1----:R-:W-:Y:S01]  /*3600*/  IADD3 R15, P3, PT, R15, R14, RZ ;  /* 0x0000000e0f0f7210 */ /* 0x002fe20007f7e0ff */
[----:B------:R-:W-:Y:S02]  /*3610*/  @!P6 IMAD.MOV.U32 R15, RZ, RZ, R14 ;  /* 0x000000ffff0fe224 */ /* 0x000fe400078e000e */
[----:B------:R-:W-:Y:S04]  /*3620*/  SHFL.UP PT, R10, R4, 0x2, RZ ;  /* 0x04400000040a7989 */ /* 0x000fe800000e00ff */
[----:B------:R-:W1:Y:S01]  /*3630*/  SHFL.UP PT, R11, R5, 0x2, RZ ;  /* 0x04400000050b7989 */ /* 0x000e6200000e00ff */
[--C-:B--2---:R-:W-:Y:S01]  /*3640*/  IMAD.X R24, R24, 0x1, R25.reuse, P3 ;  /* 0x0000000118187824 */ /* 0x104fe200018e0619 */
[----:B------:R-:W-:Y:S01]  /*3650*/  ISETP.NE.U32.AND P3, PT, R15, RZ, PT ;  /* 0x000000ff0f00720c */ /* 0x000fe20003f65070 */
[----:B------:R-:W-:-:S05]  /*3660*/  @!P6 IMAD.MOV.U32 R24, RZ, RZ, R25 ;  /* 0x000000ffff18e224 */ /* 0x000fca00078e0019 */
[----:B------:R-:W-:Y:S01]  /*3670*/  ISETP.NE.AND.EX P3, PT, R24, RZ, PT, P3 ;  /* 0x000000ff1800720c */ /* 0x000fe20003f65330 */
[----:B------:R-:W-:Y:S01]  /*3680*/  IMAD.MOV.U32 R14, RZ, RZ, R6 ;  /* 0x000000ffff0e7224 */ /* 0x000fe200078e0006 */
[----:B------:R-:W2:Y:S01]  /*3690*/  SHFL.UP PT, R26, R15, 0x2, RZ ;  /* 0x044000000f1a7989 */ /* 0x000ea200000e00ff */
[----:B------:R-:W-:Y:S02]  /*36a0*/  IMAD.MOV.U32 R8, RZ, RZ, R4 ;  /* 0x000000ffff087224 */ /* 0x000fe400078e0004 */
[--C-:B0-----:R-:W-:Y:S02]  /*36b0*/  @!P5 IMAD.IADD R14, R27, 0x1, R6.reuse ;  /* 0x000000011b0ed824 */ /* 0x101fe400078e0206 */
[----:B------:R-:W-:Y:S01]  /*36c0*/  @!P6 IMAD.MOV.U32 R14, RZ, RZ, R6 ;  /* 0x000000ffff0ee224 */ /* 0x000fe200078e0006 */
[----:B------:R-:W0:Y:S01]  /*36d0*/  SHFL.UP PT, R27, R24, 0x2, RZ ;  /* 0x04400000181b7989 */ /* 0x000e2200000e00ff */
[----:B------:R-:W-:Y:S01]  /*36e0*/  IMAD.MOV.U32 R9, RZ, RZ, R5 ;  /* 0x000000ffff097224 */ /* 0x000fe200078e0005 */
[----:B------:R-:W-:-:S03]  /*36f0*/  ISETP.GT.AND P5, PT, R0, 0x1, PT ;  /* 0x000000010000780c */ /* 0x000fc60003fa4270 */
[----:B-1----:R-:W-:Y:S01]  /*3700*/  @!P3 DADD R8, R10, R4 ;  /* 0x000000000a08b229 */ /* 0x002fe20000000004 */
[----:B------:R-:W1:Y:S09]  /*3710*/  SHFL.UP PT, R11, R14, 0x2, RZ ;  /* 0x044000000e0b7989 */ /* 0x000e7200000e00ff */
[----:B------:R-:W-:-:S02]  /*3720*/  @!P5 IMAD.MOV.U32 R8, RZ, RZ, R4 ;  /* 0x000000ffff08d224 */ /* 0x000fc400078e0004 */
[----:B------:R-:W-:Y:S01]  /*3730*/  @!P5 IMAD.MOV.U32 R9, RZ, RZ, R5 ;  /* 0x000000ffff09d224 */ /* 0x000fe200078e0005 */
[----:B--2---:R-:W-:Y:S02]  /*3740*/  IADD3 R25, P6, PT, R26, R15, RZ ;  /* 0x0000000f1a197210 */ /* 0x004fe40007fde0ff */
[----:B------:R-:W-:Y:S01]  /*3750*/  SHFL.UP PT, R4, R8, 0x4, RZ ;  /* 0x0480000008047989 */ /* 0x000fe200000e00ff */
[----:B------:R-:W-:-:S03]  /*3760*/  @!P5 IMAD.MOV.U32 R25, RZ, RZ, R15 ;  /* 0x000000ffff19d224 */ /* 0x000fc600078e000f */
[----:B------:R-:W2:Y:S01]  /*3770*/  SHFL.UP PT, R5, R9, 0x4, RZ ;  /* 0x0480000009057989 */ /* 0x000ea200000e00ff */
[----:B0-----:R-:W-:Y:S02]  /*3780*/  IMAD.X R26, R27, 0x1, R24, P6 ;  /* 0x000000011b1a7824 */ /* 0x001fe400030e0618 */
[----:B------:R-:W-:Y:S01]  /*3790*/  IMAD.MOV.U32 R6, RZ, RZ, R14 ;  /* 0x000000ffff067224 */ /* 0x000fe200078e000e */
[----:B------:R-:W-:Y:S01]  /*37a0*/  ISETP.NE.U32.AND P6, PT, R25, RZ, PT ;  /* 0x000000ff1900720c */ /* 0x000fe20003fc5070 */
[----:B------:R-:W-:Y:S02]  /*37b0*/  @!P5 IMAD.MOV.U32 R26, RZ, RZ, R24 ;  /* 0x000000ffff1ad224 */ /* 0x000fe400078e0018 */
[--C-:B-1----:R-:W-:Y:S02]  /*37c0*/  @!P3 IMAD.IADD R6, R11, 0x1, R14.reuse ;  /* 0x000000010b06b824 */ /* 0x102fe400078e020e */
[----:B------:R-:W-:Y:S01]  /*37d0*/  @!P5 IMAD.MOV.U32 R6, RZ, RZ, R14 ;  /* 0x000000ffff06d224 */ /* 0x000fe200078e000e */
[----:B------:R-:W-:Y:S01]  /*37e0*/  ISETP.NE.AND.EX P6, PT, R26, RZ, PT, P6 ;  /* 0x000000ff1a00720c */ /* 0x000fe20003fc5360 */
[----:B------:R-:W0:Y:S04]  /*37f0*/  SHFL.UP PT, R24, R25, 0x4, RZ ;  /* 0x0480000019187989 */ /* 0x000e2800000e00ff */
[----:B------:R-:W1:Y:S01]  /*3800*/  SHFL.UP PT, R37, R6, 0x4, RZ ;  /* 0x0480000006257989 */ /* 0x000e6200000e00ff */
[----:B------:R-:W-:-:S03]  /*3810*/  ISETP.GT.AND P5, PT, R0, 0x3, PT ;  /* 0x000000030000780c */ /* 0x000fc60003fa4270 */
[----:B------:R-:W3:Y:S01]  /*3820*/  SHFL.UP PT, R27, R26, 0x4, RZ ;  /* 0x048000001a1b7989 */ /* 0x000ee200000e00ff */
[----:B------:R-:W-:Y:S02]  /*3830*/  IMAD.MOV.U32 R10, RZ, RZ, R8 ;  /* 0x000000ffff0a7224 */ /* 0x000fe400078e0008 */
[----:B------:R-:W-:Y:S01]  /*3840*/  IMAD.MOV.U32 R11, RZ, RZ, R9 ;  /* 0x000000ffff0b7224 */ /* 0x000fe200078e0009 */
[----:B--2---:R-:W-:Y:S01]  /*3850*/  @!P6 DADD R10, R4, R8 ;  /* 0x00000000040ae229 */ /* 0x004fe20000000008 */
[----:B------:R-:W-:-:S05]  /*3860*/  IMAD.MOV.U32 R14, RZ, RZ, R6 ;  /* 0x000000ffff0e7224 */ /* 0x000fca00078e0006 */
[----:B------:R-:W-:Y:S02]  /*3870*/  @!P5 IMAD.MOV.U32 R10, RZ, RZ, R8 ;  /* 0x000000ffff0ad224 */ /* 0x000fe400078e0008 */
[----:B------:R-:W-:Y:S01]  /*3880*/  @!P5 IMAD.MOV.U32 R11, RZ, RZ, R9 ;  /* 0x000000ffff0bd224 */ /* 0x000fe200078e0009 */
[----:B0-----:R-:W-:Y:S02]  /*3890*/  IADD3 R15, P3, PT, R24, R25, RZ ;  /* 0x00000019180f7210 */ /* 0x001fe40007f7e0ff */
[----:B------:R-:W-:Y:S01]  /*38a0*/  SHFL.UP PT, R8, R10, 0x8, RZ ;  /* 0x050000000a087989 */ /* 0x000fe200000e00ff */
[----:B------:R-:W-:Y:S02]  /*38b0*/  @!P5 IMAD.MOV.U32 R15, RZ, RZ, R25 ;  /* 0x000000ffff0fd224 */ /* 0x000fe400078e0019 */
[--C-:B-1----:R-:W-:Y:S01]  /*38c0*/  @!P6 IMAD.IADD R14, R37, 0x1, R6.reuse ;  /* 0x00000001250ee824 */ /* 0x102fe200078e0206 */
[----:B------:R-:W0:Y:S01]  /*38d0*/  SHFL.UP PT, R9, R11, 0x8, RZ ;  /* 0x050000000b097989 */ /* 0x000e2200000e00ff */
[----:B------:R-:W-:-:S02]  /*38e0*/  @!P5 IMAD.MOV.U32 R14, RZ, RZ, R6 ;  /* 0x000000ffff0ed224 */ /* 0x000fc400078e0006 */
[--C-:B---3--:R-:W-:Y:S01]  /*38f0*/  IMAD.X R24, R27, 0x1, R26.reuse, P3 ;  /* 0x000000011b187824 */ /* 0x108fe200018e061a */
[----:B------:R-:W-:Y:S01]  /*3900*/  ISETP.NE.U32.AND P3, PT, R15, RZ, PT ;  /* 0x000000ff0f00720c */ /* 0x000fe20003f65070 */
[----:B------:R-:W-:Y:S01]  /*3910*/  @!P5 IMAD.MOV.U32 R24, RZ, RZ, R26 ;  /* 0x000000ffff18d224 */ /* 0x000fe200078e001a */
[----:B------:R-:W1:Y:S04]  /*3920*/  SHFL.UP PT, R27, R14, 0x8, RZ ;  /* 0x050000000e1b7989 */ /* 0x000e6800000e00ff */
[----:B------:R-:W2:Y:S01]  /*3930*/  SHFL.UP PT, R26, R15, 0x8, RZ ;  /* 0x050000000f1a7989 */ /* 0x000ea200000e00ff */
[----:B------:R-:W-:-:S03]  /*3940*/  ISETP.NE.AND.EX P3, PT, R24, RZ, PT, P3 ;  /* 0x000000ff1800720c */ /* 0x000fc60003f65330 */
[----:B------:R-:W3:Y:S01]  /*3950*/  SHFL.UP PT, R25, R24, 0x8, RZ ;  /* 0x0500000018197989 */ /* 0x000ee200000e00ff */
[----:B------:R-:W-:Y:S01]  /*3960*/  ISETP.GT.AND P6, PT, R0, 0x7, PT ;  /* 0x000000070000780c */ /* 0x000fe20003fc4270 */
[----:B------:R-:W-:Y:S02]  /*3970*/  IMAD.MOV.U32 R4, RZ, RZ, R10 ;  /* 0x000000ffff047224 */ /* 0x000fe400078e000a */
[----:B------:R-:W-:-:S06]  /*3980*/  IMAD.MOV.U32 R5, RZ, RZ, R11 ;  /* 0x000000ffff057224 */ /* 0x000fcc00078e000b */
[----:B0-----:R-:W-:Y:S01]  /*3990*/  @!P3 DADD R4, R8, R10 ;  /* 0x000000000804b229 */ /* 0x001fe2000000000a */
[----:B------:R-:W-:-:S05]  /*39a0*/  IMAD.MOV.U32 R6, RZ, RZ, R14 ;  /* 0x000000ffff067224 */ /* 0x000fca00078e000e */
[----:B------:R-:W-:Y:S02]  /*39b0*/  @!P6 IMAD.MOV.U32 R4, RZ, RZ, R10 ;  /* 0x000000ffff04e224 */ /* 0x000fe400078e000a */
[--C-:B-1----:R-:W-:Y:S01]  /*39c0*/  @!P3 IMAD.IADD R6, R27, 0x1, R14.reuse ;  /* 0x000000011b06b824 */ /* 0x102fe200078e020e */
[----:B--2---:R-:W-:Y:S01]  /*39d0*/  IADD3 R10, P5, PT, R26, R15, RZ ;  /* 0x0000000f1a0a7210 */ /* 0x004fe20007fbe0ff */
[----:B------:R-:W-:Y:S02]  /*39e0*/  @!P6 IMAD.MOV.U32 R5, RZ, RZ, R11 ;  /* 0x000000ffff05e224 */ /* 0x000fe400078e000b */
[----:B------:R-:W-:Y:S02]  /*39f0*/  @!P6 IMAD.MOV.U32 R6, RZ, RZ, R14 ;  /* 0x000000ffff06e224 */ /* 0x000fe400078e000e */
[----:B------:R-:W-:Y:S01]  /*3a00*/  @!P6 IMAD.MOV.U32 R10, RZ, RZ, R15 ;  /* 0x000000ffff0ae224 */ /* 0x000fe200078e000f */
[----:B------:R-:W-:Y:S01]  /*3a10*/  SHFL.UP PT, R8, R4, 0x10, RZ ;  /* 0x0600000004087989 */ /* 0x000fe200000e00ff */
[----:B---3--:R-:W-:-:S02]  /*3a20*/  IMAD.X R11, R25, 0x1, R24, P5 ;  /* 0x00000001190b7824 */ /* 0x008fc400028e0618 */
[----:B------:R-:W-:Y:S01]  /*3a30*/  @!P6 IMAD.MOV.U32 R11, RZ, RZ, R24 ;  /* 0x000000ffff0be224 */ /* 0x000fe200078e0018 */
[----:B------:R-:W0:Y:S04]  /*3a40*/  SHFL.UP PT, R9, R5, 0x10, RZ ;  /* 0x0600000005097989 */ /* 0x000e2800000e00ff */
[----:B------:R-:W1:Y:S04]  /*3a50*/  SHFL.UP PT, R25, R6, 0x10, RZ ;  /* 0x0600000006197989 */ /* 0x000e6800000e00ff */
[----:B------:R-:W2:Y:S01]  /*3a60*/  SHFL.UP PT, R15, R10, 0x10, RZ ;  /* 0x060000000a0f7989 */ /* 0x000ea200000e00ff */
[----:B------:R-:W-:-:S03]  /*3a70*/  ISETP.NE.U32.AND P3, PT, R10, RZ, PT ;  /* 0x000000ff0a00720c */ /* 0x000fc60003f65070 */
[----:B------:R-:W3:Y:S01]  /*3a80*/  SHFL.UP PT, R14, R11, 0x10, RZ ;  /* 0x060000000b0e7989 */ /* 0x000ee200000e00ff */
[----:B------:R-:W-:Y:S02]  /*3a90*/  ISETP.NE.AND.EX P3, PT, R11, RZ, PT, P3 ;  /* 0x000000ff0b00720c */ /* 0x000fe40003f65330 */
[C---:B------:R-:W-:Y:S02]  /*3aa0*/  ISETP.NE.AND P5, PT, R0.reuse, 0x1f, PT ;  /* 0x0000001f0000780c */ /* 0x040fe40003fa5270 */
[----:B------:R-:W-:Y:S01]  /*3ab0*/  ISETP.GT.AND P6, PT, R0, 0xf, PT ;  /* 0x0000000f0000780c */ /* 0x000fe20003fc4270 */
[----:B------:R-:W-:Y:S01]  /*3ac0*/  IMAD.MOV.U32 R36, RZ, RZ, R4 ;  /* 0x000000ffff247224 */ /* 0x000fe200078e0004 */
[C---:B------:R-:W-:Y:S01]  /*3ad0*/  PRMT R57, R7.reuse, 0x7770, RZ ;  /* 0x0000777007397816 */ /* 0x040fe200000000ff */
[----:B------:R-:W-:Y:S01]  /*3ae0*/  IMAD.MOV.U32 R37, RZ, RZ, R5 ;  /* 0x000000ffff257224 */ /* 0x000fe200078e0005 */
[C---:B------:R-:W-:Y:S01]  /*3af0*/  PRMT R54, R7.reuse, 0x7772, RZ ;  /* 0x0000777207367816 */ /* 0x040fe200000000ff */
[----:B------:R-:W-:Y:S01]  /*3b00*/  IMAD.MOV.U32 R42, RZ, RZ, R6 ;  /* 0x000000ffff2a7224 */ /* 0x000fe200078e0006 */
[----:B------:R-:W-:-:S02]  /*3b10*/  PRMT R34, R7, 0x7773, RZ ;  /* 0x0000777307227816 */ /* 0x000fc400000000ff */
[----:B------:R-:W-:Y:S01]  /*3b20*/  PRMT R59, R7, 0x7771, RZ ;  /* 0x00007771073b7816 */ /* 0x000fe200000000ff */
[----:B0-----:R-:W-:Y:S01]  /*3b30*/  @!P3 DADD R36, R8, R4 ;  /* 0x000000000824b229 */ /* 0x001fe20000000004 */
[----:B-1----:R-:W-:Y:S01]  /*3b40*/  @!P3 IMAD.IADD R42, R25, 0x1, R6 ;  /* 0x00000001192ab824 */ /* 0x002fe200078e0206 */
[----:B------:R-:W-:Y:S02]  /*3b50*/  @!P5 PRMT R43, R54, 0x3340, R34 ;  /* 0x00003340362bd816 */ /* 0x000fe40000000022 */
[----:B--2---:R-:W-:Y:S02]  /*3b60*/  IADD3 R38, P3, PT, R15, R10, RZ ;  /* 0x0000000a0f267210 */ /* 0x004fe40007f7e0ff */
[----:B------:R-:W-:Y:S01]  /*3b70*/  @!P5 PRMT R8, R57, 0x3340, R59 ;  /* 0x000033403908d816 */ /* 0x000fe2000000003b */
[----:B------:R-:W-:Y:S02]  /*3b80*/  @!P6 IMAD.MOV.U32 R38, RZ, RZ, R10 ;  /* 0x000000ffff26e224 */ /* 0x000fe400078e000a */
[----:B---3--:R-:W-:Y:S01]  /*3b90*/  IMAD.X R39, R14, 0x1, R11, P3 ;  /* 0x000000010e277824 */ /* 0x008fe200018e060b */
[----:B------:R-:W-:Y:S01]  /*3ba0*/  @!P5 PRMT R43, R8, 0x5410, R43 ;  /* 0x00005410082bd816 */ /* 0x000fe2000000002b */
[----:B------:R-:W-:-:S02]  /*3bb0*/  @!P6 IMAD.MOV.U32 R42, RZ, RZ, R6 ;  /* 0x000000ffff2ae224 */ /* 0x000fc400078e0006 */
        /* <DEDUP_REMOVED lines=9> */
[----:B------:R-:W1:Y:S04]  /*3c50*/  LDS.128 R24, [R35] ;  /* 0x0000000023187984 */ /* 0x000e680000000c00 */
[----:B------:R-:W2:Y:S01]  /*3c60*/  LDS.64 R8, [R35+0x18] ;  /* 0x0000180023087984 */ /* 0x000ea20000000a00 */
[----:B------:R-:W-:-:S03]  /*3c70*/  ISETP.NE.AND P3, PT, R75, 0x1, PT ;  /* 0x000000014b00780c */ /* 0x000fc60003f65270 */
[----:B------:R-:W3:Y:S01]  /*3c80*/  LDS.64 R10, [R35+0x20] ;  /* 0x00002000230a7984 */ /* 0x000ee20000000a00 */
[----:B------:R-:W-:-:S03]  /*3c90*/  ISETP.NE.AND P6, PT, R75, 0x2, PT ;  /* 0x000000024b00780c */ /* 0x000fc60003fc5270 */
[----:B------:R-:W-:Y:S06]  /*3ca0*/  LDS.64 R14, [R35+0x48] ;  /* 0x00004800230e7984 */ /* 0x000fec0000000a00 */
[C---:B0-----:R-:W-:Y:S02]  /*3cb0*/  @!P3 PRMT R6, R41.reuse, 0x7772, RZ ;  /* 0x000077722906b816 */ /* 0x041fe400000000ff */
[C---:B------:R-:W-:Y:S02]  /*3cc0*/  @!P3 PRMT R4, R41.reuse, 0x7770, RZ ;  /* 0x000077702904b816 */ /* 0x040fe400000000ff */
[----:B------:R-:W-:-:S02]  /*3cd0*/  @!P3 PRMT R5, R41, 0x7771, RZ ;  /* 0x000077712905b816 */ /* 0x000fc400000000ff */
[----:B------:R-:W-:Y:S02]  /*3ce0*/  @!P3 PRMT R67, R6, 0x7610, R67 ;  /* 0x000076100643b816 */ /* 0x000fe40000000043 */
[----:B------:R-:W-:Y:S02]  /*3cf0*/  @!P3 PRMT R41, R41, 0x7773, RZ ;  /* 0x000077732929b816 */ /* 0x000fe400000000ff */
[----:B------:R-:W-:Y:S02]  /*3d00*/  @!P3 PRMT R64, R4, 0x7610, R64 ;  /* 0x000076100440b816 */ /* 0x000fe40000000040 */
[----:B------:R-:W-:Y:S01]  /*3d10*/  @!P3 PRMT R67, R67, 0x5410, R41 ;  /* 0x000054104343b816 */ /* 0x000fe20000000029 */
[----:B-1----:R-:W-:Y:S01]  /*3d20*/  IMAD.MOV.U32 R41, RZ, RZ, R24 ;  /* 0x000000ffff297224 */ /* 0x002fe200078e0018 */
[----:B------:R-:W-:Y:S01]  /*3d30*/  @!P3 PRMT R64, R64, 0x5410, R5 ;  /* 0x000054104040b816 */ /* 0x000fe20000000005 */
[----:B------:R-:W-:Y:S01]  /*3d40*/  IMAD.MOV.U32 R43, RZ, RZ, R25 ;  /* 0x000000ffff2b7224 */ /* 0x000fe200078e0019 */
[C---:B--2---:R-:W-:Y:S01]  /*3d50*/  ISETP.NE.U32.AND P5, PT, R8.reuse, RZ, PT ;  /* 0x000000ff0800720c */ /* 0x044fe20003fa5070 */
[----:B------:R-:W0:Y:S01]  /*3d60*/  LDS.128 R4, [R35+0x30] ;  /* 0x0000300023047984 */ /* 0x000e220000000c00 */
[----:B------:R-:W-:-:S02]  /*3d70*/  IADD3 R24, P3, PT, R8, R41, RZ ;  /* 0x0000002908187210 */ /* 0x000fc40007f7e0ff */
[----:B------:R-:W-:-:S03]  /*3d80*/  ISETP.NE.AND.EX P5, PT, R9, RZ, PT, P5 ;  /* 0x000000ff0900720c */ /* 0x000fc60003fa5350 */
[----:B------:R-:W-:Y:S02]  /*3d90*/  IMAD.X R25, R9, 0x1, R43, P3 ;  /* 0x0000000109197824 */ /* 0x000fe400018e062b */
[----:B------:R-:W1:Y:S08]  /*3da0*/  LDS.64 R8, [R35+0x28] ;  /* 0x0000280023087984 */ /* 0x000e700000000a00 */
[----:B---3--:R-:W-:Y:S01]  /*3db0*/  @!P5 DADD R10, R26, R10 ;  /* 0x000000001a0ad229 */ /* 0x008fe2000000000a */
[----:B0-----:R-:W-:-:S02]  /*3dc0*/  ISETP.NE.U32.AND P3, PT, R4, RZ, PT ;  /* 0x000000ff0400720c */ /* 0x001fc40003f65070 */
[C---:B-1----:R-:W-:Y:S01]  /*3dd0*/  @P5 PRMT R48, R9.reuse, 0x7770, RZ ;  /* 0x0000777009305816 */ /* 0x042fe200000000ff */
[----:B------:R-:W-:Y:S01]  /*3de0*/  @!P5 IMAD.IADD R8, R40, 0x1, R8 ;  /* 0x000000012808d824 */ /* 0x000fe200078e0208 */
[C---:B------:R-:W-:Y:S02]  /*3df0*/  @P5 PRMT R49, R9.reuse, 0x7771, RZ ;  /* 0x0000777109315816 */ /* 0x040fe400000000ff */
[C---:B------:R-:W-:Y:S02]  /*3e00*/  @P5 PRMT R63, R9.reuse, 0x7772, RZ ;  /* 0x00007772093f5816 */ /* 0x040fe400000000ff */
[----:B------:R-:W-:Y:S02]  /*3e10*/  @P5 PRMT R65, R9, 0x7773, RZ ;  /* 0x0000777309415816 */ /* 0x000fe400000000ff */
[----:B------:R-:W-:Y:S02]  /*3e20*/  IADD3 R70, P5, PT, R4, R24, RZ ;  /* 0x0000001804467210 */ /* 0x000fe40007fbe0ff */
[----:B------:R-:W-:-:S03]  /*3e30*/  ISETP.NE.AND.EX P3, PT, R5, RZ, PT, P3 ;  /* 0x000000ff0500720c */ /* 0x000fc60003f65330 */
[--C-:B------:R-:W-:Y:S02]  /*3e40*/  IMAD.X R72, R5, 0x1, R25.reuse, P5 ;  /* 0x0000000105487824 */ /* 0x100fe400028e0619 */
[----:B------:R-:W0:Y:S01]  /*3e50*/  LDS.64 R4, [R35+0x40] ;  /* 0x0000400023047984 */ /* 0x000e220000000a00 */
[----:B------:R-:W-:Y:S02]  /*3e60*/  @!P6 IMAD.MOV.U32 R41, RZ, RZ, R24 ;  /* 0x000000ffff29e224 */ /* 0x000fe400078e0018 */
[----:B------:R-:W-:Y:S02]  /*3e70*/  @!P6 IMAD.MOV.U32 R43, RZ, RZ, R25 ;  /* 0x000000ffff2be224 */ /* 0x000fe400078e0019 */
[----:B------:R-:W1:Y:S01]  /*3e80*/  LDS.64 R24, [R35+0x50] ;  /* 0x0000500023187984 */ /* 0x000e620000000a00 */
[----:B------:R-:W-:-:S04]  /*3e90*/  @!P6 PRMT R64, R64, 0x5410, R49 ;  /* 0x000054104040e816 */ /* 0x000fc80000000031 */
[----:B------:R-:W-:Y:S02]  /*3ea0*/  @!P6 PRMT R64, R48, 0x7610, R64 ;  /* 0x000076103040e816 */ /* 0x000fe40000000040 */
[----:B------:R-:W2:Y:S01]  /*3eb0*/  LDS.64 R48, [R35+0x58] ;  /* 0x0000580023307984 */ /* 0x000ea20000000a00 */
[----:B------:R-:W-:Y:S01]  /*3ec0*/  @!P6 IMAD.MOV.U32 R26, RZ, RZ, R10 ;  /* 0x000000ffff1ae224 */ /* 0x000fe200078e000a */
[----:B------:R-:W-:Y:S01]  /*3ed0*/  @!P3 DADD R6, R6, R10 ;  /* 0x000000000606b229 */ /* 0x000fe2000000000a */
[----:B------:R-:W-:Y:S02]  /*3ee0*/  @!P6 IMAD.MOV.U32 R27, RZ, RZ, R11 ;  /* 0x000000ffff1be224 */ /* 0x000fe400078e000b */
[----:B------:R-:W-:Y:S01]  /*3ef0*/  @!P6 IMAD.MOV.U32 R40, RZ, RZ, R8 ;  /* 0x000000ffff28e224 */ /* 0x000fe200078e0008 */
[----:B------:R-:W-:Y:S02]  /*3f00*/  @!P6 PRMT R67, R67, 0x5410, R65 ;  /* 0x000054104343e816 */ /* 0x000fe40000000041 */
[----:B------:R-:W-:-:S02]  /*3f10*/  ISETP.NE.U32.AND P5, PT, R14, RZ, PT ;  /* 0x000000ff0e00720c */ /* 0x000fc40003fa5070 */
[----:B------:R-:W-:Y:S02]  /*3f20*/  @!P6 PRMT R67, R63, 0x7610, R67 ;  /* 0x000076103f43e816 */ /* 0x000fe40000000043 */
[----:B------:R-:W-:Y:S02]  /*3f30*/  ISETP.NE.AND P6, PT, R75, 0x3, PT ;  /* 0x000000034b00780c */ /* 0x000fe40003fc5270 */
[----:B------:R-:W-:Y:S01]  /*3f40*/  ISETP.NE.AND.EX P5, PT, R15, RZ, PT, P5 ;  /* 0x000000ff0f00720c */ /* 0x000fe20003fa5350 */
[----:B0-----:R-:W-:Y:S02]  /*3f50*/  @!P3 IMAD.IADD R4, R4, 0x1, R8 ;  /* 0x000000010404b824 */ /* 0x001fe400078e0208 */
[----:B------:R-:W0:Y:S01]  /*3f60*/  LDS.128 R8, [R35+0x60] ;  /* 0x0000600023087984 */ /* 0x000e220000000c00 */
[C---:B------:R-:W-:Y:S02]  /*3f70*/  @P3 PRMT R51, R5.reuse, 0x7771, RZ ;  /* 0x0000777105333816 */ /* 0x040fe400000000ff */
[----:B------:R-:W-:-:S02]  /*3f80*/  @P3 PRMT R62, R5, 0x7773, RZ ;  /* 0x00007773053e3816 */ /* 0x000fc400000000ff */
[C---:B------:R-:W-:Y:S02]  /*3f90*/  @P3 PRMT R50, R5.reuse, 0x7770, RZ ;  /* 0x0000777005323816 */ /* 0x040fe400000000ff */
[----:B------:R-:W-:Y:S02]  /*3fa0*/  @P3 PRMT R61, R5, 0x7772, RZ ;  /* 0x00007772053d3816 */ /* 0x000fe400000000ff */
[----:B------:R-:W-:Y:S02]  /*3fb0*/  IADD3 R5, P3, PT, R14, R70, RZ ;  /* 0x000000460e057210 */ /* 0x000fe40007f7e0ff */
[----:B------:R-:W-:Y:S02]  /*3fc0*/  @!P6 PRMT R67, R67, 0x5410, R62 ;  /* 0x000054104343e816 */ /* 0x000fe4000000003e */
[----:B------:R-:W-:Y:S01]  /*3fd0*/  @!P6 PRMT R64, R64, 0x5410, R51 ;  /* 0x000054104040e816 */ /* 0x000fe20000000033 */
[----:B------:R-:W-:Y:S01]  /*3fe0*/  @!P6 IMAD.MOV.U32 R26, RZ, RZ, R6 ;  /* 0x000000ffff1ae224 */ /* 0x000fe200078e0006 */
[----:B-1----:R-:W-:Y:S01]  /*3ff0*/  @!P5 DADD R24, R24, R6 ;  /* 0x000000001818d229 */ /* 0x002fe20000000006 */
[----:B------:R-:W-:Y:S01]  /*4000*/  @!P6 IMAD.MOV.U32 R27, RZ, RZ, R7 ;  /* 0x000000ffff1be224 */ /* 0x000fe200078e0007 */
[----:B------:R-:W-:Y:S01]  /*4010*/  @!P6 PRMT R67, R61, 0x7610, R67 ;  /* 0x000076103d43e816 */ /* 0x000fe20000000043 */
[----:B------:R-:W-:Y:S01]  /*4020*/  @!P6 IMAD.MOV.U32 R41, RZ, RZ, R70 ;  /* 0x000000ffff29e224 */ /* 0x000fe200078e0046 */
[----:B------:R-:W-:Y:S01]  /*4030*/  @!P6 PRMT R64, R50, 0x7610, R64 ;  /* 0x000076103240e816 */ /* 0x000fe20000000040 */
[--C-:B------:R-:W-:Y:S01]  /*4040*/  IMAD.X R6, R15, 0x1, R72.reuse, P3 ;  /* 0x000000010f067824 */ /* 0x100fe200018e0648 */
[----:B------:R-:W-:Y:S01]  /*4050*/  LDS.64 R50, [R35+0x78] ;  /* 0x0000780023327984 */ /* 0x000fe20000000a00 */
[----:B------:R-:W-:-:S02]  /*4060*/  @!P6 IMAD.MOV.U32 R43, RZ, RZ, R72 ;  /* 0x000000ffff2be224 */ /* 0x000fc400078e0048 */
[--C-:B------:R-:W-:Y:S01]  /*4070*/  @!P6 IMAD.MOV.U32 R40, RZ, RZ, R4.reuse ;  /* 0x000000ffff28e224 */ /* 0x100fe200078e0004 */
[----:B------:R-:W1:Y:S01]  /*4080*/  LDS.64 R14, [R35+0x70] ;  /* 0x00007000230e7984 */ /* 0x000e620000000a00 */
[----:B------:R-:W-:Y:S02]  /*4090*/  ISETP.NE.AND P6, PT, R75, 0x4, PT ;  /* 0x000000044b00780c */ /* 0x000fe40003fc5270 */
[C---:B--2---:R-:W-:Y:S02]  /*40a0*/  @P5 PRMT R45, R49.reuse, 0x7773, RZ ;  /* 0x00007773312d5816 */ /* 0x044fe400000000ff */
[C---:B------:R-:W-:Y:S01]  /*40b0*/  @P5 PRMT R47, R49.reuse, 0x7771, RZ ;  /* 0x00007771312f5816 */ /* 0x040fe200000000ff */
[----:B------:R-:W-:Y:S01]  /*40c0*/  @!P5 IMAD.IADD R48, R48, 0x1, R4 ;  /* 0x000000013030d824 */ /* 0x000fe200078e0204 */
[C---:B------:R-:W-:Y:S02]  /*40d0*/  @P5 PRMT R44, R49.reuse, 0x7770, RZ ;  /* 0x00007770312c5816 */ /* 0x040fe400000000ff */
[----:B------:R-:W-:-:S05]  /*40e0*/  @P5 PRMT R46, R49, 0x7772, RZ ;  /* 0x00007772312e5816 */ /* 0x000fca00000000ff */
[----:B------:R-:W-:Y:S02]  /*40f0*/  @!P6 PRMT R67, R67, 0x5410, R45 ;  /* 0x000054104343e816 */ /* 0x000fe4000000002d */
[----:B------:R-:W-:Y:S02]  /*4100*/  @!P6 PRMT R64, R64, 0x5410, R47 ;  /* 0x000054104040e816 */ /* 0x000fe4000000002f */
[----:B0-----:R-:W-:Y:S01]  /*4110*/  IADD3 R61, P5, PT, R8, R5, RZ ;  /* 0x00000005083d7210 */ /* 0x001fe20007fbe0ff */
[----:B------:R-:W-:Y:S01]  /*4120*/  @!P6 IMAD.MOV.U32 R41, RZ, RZ, R5 ;  /* 0x000000ffff29e224 */ /* 0x000fe200078e0005 */
[----:B------:R-:W-:Y:S01]  /*4130*/  @!P6 PRMT R67, R46, 0x7610, R67 ;  /* 0x000076102e43e816 */ /* 0x000fe20000000043 */
[----:B------:R-:W-:Y:S01]  /*4140*/  @!P6 IMAD.MOV.U32 R43, RZ, RZ, R6 ;  /* 0x000000ffff2be224 */ /* 0x000fe200078e0006 */
[----:B------:R-:W-:Y:S01]  /*4150*/  @!P6 PRMT R64, R44, 0x7610, R64 ;  /* 0x000076102c40e816 */ /* 0x000fe20000000040 */
[----:B------:R-:W-:Y:S01]  /*4160*/  LDS.64 R46, [R35+0x80] ;  /* 0x00008000232e7984 */ /* 0x000fe20000000a00 */
[----:B------:R-:W-:-:S03]  /*4170*/  IMAD.X R63, R9, 0x1, R6, P5 ;  /* 0x00000001093f7824 */ /* 0x000fc600028e0606 */
[----:B------:R-:W0:Y:S04]  /*4180*/  LDS.64 R44, [R35+0x88] ;  /* 0x00008800232c7984 */ /* 0x000e280000000a00 */
[----:B------:R-:W2:Y:S01]  /*4190*/  LDS.128 R4, [R35+0x90] ;  /* 0x0000900023047984 */ /* 0x000ea20000000c00 */
[----:B------:R-:W-:-:S04]  /*41a0*/  ISETP.NE.U32.AND P3, PT, R8, RZ, PT ;  /* 0x000000ff0800720c */ /* 0x000fc80003f65070 */
[----:B------:R-:W-:Y:S02]  /*41b0*/  ISETP.NE.AND.EX P3, PT, R9, RZ, PT, P3 ;  /* 0x000000ff0900720c */ /* 0x000fe40003f65330 */
[----:B------:R-:W3:Y:S01]  /*41c0*/  LDS.64 R8, [R35+0xa0] ;  /* 0x0000a00023087984 */ /* 0x000ee20000000a00 */
[----:B------:R-:W-:Y:S02]  /*41d0*/  @!P6 IMAD.MOV.U32 R40, RZ, RZ, R48 ;  /* 0x000000ffff28e224 */ /* 0x000fe400078e0030 */
[----:B------:R-:W-:Y:S02]  /*41e0*/  @!P6 IMAD.MOV.U32 R26, RZ, RZ, R24 ;  /* 0x000000ffff1ae224 */ /* 0x000fe400078e0018 */
[----:B------:R-:W-:-:S06]  /*41f0*/  @!P6 IMAD.MOV.U32 R27, RZ, RZ, R25 ;  /* 0x000000ffff1be224 */ /* 0x000fcc00078e0019 */
[C---:B-1----:R-:W-:Y:S01]  /*4200*/  @P3 PRMT R56, R15.reuse, 0x7770, RZ ;  /* 0x000077700f383816 */ /* 0x042fe200000000ff */
[----:B------:R-:W-:Y:S01]  /*4210*/  @!P3 IMAD.IADD R14, R14, 0x1, R48 ;  /* 0x000000010e0eb824 */ /* 0x000fe200078e0230 */
[C---:B------:R-:W-:Y:S01]  /*4220*/  @P3 PRMT R58, R15.reuse, 0x7773, RZ ;  /* 0x000077730f3a3816 */ /* 0x040fe200000000ff */
[----:B------:R-:W-:Y:S01]  /*4230*/  @!P3 DADD R10, R10, R24 ;  /* 0x000000000a0ab229 */ /* 0x000fe20000000018 */
[C---:B------:R-:W-:Y:S01]  /*4240*/  @P3 PRMT R60, R15.reuse, 0x7772, RZ ;  /* 0x000077720f3c3816 */ /* 0x040fe200000000ff */
[----:B------:R-:W1:Y:S01]  /*4250*/  LDS.64 R48, [R35+0xa8] ;  /* 0x0000a80023307984 */ /* 0x000e620000000a00 */
[----:B------:R-:W-:Y:S02]  /*4260*/  @P3 PRMT R55, R15, 0x7771, RZ ;  /* 0x000077710f373816 */ /* 0x000fe400000000ff */
[----:B------:R-:W-:Y:S01]  /*4270*/  ISETP.NE.U32.AND P3, PT, R50, RZ, PT ;  /* 0x000000ff3200720c */ /* 0x000fe20003f65070 */
[----:B------:R-:W4:Y:S01]  /*4280*/  S2R R70, SR_TID.X ;  /* 0x0000000000467919 */ /* 0x000f220000002100 */
[----:B------:R-:W-:-:S02]  /*4290*/  ISETP.NE.AND P6, PT, R75, 0x5, PT ;  /* 0x000000054b00780c */ /* 0x000fc40003fc5270 */
[----:B------:R-:W-:Y:S01]  /*42a0*/  ISETP.NE.AND.EX P3, PT, R51, RZ, PT, P3 ;  /* 0x000000ff3300720c */ /* 0x000fe20003f65330 */
[----:B------:R-:W-:Y:S01]  /*42b0*/  LDS.64 R24, [R35+0xb8] ;  /* 0x0000b80023187984 */ /* 0x000fe20000000a00 */
[----:B------:R-:W-:Y:S01]  /*42c0*/  ISETP.NE.AND P5, PT, R75, 0x6, PT ;  /* 0x000000064b00780c */ /* 0x000fe20003fa5270 */
[----:B------:R-:W-:Y:S01]  /*42d0*/  IMAD.U32 R54, R54, 0x10000, RZ ;  /* 0x0001000036367824 */ /* 0x000fe200078e00ff */
[----:B------:R-:W-:-:S07]  /*42e0*/  PRMT R57, R57, 0x6540, R59 ;  /* 0x0000654039397816 */ /* 0x000fce000000003b */
[--C-:B------:R-:W-:Y:S02]  /*42f0*/  @!P6 IMAD.MOV.U32 R40, RZ, RZ, R14.reuse ;  /* 0x000000ffff28e224 */ /* 0x100fe400078e000e */
[C---:B0-----:R-:W-:Y:S01]  /*4300*/  @P3 PRMT R68, R45.reuse, 0x7770, RZ ;  /* 0x000077702d443816 */ /* 0x041fe200000000ff */
[----:B------:R-:W-:Y:S01]  /*4310*/  @!P3 IMAD.IADD R44, R44, 0x1, R14 ;  /* 0x000000012c2cb824 */ /* 0x000fe200078e020e */
[C---:B------:R-:W-:Y:S01]  /*4320*/  @P3 PRMT R66, R45.reuse, 0x7771, RZ ;  /* 0x000077712d423816 */ /* 0x040fe200000000ff */
[----:B------:R-:W-:Y:S01]  /*4330*/  @!P3 DADD R46, R46, R10 ;  /* 0x000000002e2eb229 */ /* 0x000fe2000000000a */
[C---:B------:R-:W-:Y:S01]  /*4340*/  @P3 PRMT R52, R45.reuse, 0x7773, RZ ;  /* 0x000077732d343816 */ /* 0x040fe200000000ff */
[----:B------:R-:W0:Y:S01]  /*4350*/  LDS.64 R14, [R35+0xb0] ;  /* 0x0000b000230e7984 */ /* 0x000e220000000a00 */
[----:B------:R-:W-:Y:S02]  /*4360*/  @P3 PRMT R53, R45, 0x7772, RZ ;  /* 0x000077722d353816 */ /* 0x000fe400000000ff */
[----:B--2---:R-:W-:Y:S01]  /*4370*/  ISETP.NE.U32.AND P3, PT, R4, RZ, PT ;  /* 0x000000ff0400720c */ /* 0x004fe20003f65070 */
[----:B------:R-:W-:-:S03]  /*4380*/  @!P6 IMAD.MOV.U32 R27, RZ, RZ, R11 ;  /* 0x000000ffff1be224 */ /* 0x000fc600078e000b */
[----:B------:R-:W-:Y:S01]  /*4390*/  ISETP.NE.AND.EX P3, PT, R5, RZ, PT, P3 ;  /* 0x000000ff0500720c */ /* 0x000fe20003f65330 */
[----:B------:R-:W-:Y:S01]  /*43a0*/  IMAD.SHL.U32 R11, R34, 0x1000000, RZ ;  /* 0x01000000220b7824 */ /* 0x000fe200078e00ff */
[----:B------:R-:W-:Y:S02]  /*43b0*/  @!P6 PRMT R67, R67, 0x5410, R58 ;  /* 0x000054104343e816 */ /* 0x000fe4000000003a */
[----:B------:R-:W-:Y:S02]  /*43c0*/  @!P6 PRMT R64, R64, 0x5410, R55 ;  /* 0x000054104040e816 */ /* 0x000fe40000000037 */
[----:B------:R-:W-:Y:S01]  /*43d0*/  LOP3.LUT R54, R57, 0xff0000, R54, 0xf8, !PT ;  /* 0x00ff000039367812 */ /* 0x000fe200078ef836 */
[----:B------:R-:W-:Y:S01]  /*43e0*/  @!P6 IMAD.MOV.U32 R41, RZ, RZ, R61 ;  /* 0x000000ffff29e224 */ /* 0x000fe200078e003d */
[----:B------:R-:W-:Y:S01]  /*43f0*/  @!P6 PRMT R67, R60, 0x7610, R67 ;  /* 0x000076103c43e816 */ /* 0x000fe20000000043 */
[----:B------:R-:W-:Y:S01]  /*4400*/  @!P6 IMAD.MOV.U32 R26, RZ, RZ, R10 ;  /* 0x000000ffff1ae224 */ /* 0x000fe200078e000a */
[----:B------:R-:W-:Y:S01]  /*4410*/  @!P6 PRMT R64, R56, 0x7610, R64 ;  /* 0x000076103840e816 */ /* 0x000fe20000000040 */
[----:B------:R-:W-:Y:S01]  /*4420*/  @!P6 IMAD.MOV.U32 R43, RZ, RZ, R63 ;  /* 0x000000ffff2be224 */ /* 0x000fe200078e003f */
[----:B------:R-:W-:-:S02]  /*4430*/  IADD3 R61, P6, PT, R50, R61, RZ ;  /* 0x0000003d323d7210 */ /* 0x000fc40007fde0ff */
[----:B------:R-:W-:Y:S02]  /*4440*/  LOP3.LUT R11, R54, R11, RZ, 0xfc, !PT ;  /* 0x0000000b360b7212 */ /* 0x000fe400078efcff */
[----:B---3--:R-:W-:Y:S01]  /*4450*/  @P3 PRMT R74, R9, 0x7770, RZ ;  /* 0x00007770094a3816 */ /* 0x008fe200000000ff */
[----:B------:R-:W-:Y:S01]  /*4460*/  IMAD.X R51, R51, 0x1, R63, P6 ;  /* 0x0000000133337824 */ /* 0x000fe200030e063f */
[C---:B------:R-:W-:Y:S01]  /*4470*/  @P3 PRMT R73, R9.reuse, 0x7771, RZ ;  /* 0x0000777109493816 */ /* 0x040fe200000000ff */
[----:B------:R-:W-:Y:S01]  /*4480*/  @!P5 IMAD.MOV.U32 R41, RZ, RZ, R61 ;  /* 0x000000ffff29d224 */ /* 0x000fe200078e003d */
[C---:B------:R-:W-:Y:S02]  /*4490*/  @P3 PRMT R69, R9.reuse, 0x7773, RZ ;  /* 0x0000777309453816 */ /* 0x040fe400000000ff */
[----:B------:R-:W-:Y:S02]  /*44a0*/  @P3 PRMT R71, R9, 0x7772, RZ ;  /* 0x0000777209473816 */ /* 0x000fe400000000ff */
[----:B------:R-:W-:Y:S01]  /*44b0*/  IADD3 R61, P6, PT, R4, R61, RZ ;  /* 0x0000003d043d7210 */ /* 0x000fe20007fde0ff */
[----:B------:R-:W2:Y:S01]  /*44c0*/  SHFL.UP PT, R9, R11, 0x1, RZ ;  /* 0x042000000b097989 */ /* 0x000ea200000e00ff */
[----:B------:R-:W-:Y:S01]  /*44d0*/  @!P5 PRMT R67, R67, 0x5410, R52 ;  /* 0x000054104343d816 */ /* 0x000fe20000000034 */
[----:B------:R-:W-:Y:S01]  /*44e0*/  @!P3 DADD R6, R6, R46 ;  /* 0x000000000606b229 */ /* 0x000fe2000000002e */
[----:B------:R-:W-:Y:S01]  /*44f0*/  @!P5 PRMT R64, R64, 0x5410, R66 ;  /* 0x000054104040d816 */ /* 0x000fe20000000042 */
[----:B------:R3:W0:Y:S01]  /*4500*/  SHFL.UP PT, R4, R38, 0x1, RZ ;  /* 0x0420000026047989 */ /* 0x00062200000e00ff */
[----:B------:R-:W-:-:S02]  /*4510*/  @!P3 IMAD.IADD R8, R8, 0x1, R44 ;  /* 0x000000010808b824 */ /* 0x000fc400078e022c */
[--C-:B------:R-:W-:Y:S02]  /*4520*/  @!P5 IMAD.MOV.U32 R43, RZ, RZ, R51.reuse ;  /* 0x000000ffff2bd224 */ /* 0x100fe400078e0033 */
[----:B------:R-:W-:Y:S01]  /*4530*/  IMAD.X R51, R5, 0x1, R51, P6 ;  /* 0x0000000105337824 */ /* 0x000fe200030e0633 */
[C---:B-1----:R-:W-:Y:S02]  /*4540*/  ISETP.NE.U32.AND P6, PT, R48.reuse, RZ, PT ;  /* 0x000000ff3000720c */ /* 0x042fe40003fc5070 */
[----:B---3--:R-:W-:Y:S01]  /*4550*/  IADD3 R38, P3, PT, R48, R61, RZ ;  /* 0x0000003d30267210 */ /* 0x008fe20007f7e0ff */
[----:B------:R-:W-:Y:S01]  /*4560*/  @!P5 IMAD.MOV.U32 R40, RZ, RZ, R44 ;  /* 0x000000ffff28d224 */ /* 0x000fe200078e002c */
[----:B------:R-:W-:Y:S01]  /*4570*/  @!P5 PRMT R67, R53, 0x7610, R67 ;  /* 0x000076103543d816 */ /* 0x000fe20000000043 */
[----:B------:R-:W-:Y:S01]  /*4580*/  @!P5 IMAD.MOV.U32 R26, RZ, RZ, R46 ;  /* 0x000000ffff1ad224 */ /* 0x000fe200078e002e */
[----:B------:R-:W-:Y:S01]  /*4590*/  @!P5 PRMT R64, R68, 0x7610, R64 ;  /* 0x000076104440d816 */ /* 0x000fe20000000040 */
[----:B------:R-:W-:Y:S01]  /*45a0*/  @!P5 IMAD.MOV.U32 R27, RZ, RZ, R47 ;  /* 0x000000ffff1bd224 */ /* 0x000fe200078e002f */
[----:B------:R-:W-:Y:S01]  /*45b0*/  ISETP.NE.AND P5, PT, R75, 0x7, PT ;  /* 0x000000074b00780c */ /* 0x000fe20003fa5270 */
[----:B------:R1:W3:Y:S01]  /*45c0*/  SHFL.UP PT, R5, R39, 0x1, RZ ;  /* 0x0420000027057989 */ /* 0x0002e200000e00ff */
[C---:B------:R-:W-:Y:S01]  /*45d0*/  ISETP.NE.AND.EX P6, PT, R49.reuse, RZ, PT, P6 ;  /* 0x000000ff3100720c */ /* 0x040fe20003fc5360 */
[----:B-1----:R-:W-:Y:S01]  /*45e0*/  IMAD.X R39, R49, 0x1, R51, P3 ;  /* 0x0000000131277824 */ /* 0x002fe200018e0633 */
[----:B----4-:R-:W-:Y:S01]  /*45f0*/  ISETP.GE.U32.AND P3, PT, R70, 0x20, PT ;  /* 0x000000204600780c */ /* 0x010fe20003f66070 */
[----:B------:R-:W1:Y:S08]  /*4600*/  SHFL.UP PT, R36, R36, 0x1, RZ ;  /* 0x0420000024247989 */ /* 0x000e7000000e00ff */
[----:B------:R-:W-:-:S02]  /*4610*/  @!P5 PRMT R67, R67, 0x5410, R69 ;  /* 0x000054104343d816 */ /* 0x000fc40000000045 */
[----:B------:R-:W-:Y:S01]  /*4620*/  @!P5 PRMT R64, R64, 0x5410, R73 ;  /* 0x000054104040d816 */ /* 0x000fe20000000049 */
[----:B------:R-:W4:Y:S01]  /*4630*/  SHFL.UP PT, R37, R37, 0x1, RZ ;  /* 0x0420000025257989 */ /* 0x000f2200000e00ff */
[--C-:B------:R-:W-:Y:S01]  /*4640*/  @!P5 IMAD.MOV.U32 R40, RZ, RZ, R8.reuse ;  /* 0x000000ffff28d224 */ /* 0x100fe200078e0008 */
[----:B0-----:R-:W-:Y:S01]  /*4650*/  @!P6 DADD R14, R14, R6 ;  /* 0x000000000e0ee229 */ /* 0x001fe20000000006 */
[----:B------:R-:W-:Y:S01]  /*4660*/  @!P6 IMAD.IADD R24, R24, 0x1, R8 ;  /* 0x000000011818e824 */ /* 0x000fe200078e0208 */
[----:B------:R0:W0:Y:S01]  /*4670*/  SHFL.UP PT, R34, R42, 0x1, RZ ;  /* 0x042000002a227989 */ /* 0x00002200000e00ff */
[----:B------:R-:W-:Y:S01]  /*4680*/  @!P5 IMAD.MOV.U32 R27, RZ, RZ, R7 ;  /* 0x000000ffff1bd224 */ /* 0x000fe200078e0007 */
[--C-:B--2---:R-:W-:Y:S01]  /*4690*/  SHF.R.U32.HI R8, RZ, 0x18, R9.reuse ;  /* 0x00000018ff087819 */ /* 0x104fe20000011609 */
[----:B------:R-:W-:Y:S01]  /*46a0*/  @!P5 IMAD.MOV.U32 R26, RZ, RZ, R6 ;  /* 0x000000ffff1ad224 */ /* 0x000fe200078e0006 */
[----:B------:R-:W-:Y:S01]  /*46b0*/  SHF.R.U32.HI R7, RZ, 0x8, R9 ;  /* 0x00000008ff077819 */ /* 0x000fe20000011609 */
[----:B------:R-:W-:Y:S01]  /*46c0*/  @!P5 IMAD.MOV.U32 R41, RZ, RZ, R61 ;  /* 0x000000ffff29d224 */ /* 0x000fe200078e003d */
[----:B------:R-:W-:Y:S01]  /*46d0*/  PRMT R10, R9, 0x7610, R10 ;  /* 0x00007610090a7816 */ /* 0x000fe2000000000a */
[----:B------:R-:W-:Y:S01]  /*46e0*/  @!P5 IMAD.MOV.U32 R43, RZ, RZ, R51 ;  /* 0x000000ffff2bd224 */ /* 0x000fe200078e0033 */
[----:B------:R-:W-:-:S02]  /*46f0*/  @!P5 PRMT R67, R71, 0x7610, R67 ;  /* 0x000076104743d816 */ /* 0x000fc40000000043 */
[----:B------:R-:W-:Y:S02]  /*4700*/  @!P5 PRMT R64, R74, 0x7610, R64 ;  /* 0x000076104a40d816 */ /* 0x000fe40000000040 */
[C---:B------:R-:W-:Y:S02]  /*4710*/  @P6 PRMT R2, R25.reuse, 0x7770, RZ ;  /* 0x0000777019026816 */ /* 0x040fe400000000ff */
[C---:B------:R-:W-:Y:S02]  /*4720*/  @P6 PRMT R3, R25.reuse, 0x7771, RZ ;  /* 0x0000777119036816 */ /* 0x040fe400000000ff */
[C---:B------:R-:W-:Y:S02]  /*4730*/  @P6 PRMT R12, R25.reuse, 0x7772, RZ ;  /* 0x00007772190c6816 */ /* 0x040fe400000000ff */
[----:B------:R-:W-:Y:S02]  /*4740*/  @P6 PRMT R13, R25, 0x7773, RZ ;  /* 0x00007773190d6816 */ /* 0x000fe400000000ff */
[----:B------:R-:W-:-:S02]  /*4750*/  PRMT R77, R19, 0x7770, RZ ;  /* 0x00007770134d7816 */ /* 0x000fc400000000ff */
[C---:B------:R-:W-:Y:S02]  /*4760*/  PRMT R76, R19.reuse, 0x7771, RZ ;  /* 0x00007771134c7816 */ /* 0x040fe400000000ff */
[C---:B------:R-:W-:Y:S02]  /*4770*/  PRMT R75, R19.reuse, 0x7772, RZ ;  /* 0x00007772134b7816 */ /* 0x040fe400000000ff */
[----:B------:R-:W-:Y:S02]  /*4780*/  PRMT R68, R19, 0x7773, RZ ;  /* 0x0000777313447816 */ /* 0x000fe400000000ff */
[C---:B------:R-:W-:Y:S02]  /*4790*/  PRMT R66, R17.reuse, 0x7770, RZ ;  /* 0x0000777011427816 */ /* 0x040fe400000000ff */
[C---:B------:R-:W-:Y:S02]  /*47a0*/  PRMT R65, R17.reuse, 0x7771, RZ ;  /* 0x0000777111417816 */ /* 0x040fe400000000ff */
[----:B------:R-:W-:-:S02]  /*47b0*/  PRMT R6, R17, 0x7772, RZ ;  /* 0x0000777211067816 */ /* 0x000fc400000000ff */
[----:B------:R-:W-:Y:S02]  /*47c0*/  PRMT R11, R17, 0x7773, RZ ;  /* 0x00007773110b7816 */ /* 0x000fe400000000ff */
[----:B------:R-:W-:Y:S01]  /*47d0*/  PRMT R9, R9, 0x7632, R9 ;  /* 0x0000763209097816 */ /* 0x000fe20000000009 */
[----:B01-34-:R-:W-:Y:S06]  /*47e0*/  @!P3 BRA `(.L_x_1394) ;  /* 0x000000000048b947 */ /* 0x01bfec0003800000 */
[----:B------:R-:W-:Y:S02]  /*47f0*/  ISETP.NE.U32.AND P3, PT, R4, RZ, PT ;  /* 0x000000ff0400720c */ /* 0x000fe40003f65070 */
[----:B------:R-:W-:Y:S02]  /*4800*/  ISETP.NE.AND P5, PT, R0, RZ, PT ;  /* 0x000000ff0000720c */ /* 0x000fe40003fa5270 */
[----:B------:R-:W-:Y:S02]  /*4810*/  ISETP.NE.AND.EX P3, PT, R5, RZ, PT, P3 ;  /* 0x000000ff0500720c */ /* 0x000fe40003f65330 */
[----:B------:R-:W-:-:S05]  /*4820*/  IADD3 R4, P4, PT, R41, R4, RZ ;  /* 0x0000000429047210 */ /* 0x000fca0007f9e0ff */
[----:B------:R-:W-:-:S06]  /*4830*/  IMAD.X R5, R43, 0x1, R5, P4 ;  /* 0x000000012b057824 */ /* 0x000fcc00020e0605 */
[----:B------:R-:W-:Y:S01]  /*4840*/  @!P3 DADD R36, R36, R26 ;  /* 0x000000002424b229 */ /* 0x000fe2000000001a */
[----:B------:R-:W-:Y:S01]  /*4850*/  @!P3 IMAD.IADD R34, R34, 0x1, R40 ;  /* 0x000000012222b824 */ /* 0x000fe200078e0228 */
[----:B------:R-:W-:Y:S09]  /*4860*/  @P5 BRA `(.L_x_1395) ;  /* 0x0000001c00305947 */ /* 0x000ff20003800000 */
[----:B------:R-:W-:Y:S01]  /*4870*/  IMAD.MOV.U32 R36, RZ, RZ, R26 ;  /* 0x000000ffff247224 */ /* 0x000fe200078e001a */
[C---:B------:R-:W-:Y:S01]  /*4880*/  PRMT R8, R67.reuse, 0x7632, R8 ;  /* 0x0000763243087816 */ /* 0x040fe20000000008 */
[----:B------:R-:W-:Y:S01]  /*4890*/  IMAD.MOV.U32 R37, RZ, RZ, R27 ;  /* 0x000000ffff257224 */ /* 0x000fe200078e001b */
[----:B------:R-:W-:Y:S01]  /*48a0*/  PRMT R9, R67, 0x7610, R9 ;  /* 0x0000761043097816 */ /* 0x000fe20000000009 */
[----:B------:R-:W-:Y:S01]  /*48b0*/  IMAD.MOV.U32 R34, RZ, RZ, R40 ;  /* 0x000000ffff227224 */ /* 0x000fe200078e0028 */
[C---:B------:R-:W-:Y:S01]  /*48c0*/  PRMT R7, R64.reuse, 0x7632, R7 ;  /* 0x0000763240077816 */ /* 0x040fe20000000007 */
[----:B------:R-:W-:Y:S01]  /*48d0*/  IMAD.MOV.U32 R4, RZ, RZ, R41 ;  /* 0x000000ffff047224 */ /* 0x000fe200078e0029 */
[----:B------:R-:W-:Y:S01]  /*48e0*/  PRMT R10, R64, 0x7610, R10 ;  /* 0x00007610400a7816 */ /* 0x000fe2000000000a */
[----:B------:R-:W-:Y:S01]  /*48f0*/  IMAD.MOV.U32 R5, RZ, RZ, R43 ;  /* 0x000000ffff057224 */ /* 0x000fe200078e002b */
[----:B------:R-:W-:Y:S06]  /*4900*/  BRA `(.L_x_1395) ;  /* 0x0000001c00087947 */ /* 0x000fec0003800000 */
.L_x_1394:
[----:B------:R-:W0:Y:S01]  /*4910*/  S2R R19, SR_CTAID.X ;  /* 0x0000000000137919 */ /* 0x000e220000002500 */
[----:B------:R-:W0:Y:S01]  /*4920*/  LDC.64 R42, c[0x0][0x3b8] ;  /* 0x0000ee00ff2a7b82 */ /* 0x000e220000000a00 */
[----:B------:R-:W-:Y:S01]  /*4930*/  BSSY.RECONVERGENT B0, `(.L_x_1396) ;  /* 0x0000019000007945 */ /* 0x000fe20003800200 */
[----:B0-----:R-:W-:-:S03]  /*4940*/  IMAD.WIDE.U32 R42, R19, 0x4, R42 ;  /* 0x00000004132a7825 */ /* 0x001fc600078e002a */
[----:B------:R-:W-:Y:S05]  /*4950*/  @P4 BRA `(.L_x_1397) ;  /* 0x0000000000584947 */ /* 0x000fea0003800000 */
[----:B------:R-:W0:Y:S01]  /*4960*/  LDC.64 R26, c[0x0][0x3c0] ;  /* 0x0000f000ff1a7b82 */ /* 0x000e220000000a00 */
[----:B------:R-:W-:Y:S01]  /*4970*/  IMAD.U32 R40, R12, 0x10000, RZ ;  /* 0x000100000c287824 */ /* 0x000fe200078e00ff */
[----:B------:R-:W-:Y:S01]  /*4980*/  PRMT R17, R2, 0x6540, R3 ;  /* 0x0000654002117816 */ /* 0x000fe20000000003 */
[----:B------:R-:W-:Y:S01]  /*4990*/  IMAD.SHL.U32 R44, R13, 0x1000000, RZ ;  /* 0x010000000d2c7824 */ /* 0x000fe200078e00ff */
[----:B------:R-:W-:Y:S01]  /*49a0*/  PRMT R41, R12, 0x3340, R13 ;  /* 0x000033400c297816 */ /* 0x000fe2000000000d */
[----:B------:R1:W-:Y:S01]  /*49b0*/  STS.64 [R35+0x120], R14 ;  /* 0x0001200e23007388 */ /* 0x0003e20000000a00 */
[----:B------:R-:W-:Y:S02]  /*49c0*/  LOP3.LUT R17, R17, 0xff0000, R40, 0xf8, !PT ;  /* 0x00ff000011117812 */ /* 0x000fe400078ef828 */
[----:B------:R-:W-:Y:S01]  /*49d0*/  PRMT R40, R2, 0x3340, R3 ;  /* 0x0000334002287816 */ /* 0x000fe20000000003 */
[----:B------:R1:W-:Y:S01]  /*49e0*/  STS.64 [R35+0x118], R38 ;  /* 0x0001182623007388 */ /* 0x0003e20000000a00 */
[----:B------:R-:W-:Y:S01]  /*49f0*/  LOP3.LUT R25, R17, R44, RZ, 0xfc, !PT ;  /* 0x0000002c11197212 */ /* 0x000fe200078efcff */
[----:B------:R-:W-:Y:S01]  /*4a00*/  IMAD.MOV.U32 R17, RZ, RZ, 0x64 ;  /* 0x00000064ff117424 */ /* 0x000fe200078e00ff */
[----:B------:R-:W-:Y:S01]  /*4a10*/  PRMT R41, R40, 0x5410, R41 ;  /* 0x0000541028297816 */ /* 0x000fe20000000029 */
[----:B------:R-:W-:-:S05]  /*4a20*/  IMAD.MOV.U32 R40, RZ, RZ, R24 ;  /* 0x000000ffff287224 */ /* 0x000fca00078e0018 */
[----:B------:R1:W-:Y:S01]  /*4a30*/  STS.64 [R35+0x128], R40 ;  /* 0x0001282823007388 */ /* 0x0003e20000000a00 */
[----:B0-----:R-:W-:-:S05]  /*4a40*/  IMAD.WIDE.U32 R26, R19, 0x18, R26 ;  /* 0x00000018131a7825 */ /* 0x001fca00078e001a */
[----:B------:R1:W-:Y:S04]  /*4a50*/  ST.E.64.STRONG.GPU desc[UR8][R26.64+0x300], R38 ;  /* 0x000300261a007985 */ /* 0x0003e8000c10fb08 */
[----:B------:R1:W-:Y:S04]  /*4a60*/  ST.E.64.STRONG.GPU desc[UR8][R26.64+0x308], R14 ;  /* 0x0003080e1a007985 */ /* 0x0003e8000c10fb08 */
[----:B------:R1:W-:Y:S01]  /*4a70*/  ST.E.64.STRONG.GPU desc[UR8][R26.64+0x310], R24 ;  /* 0x000310181a007985 */ /* 0x0003e2000c10fb08 */
[----:B------:R-:W-:Y:S06]  /*4a80*/  MEMBAR.ALL.GPU ;  /* 0x0000000000007992 */ /* 0x000fec000000a000 */
[----:B------:R-:W-:-:S00]  /*4a90*/  ERRBAR ;  /* 0x00000000000079ab */ /* 0x000fc00000000000 */
[----:B------:R-:W-:Y:S06]  /*4aa0*/  CGAERRBAR ;  /* 0x00000000000075ab */ /* 0x000fec0000000000 */
[----:B------:R1:W-:Y:S02]  /*4ab0*/  ST.E.STRONG.GPU desc[UR8][R42.64+0x80], R17 ;  /* 0x000080112a007985 */ /* 0x0003e4000c10f908 */
.L_x_1397:
[----:B------:R-:W-:Y:S05]  /*4ac0*/  BSYNC.RECONVERGENT B0 ;  /* 0x0000000000007941 */ /* 0x000fea0003800200 */
.L_x_1396:
[----:B------:R-:W0:Y:S01]  /*4ad0*/  LDCU UR4, c[0x0][0x370] ;  /* 0x00006e00ff0477ac */ /* 0x000e220008000800 */
[----:B-1----:R-:W-:-:S05]  /*4ae0*/  LOP3.LUT R27, RZ, R70, RZ, 0x33, !PT ;  /* 0x00000046ff1b7212 */ /* 0x002fca00078e33ff */
[----:B------:R-:W-:Y:S01]  /*4af0*/  IMAD.IADD R35, R27, 0x1, R19 ;  /* 0x000000011b237824 */ /* 0x000fe200078e0213 */
[----:B0-----:R-:W-:-:S09]  /*4b00*/  UISETP.GT.U32.AND UP0, UPT, UR4, 0x1f3, UPT ;  /* 0x000001f30400788c */ /* 0x001fd2000bf04070 */
[----:B------:R-:W-:Y:S05]  /*4b10*/  BRA.U UP0, `(.L_x_1398) ;  /* 0x0000000100087547 */ /* 0x000fea000b800000 */
[----:B------:R0:W-:Y:S06]  /*4b20*/  MEMBAR.SC.CTA ;  /* 0x0000000000007992 */ /* 0x0001ec0000000000 */
[----:B0-----:R-:W-:Y:S05]  /*4b30*/  BRA `(.L_x_1399) ;  /* 0x0000000000087947 */ /* 0x001fea0003800000 */
.L_x_1398:
[----:B------:R-:W-:Y:S05]  /*4b40*/  NANOSLEEP 0x1c2 ;  /* 0x000001c20000795d */ /* 0x000fea0003800000 */
[----:B------:R-:W-:Y:S01]  /*4b50*/  NOP ;  /* 0x0000000000007918 */ /* 0x000fe20000000000 */
.L_x_1399:
[----:B------:R-:W-:-:S07]  /*4b60*/  IMAD.WIDE R26, R27, 0x4, R42 ;  /* 0x000000041b1a7825 */ /* 0x000fce00078e022a */
.L_x_1401:
        /* <DEDUP_REMOVED lines=10> */
.L_x_1574:
        /* <DEDUP_REMOVED lines=8> */
[----:B------:R-:W2:Y:S04]  /*4c90*/  LD.E.64.STRONG.GPU R40, desc[UR8][R44.64+0x310] ;  /* 0x000310082c287980 */ /* 0x000ea8000c10fb00 */
[----:B------:R0:W5:Y:S04]  /*4ca0*/  LD.E.64.STRONG.GPU R26, desc[UR8][R44.64+0x308] ;  /* 0x000308082c1a7980 */ /* 0x000168000c10fb00 */
[----:B------:R0:W5:Y:S01]  /*4cb0*/  LD.E.64.STRONG.GPU R50, desc[UR8][R44.64+0x300] ;  /* 0x000300082c327980 */ /* 0x000162000c10fb00 */
[--C-:B--2---:R-:W-:Y:S02]  /*4cc0*/  SHF.R.U32.HI R17, RZ, 0x8, R41.reuse ;  /* 0x00000008ff117819 */ /* 0x104fe40000011629 */
[----:B------:R-:W-:-:S02]  /*4cd0*/  SHF.R.U32.HI R19, RZ, 0x10, R41 ;  /* 0x00000010ff137819 */ /* 0x000fc40000011629 */
[----:B------:R-:W-:Y:S01]  /*4ce0*/  SHF.R.U32.HI R25, RZ, 0x18, R41 ;  /* 0x00000018ff197819 */ /* 0x000fe20000011629 */
[----:B0-----:R-:W-:Y:S06]  /*4cf0*/  BRA `(.L_x_1404) ;  /* 0x0000000000207947 */ /* 0x001fec0003800000 */
.L_x_1403:
[----:B------:R-:W0:Y:S02]  /*4d00*/  LDC.64 R44, c[0x0][0x3c8] ;  /* 0x0000f200ff2c7b82 */ /* 0x000e240000000a00 */
[----:B0-----:R-:W-:-:S05]  /*4d10*/  IMAD.WIDE R44, R35, 0x18, R44 ;  /* 0x00000018232c7825 */ /* 0x001fca00078e022c */
[----:B------:R-:W2:Y:S04]  /*4d20*/  LD.E.64.STRONG.GPU R40, desc[UR8][R44.64+0x310] ;  /* 0x000310082c287980 */ /* 0x000ea8000c10fb00 */
[----:B------:R0:W5:Y:S04]  /*4d30*/  LD.E.64.STRONG.GPU R26, desc[UR8][R44.64+0x308] ;  /* 0x000308082c1a7980 */ /* 0x000168000c10fb00 */
[----:B------:R0:W5:Y:S01]  /*4d40*/  LD.E.64.STRONG.GPU R50, desc[UR8][R44.64+0x300] ;  /* 0x000300082c327980 */ /* 0x000162000c10fb00 */
[--C-:B--2---:R-:W-:Y:S02]  /*4d50*/  SHF.R.U32.HI R17, RZ, 0x8, R41.reuse ;  /* 0x00000008ff117819 */ /* 0x104fe40000011629 */
[----:B------:R-:W-:-:S02]  /*4d60*/  SHF.R.U32.HI R19, RZ, 0x10, R41 ;  /* 0x00000010ff137819 */ /* 0x000fc40000011629 */
[----:B0-----:R-:W-:-:S07]  /*4d70*/  SHF.R.U32.HI R25, RZ, 0x18, R41 ;  /* 0x00000018ff197819 */ /* 0x001fce0000011629 */
.L_x_1404:
[----:B------:R-:W-:Y:S05]  /*4d80*/  BSYNC.RECONVERGENT B0 ;  /* 0x0000000000007941 */ /* 0x000fea0003800200 */
.L_x_1402:
[----:B------:R-:W-:-:S03]  /*4d90*/  UMOV UR4, 0xffffffff ;  /* 0xffffffff00047882 */ /* 0x000fc60000000000 */
[----:B------:R-:W-:Y:S05]  /*4da0*/  BRA.DIV UR4, `(.L_x_1405) ;  /* 0x000000aa041c7947 */ /* 0x000fea000b800000 */
[----:B------:R-:W0:Y:S01]  /*4db0*/  S2R R44, SR_GEMASK ;  /* 0x00000000002c7919 */ /* 0x000e220000003c00 */
[----:B------:R-:W-:Y:S01]  /*4dc0*/  VOTE.ANY R58, PT, !P3 ;  /* 0x00000000003a7806 */ /* 0x000fe200058e0100 */
[----:B------:R-:W-:-:S05]  /*4dd0*/  IMAD.U32 R46, R19, 0x10000, RZ ;  /* 0x00010000132e7824 */ /* 0x000fca00078e00ff */
[----:B------:R-:W-:Y:S02]  /*4de0*/  LOP3.LUT R49, R46, 0xff0000, RZ, 0xc0, !PT ;  /* 0x00ff00002e317812 */ /* 0x000fe400078ec0ff */
[----:B0-----:R-:W-:Y:S02]  /*4df0*/  LOP3.LUT R58, R58, 0x80000000, R44, 0xec, !PT ;  /* 0x800000003a3a7812 */ /* 0x001fe400078eec2c */
[----:B------:R-:W-:-:S03]  /*4e00*/  LOP3.LUT R44, R41, 0xff, RZ, 0xc0, !PT ;  /* 0x000000ff292c7812 */ /* 0x000fc600078ec0ff */
[----:B------:R-:W-:Y:S01]  /*4e10*/  VIADD R45, R58, 0xffffffff ;  /* 0xffffffff3a2d7836 */ /* 0x000fe20000000000 */
[----:B------:R-:W-:-:S04]  /*4e20*/  PRMT R44, R17, 0x7604, R44 ;  /* 0x00007604112c7816 */ /* 0x000fc8000000002c */
[----:B------:R-:W-:Y:S01]  /*4e30*/  LOP3.LUT R45, R58, R45, RZ, 0xc, !PT ;  /* 0x0000002d3a2d7212 */ /* 0x000fe200078e0cff */
[----:B------:R-:W-:-:S03]  /*4e40*/  IMAD.IADD R44, R44, 0x1, R49 ;  /* 0x000000012c2c7824 */ /* 0x000fc600078e0231 */
[----:B------:R0:W1:Y:S02]  /*4e50*/  POPC R62, R45 ;  /* 0x0000002d003e7309 */ /* 0x0000640000000000 */
[----:B0-----:R-:W-:Y:S01]  /*4e60*/  LOP3.LUT R45, R25, 0xffff, RZ, 0xc0, !PT ;  /* 0x0000ffff192d7812 */ /* 0x001fe200078ec0ff */
[----:B-1---5:R0:W1:Y:S04]  /*4e70*/  SHFL.DOWN PT, R53, R50, 0x1, R62 ;  /* 0x0820000032357989 */ /* 0x02206800000e003e */
[----:B------:R-:W-:Y:S01]  /*4e80*/  IMAD R46, R45, 0x1000000, R44 ;  /* 0x010000002d2e7824 */ /* 0x000fe200078e022c */
[----:B------:R0:W2:Y:S04]  /*4e90*/  SHFL.DOWN PT, R48, R51, 0x1, R62 ;  /* 0x0820000033307989 */ /* 0x0000a800000e003e */
[----:B------:R0:W3:Y:S04]  /*4ea0*/  SHFL.DOWN PT, R52, R26, 0x1, R62 ;  /* 0x082000001a347989 */ /* 0x0000e800000e003e */
[----:B------:R0:W4:Y:S04]  /*4eb0*/  SHFL.DOWN PT, R55, R27, 0x1, R62 ;  /* 0x082000001b377989 */ /* 0x00012800000e003e */
[----:B------:R0:W0:Y:S02]  /*4ec0*/  SHFL.DOWN PT, R57, R40, 0x1, R62 ;  /* 0x0820000028397989 */ /* 0x00002400000e003e */
.L_x_1582:
[----:B------:R-:W-:Y:S01]  /*4ed0*/  UMOV UR4, 0xffffffff ;  /* 0xffffffff00047882 */ /* 0x000fe20000000000 */
[----:B------:R-:W-:Y:S02]  /*4ee0*/  ISETP.GE.AND P4, PT, R0, R62, PT ;  /* 0x0000003e0000720c */ /* 0x000fe40003f86270 */
[----:B------:R-:W-:Y:S11]  /*4ef0*/  BRA.DIV UR4, `(.L_x_1406) ;  /* 0x000000aa04847947 */ /* 0x000ff6000b800000 */
.L_x_1585:
[----:B------:R-:W-:Y:S04]  /*4f00*/  BSSY.RECONVERGENT B0, `(.L_x_1407) ;  /* 0x000000a000007945 */ /* 0x000fe80003800200 */
[----:B------:R-:W-:Y:S05]  /*4f10*/  @P4 BRA `(.L_x_1408) ;  /* 0x0000000000204947 */ /* 0x000fea0003800000 */
[----:B------:R-:W-:Y:S02]  /*4f20*/  ISETP.NE.U32.AND P3, PT, R50, RZ, PT ;  /* 0x000000ff3200720c */ /* 0x000fe40003f65070 */
[----:B01----:R-:W-:Y:S02]  /*4f30*/  IADD3 R50, P4, PT, R53, R50, RZ ;  /* 0x0000003235327210 */ /* 0x003fe40007f9e0ff */
[----:B------:R-:W-:-:S03]  /*4f40*/  ISETP.NE.AND.EX P3, PT, R51, RZ, PT, P3 ;  /* 0x000000ff3300720c */ /* 0x000fc60003f65330 */
[----:B--2---:R-:W-:-:S10]  /*4f50*/  IMAD.X R51, R48, 0x1, R51, P4 ;  /* 0x0000000130337824 */ /* 0x004fd400020e0633 */
[----:B---3--:R-:W-:Y:S02]  /*4f60*/  @!P3 IMAD.MOV.U32 R44, RZ, RZ, R52 ;  /* 0x000000ffff2cb224 */ /* 0x008fe400078e0034 */
[----:B----4-:R-:W-:Y:S02]  /*4f70*/  @!P3 IMAD.MOV.U32 R45, RZ, RZ, R55 ;  /* 0x000000ffff2db224 */ /* 0x010fe400078e0037 */
[----:B------:R-:W-:-:S04]  /*4f80*/  @!P3 IMAD.IADD R40, R40, 0x1, R57 ;  /* 0x000000012828b824 */ /* 0x000fc800078e0239 */
[----:B------:R-:W-:-:S11]  /*4f90*/  @!P3 DADD R26, R26, R44 ;  /* 0x000000001a1ab229 */ /* 0x000fd6000000002c */
.L_x_1408:
[----:B------:R-:W-:Y:S05]  /*4fa0*/  BSYNC.RECONVERGENT B0 ;  /* 0x0000000000007941 */ /* 0x000fea0003800200 */
.L_x_1407:
[----:B------:R-:W-:-:S03]  /*4fb0*/  UMOV UR4, 0xffffffff ;  /* 0xffffffff00047882 */ /* 0x000fc60000000000 */
[----:B------:R-:W-:Y:S05]  /*4fc0*/  BRA.DIV UR4, `(.L_x_1409) ;  /* 0x000000aa04747947 */ /* 0x000fea000b800000 */
[----:B------:R0:W0:Y:S04]  /*4fd0*/  SHFL.DOWN PT, R45, R50, 0x2, R62 ;  /* 0x08400000322d7989 */ /* 0x00002800000e003e */
[----:B------:R0:W0:Y:S04]  /*4fe0*/  SHFL.DOWN PT, R44, R51, 0x2, R62 ;  /* 0x08400000332c7989 */ /* 0x00002800000e003e */
[----:B--2---:R2:W0:Y:S04]  /*4ff0*/  SHFL.DOWN PT, R48, R26, 0x2, R62 ;  /* 0x084000001a307989 */ /* 0x00442800000e003e */
[----:B------:R2:W0:Y:S04]  /*5000*/  SHFL.DOWN PT, R49, R27, 0x2, R62 ;  /* 0x084000001b317989 */ /* 0x00042800000e003e */
[----:B-1----:R2:W1:Y:S02]  /*5010*/  SHFL.DOWN PT, R53, R40, 0x2, R62 ;  /* 0x0840000028357989 */ /* 0x00246400000e003e */
.L_x_1592:
[----:B----4-:R-:W-:Y:S01]  /*5020*/  VIADD R55, R0, 0x2 ;  /* 0x0000000200377836 */ /* 0x010fe20000000000 */
[----:B------:R-:W-:-:S04]  /*5030*/  UMOV UR4, 0xffffffff ;  /* 0xffffffff00047882 */ /* 0x000fc80000000000 */
[----:B------:R-:W-:Y:S01]  /*5040*/  ISETP.GT.AND P4, PT, R55, R62, PT ;  /* 0x0000003e3700720c */ /* 0x000fe20003f84270 */
[----:B------:R-:W-:-:S12]  /*5050*/  BRA.DIV UR4, `(.L_x_1410) ;  /* 0x000000aa04d07947 */ /* 0x000fd8000b800000 */
.L_x_1595:
[----:B------:R-:W-:Y:S04]  /*5060*/  BSSY.RECONVERGENT B0, `(.L_x_1411) ;  /* 0x000000a000007945 */ /* 0x000fe80003800200 */
[----:B------:R-:W-:Y:S05]  /*5070*/  @P4 BRA `(.L_x_1412) ;  /* 0x0000000000204947 */ /* 0x000fea0003800000 */
[----:B------:R-:W-:Y:S02]  /*5080*/  ISETP.NE.U32.AND P3, PT, R50, RZ, PT ;  /* 0x000000ff3200720c */ /* 0x000fe40003f65070 */
[----:B0-----:R-:W-:Y:S02]  /*5090*/  IADD3 R50, P4, PT, R45, R50, RZ ;  /* 0x000000322d327210 */ /* 0x001fe40007f9e0ff */
[----:B------:R-:W-:-:S03]  /*50a0*/  ISETP.NE.AND.EX P3, PT, R51, RZ, PT, P3 ;  /* 0x000000ff3300720c */ /* 0x000fc60003f65330 */
[----:B------:R-:W-:-:S10]  /*50b0*/  IMAD.X R51, R44, 0x1, R51, P4 ;  /* 0x000000012c337824 */ /* 0x000fd400020e0633 */
[----:B------:R-:W-:Y:S02]  /*50c0*/  @!P3 IMAD.MOV.U32 R44, RZ, RZ, R48 ;  /* 0x000000ffff2cb224 */ /* 0x000fe400078e0030 */
[----:B------:R-:W-:Y:S02]  /*50d0*/  @!P3 IMAD.MOV.U32 R45, RZ, RZ, R49 ;  /* 0x000000ffff2db224 */ /* 0x000fe400078e0031 */
[----:B-12---:R-:W-:-:S04]  /*50e0*/  @!P3 IMAD.IADD R40, R40, 0x1, R53 ;  /* 0x000000012828b824 */ /* 0x006fc800078e0235 */
[----:B------:R-:W-:-:S11]  /*50f0*/  @!P3 DADD R26, R26, R44 ;  /* 0x000000001a1ab229 */ /* 0x000fd6000000002c */
.L_x_1412:
[----:B------:R-:W-:Y:S05]  /*5100*/  BSYNC.RECONVERGENT B0 ;  /* 0x0000000000007941 */ /* 0x000fea0003800200 */
.L_x_1411:
[----:B------:R-:W-:-:S03]  /*5110*/  UMOV UR4, 0xffffffff ;  /* 0xffffffff00047882 */ /* 0x000fc60000000000 */
[----:B------:R-:W-:Y:S05]  /*5120*/  BRA.DIV UR4, `(.L_x_1413) ;  /* 0x000000aa04c07947 */ /* 0x000fea000b800000 */
[----:B0-----:R0:W4:Y:S04]  /*5130*/  SHFL.DOWN PT, R45, R50, 0x4, R62 ;  /* 0x08800000322d7989 */ /* 0x00112800000e003e */
[----:B------:R0:W0:Y:S04]  /*5140*/  SHFL.DOWN PT, R44, R51, 0x4, R62 ;  /* 0x08800000332c7989 */ /* 0x00002800000e003e */
[----:B------:R0:W0:Y:S04]  /*5150*/  SHFL.DOWN PT, R48, R26, 0x4, R62 ;  /* 0x088000001a307989 */ /* 0x00002800000e003e */
[----:B------:R0:W0:Y:S04]  /*5160*/  SHFL.DOWN PT, R49, R27, 0x4, R62 ;  /* 0x088000001b317989 */ /* 0x00002800000e003e */
[----:B-1----:R1:W0:Y:S02]  /*5170*/  SHFL.DOWN PT, R53, R40, 0x4, R62 ;  /* 0x0880000028357989 */ /* 0x00222400000e003e */
.L_x_1602:
[----:B------:R-:W-:Y:S01]  /*5180*/  VIADD R55, R0, 0x4 ;  /* 0x0000000400377836 */ /* 0x000fe20000000000 */
[----:B------:R-:W-:-:S04]  /*5190*/  UMOV UR4, 0xffffffff ;  /* 0xffffffff00047882 */ /* 0x000fc80000000000 */
[----:B------:R-:W-:Y:S01]  /*51a0*/  ISETP.GT.AND P4, PT, R55, R62, PT ;  /* 0x0000003e3700720c */ /* 0x000fe20003f84270 */
[----:B------:R-:W-:-:S12]  /*51b0*/  BRA.DIV UR4, `(.L_x_1414) ;  /* 0x000000ae041c7947 */ /* 0x000fd8000b800000 */
.L_x_1605:
[----:B------:R-:W-:Y:S04]  /*51c0*/  BSSY.RECONVERGENT B0, `(.L_x_1415) ;  /* 0x000000a000007945 */ /* 0x000fe80003800200 */
[----:B------:R-:W-:Y:S05]  /*51d0*/  @P4 BRA `(.L_x_1416) ;  /* 0x0000000000204947 */ /* 0x000fea0003800000 */
[----:B------:R-:W-:Y:S02]  /*51e0*/  ISETP.NE.U32.AND P3, PT, R50, RZ, PT ;  /* 0x000000ff3200720c */ /* 0x000fe40003f65070 */
[----:B0---4-:R-:W-:Y:S02]  /*51f0*/  IADD3 R50, P4, PT, R45, R50, RZ ;  /* 0x000000322d327210 */ /* 0x011fe40007f9e0ff */
[----:B------:R-:W-:-:S03]  /*5200*/  ISETP.NE.AND.EX P3, PT, R51, RZ, PT, P3 ;  /* 0x000000ff3300720c */ /* 0x000fc60003f65330 */
[----:B------:R-:W-:-:S10]  /*5210*/  IMAD.X R51, R44, 0x1, R51, P4 ;  /* 0x000000012c337824 */ /* 0x000fd400020e0633 */
[----:B------:R-:W-:Y:S02]  /*5220*/  @!P3 IMAD.MOV.U32 R44, RZ, RZ, R48 ;  /* 0x000000ffff2cb224 */ /* 0x000fe400078e0030 */
[----:B------:R-:W-:Y:S02]  /*5230*/  @!P3 IMAD.MOV.U32 R45, RZ, RZ, R49 ;  /* 0x000000ffff2db224 */ /* 0x000fe400078e0031 */
[----:B-12---:R-:W-:-:S04]  /*5240*/  @!P3 IMAD.IADD R40, R40, 0x1, R53 ;  /* 0x000000012828b824 */ /* 0x006fc800078e0235 */
[----:B------:R-:W-:-:S11]  /*5250*/  @!P3 DADD R26, R26, R44 ;  /* 0x000000001a1ab229 */ /* 0x000fd6000000002c */
.L_x_1416:
[----:B------:R-:W-:Y:S05]  /*5260*/  BSYNC.RECONVERGENT B0 ;  /* 0x0000000000007941 */ /* 0x000fea0003800200 */
.L_x_1415:
[----:B------:R-:W-:-:S03]  /*5270*/  UMOV UR4, 0xffffffff ;  /* 0xffffffff00047882 */ /* 0x000fc60000000000 */
[----:B------:R-:W-:Y:S05]  /*5280*/  BRA.DIV UR4, `(.L_x_1417) ;  /* 0x000000ae040c7947 */ /* 0x000fea000b800000 */
[----:B----4-:R4:W1:Y:S04]  /*5290*/  SHFL.DOWN PT, R45, R50, 0x8, R62 ;  /* 0x09000000322d7989 */ /* 0x01086800000e003e */
[----:B0-----:R4:W0:Y:S04]  /*52a0*/  SHFL.DOWN PT, R44, R51, 0x8, R62 ;  /* 0x09000000332c7989 */ /* 0x00182800000e003e */
[----:B------:R4:W0:Y:S04]  /*52b0*/  SHFL.DOWN PT, R48, R26, 0x8, R62 ;  /* 0x090000001a307989 */ /* 0x00082800000e003e */
[----:B------:R4:W0:Y:S04]  /*52c0*/  SHFL.DOWN PT, R49, R27, 0x8, R62 ;  /* 0x090000001b317989 */ /* 0x00082800000e003e */
[----:B------:R4:W0:Y:S02]  /*52d0*/  SHFL.DOWN PT, R53, R40, 0x8, R62 ;  /* 0x0900000028357989 */ /* 0x00082400000e003e */
.L_x_1612:
[----:B------:R-:W-:Y:S01]  /*52e0*/  VIADD R55, R0, 0x8 ;  /* 0x0000000800377836 */ /* 0x000fe20000000000 */
[----:B------:R-:W-:-:S04]  /*52f0*/  UMOV UR4, 0xffffffff ;  /* 0xffffffff00047882 */ /* 0x000fc80000000000 */
[----:B------:R-:W-:Y:S01]  /*5300*/  ISETP.GT.AND P4, PT, R55, R62, PT ;  /* 0x0000003e3700720c */ /* 0x000fe20003f84270 */
[----:B------:R-:W-:-:S12]  /*5310*/  BRA.DIV UR4, `(.L_x_1418) ;  /* 0x000000ae04687947 */ /* 0x000fd8000b800000 */
.L_x_1615:
[----:B------:R-:W-:Y:S04]  /*5320*/  BSSY.RECONVERGENT B0, `(.L_x_1419) ;  /* 0x000000a000007945 */ /* 0x000fe80003800200 */
[----:B------:R-:W-:Y:S05]  /*5330*/  @P4 BRA `(.L_x_1420) ;  /* 0x0000000000204947 */ /* 0x000fea0003800000 */
[----:B------:R-:W-:Y:S02]  /*5340*/  ISETP.NE.U32.AND P3, PT, R50, RZ, PT ;  /* 0x000000ff3200720c */ /* 0x000fe40003f65070 */
[----:B-1--4-:R-:W-:Y:S02]  /*5350*/  IADD3 R50, P4, PT, R45, R50, RZ ;  /* 0x000000322d327210 */ /* 0x012fe40007f9e0ff */
[----:B------:R-:W-:-:S03]  /*5360*/  ISETP.NE.AND.EX P3, PT, R51, RZ, PT, P3 ;  /* 0x000000ff3300720c */ /* 0x000fc60003f65330 */
[----:B0-----:R-:W-:-:S10]  /*5370*/  IMAD.X R51, R44, 0x1, R51, P4 ;  /* 0x000000012c337824 */ /* 0x001fd400020e0633 */
[----:B------:R-:W-:Y:S02]  /*5380*/  @!P3 IMAD.MOV.U32 R44, RZ, RZ, R48 ;  /* 0x000000ffff2cb224 */ /* 0x000fe400078e0030 */
[----:B------:R-:W-:Y:S02]  /*5390*/  @!P3 IMAD.MOV.U32 R45, RZ, RZ, R49 ;  /* 0x000000ffff2db224 */ /* 0x000fe400078e0031 */
[----:B--2---:R-:W-:-:S04]  /*53a0*/  @!P3 IMAD.IADD R40, R40, 0x1, R53 ;  /* 0x000000012828b824 */ /* 0x004fc800078e0235 */
[----:B------:R-:W-:-:S11]  /*53b0*/  @!P3 DADD R26, R26, R44 ;  /* 0x000000001a1ab229 */ /* 0x000fd6000000002c */
.L_x_1420:
[----:B------:R-:W-:Y:S05]  /*53c0*/  BSYNC.RECONVERGENT B0 ;  /* 0x0000000000007941 */ /* 0x000fea0003800200 */
.L_x_1419:
[----:B------:R-:W-:-:S03]  /*53d0*/  UMOV UR4, 0xffffffff ;  /* 0xffffffff00047882 */ /* 0x000fc60000000000 */
[----:B------:R-:W-:Y:S05]  /*53e0*/  BRA.DIV UR4, `(.L_x_1421) ;  /* 0x000000ae04587947 */ /* 0x000fea000b800000 */
[----:B-1----:R1:W1:Y:S04]  /*53f0*/  SHFL.DOWN PT, R45, R50, 0x10, R62 ;  /* 0x0a000000322d7989 */ /* 0x00226800000e003e */
[----:B0-----:R0:W0:Y:S04]  /*5400*/  SHFL.DOWN PT, R44, R51, 0x10, R62 ;  /* 0x0a000000332c7989 */ /* 0x00102800000e003e */
[----:B------:R0:W0:Y:S04]  /*5410*/  SHFL.DOWN PT, R48, R26, 0x10, R62 ;  /* 0x0a0000001a307989 */ /* 0x00002800000e003e */
[----:B------:R0:W0:Y:S04]  /*5420*/  SHFL.DOWN PT, R49, R27, 0x10, R62 ;  /* 0x0a0000001b317989 */ /* 0x00002800000e003e */
[----:B------:R0:W0:Y:S02]  /*5430*/  SHFL.DOWN PT, R53, R40, 0x10, R62 ;  /* 0x0a00000028357989 */ /* 0x00002400000e003e */
.L_x_1622:
[----:B------:R-:W-:Y:S01]  /*5440*/  VIADD R55, R0, 0x10 ;  /* 0x0000001000377836 */ /* 0x000fe20000000000 */
[----:B------:R-:W-:Y:S01]  /*5450*/  UMOV UR4, 0xffffffff ;  /* 0xffffffff00047882 */ /* 0x000fe20000000000 */
[----:B------:R-:W-:-:S03]  /*5460*/  ISETP.NE.AND P4, PT, R47, 0x65, PT ;  /* 0x000000652f00780c */ /* 0x000fc60003f85270 */
[----:B------:R-:W-:Y:S01]  /*5470*/  ISETP.GT.AND P5, PT, R55, R62, PT ;  /* 0x0000003e3700720c */ /* 0x000fe20003fa4270 */
[----:B------:R-:W-:-:S12]  /*5480*/  BRA.DIV UR4, `(.L_x_1422) ;  /* 0x000000ae04b07947 */ /* 0x000fd8000b800000 */
.L_x_1625:
        /* <DEDUP_REMOVED lines=10> */
.L_x_1424:
[----:B------:R-:W-:Y:S05]  /*5530*/  BSYNC.RECONVERGENT B0 ;  /* 0x0000000000007941 */ /* 0x000fea0003800200 */
.L_x_1423:
[----:B------:R-:W-:-:S03]  /*5540*/  UMOV UR4, 0xffffffff ;  /* 0xffffffff00047882 */ /* 0x000fc60000000000 */
[----:B------:R-:W-:Y:S05]  /*5550*/  BRA.DIV UR4, `(.L_x_1425) ;  /* 0x000000ae04a07947 */ /* 0x000fea000b800000 */
[----:B------:R-:W-:-:S13]  /*5560*/  VOTE.ALL P4, P4 ;  /* 0x0000000000ff7806 */ /* 0x000fda0002080000 */
.L_x_1628:
[----:B------:R-:W-:Y:S05]  /*5570*/  @!P4 BRA `(.L_x_1426) ;  /* 0x0000000800c8c947 */ /* 0x000fea0003800000 */
.L_x_1453:
[----:B01-34-:R-:W0:Y:S01]  /*5580*/  LDC.64 R52, c[0x0][0x3b8] ;  /* 0x0000ee00ff347b82 */ /* 0x01be220000000a00 */
[----:B------:R-:W-:Y:S05]  /*5590*/  YIELD ;  /* 0x0000000000007946 */ /* 0x000fea0003800000 */
[----:B0-2---:R-:W-:-:S07]  /*55a0*/  IMAD.WIDE R52, R35, 0x4, R52 ;  /* 0x0000000423347825 */ /* 0x005fce00078e0234 */
.L_x_1428:
[----:B------:R-:W3:Y:S01]  /*55b0*/  LD.E.STRONG.GPU R56, desc[UR8][R52.64] ;  /* 0x0000000834387980 */ /* 0x000ee2000c10f900 */
[----:B------:R-:W-:Y:S05]  /*55c0*/  YIELD ;  /* 0x0000000000007946 */ /* 0x000fea0003800000 */
[----:B---3--:R-:W-:Y:S01]  /*55d0*/  ISETP.NE.AND P3, PT, R56, 0x63, PT ;  /* 0x000000633800780c */ /* 0x008fe20003f65270 */
[----:B------:R-:W-:Y:S06]  /*55e0*/  MEMBAR.SC.GPU ;  /* 0x0000000000007992 */ /* 0x000fec0000002000 */
[----:B------:R-:W-:-:S00]  /*55f0*/  ERRBAR ;  /* 0x00000000000079ab */ /* 0x000fc00000000000 */
[----:B------:R-:W-:Y:S06]  /*5600*/  CGAERRBAR ;  /* 0x00000000000075ab */ /* 0x000fec0000000000 */
[----:B------:R-:W-:Y:S01]  /*5610*/  CCTL.IVALL ;  /* 0x00000000ff00798f */ /* 0x000fe20002000000 */
[----:B------:R-:W-:-:S03]  /*5620*/  UMOV UR4, 0xffffffff ;  /* 0xffffffff00047882 */ /* 0x000fc60000000000 */
[----:B------:R-:W-:Y:S05]  /*5630*/  BRA.DIV UR4, `(.L_x_1427) ;  /* 0x000000ae04847947 */ /* 0x000fea000b800000 */
[----:B------:R-:W-:-:S13]  /*5640*/  VOTE.ANY P3, !P3 ;  /* 0x0000000000ff7806 */ /* 0x000fda0005860100 */
.L_x_1631:
[----:B------:R-:W-:Y:S05]  /*5650*/  @P3 BRA `(.L_x_1428) ;  /* 0xfffffffc00d43947 */ /* 0x000fea000383ffff */
[----:B------:R-:W-:Y:S01]  /*5660*/  ISETP.NE.AND P3, PT, R56, 0x65, PT ;  /* 0x000000653800780c */ /* 0x000fe20003f65270 */
[----:B------:R-:W-:-:S12]  /*5670*/  BSSY.RECONVERGENT B0, `(.L_x_1429) ;  /* 0x0000015000007945 */ /* 0x000fd80003800200 */
[----:B------:R-:W-:Y:S05]  /*5680*/  @!P3 BRA `(.L_x_1430) ;  /* 0x00000000002cb947 */ /* 0x000fea0003800000 */
[----:B------:R-:W-:-:S13]  /*5690*/  ISETP.NE.AND P4, PT, R56, 0x64, PT ;  /* 0x000000643800780c */ /* 0x000fda0003f85270 */
[----:B------:R-:W-:Y:S05]  /*56a0*/  @P4 BRA `(.L_x_1431) ;  /* 0x0000000000444947 */ /* 0x000fea0003800000 */
[----:B-1----:R-:W0:Y:S02]  /*56b0*/  LDC.64 R44, c[0x0][0x3c0] ;  /* 0x0000f000ff2c7b82 */ /* 0x002e240000000a00 */
[----:B0-----:R-:W-:-:S05]  /*56c0*/  IMAD.WIDE R44, R35, 0x18, R44 ;  /* 0x00000018232c7825 */ /* 0x001fca00078e022c */
[----:B------:R-:W3:Y:S04]  /*56d0*/  LD.E.64.STRONG.GPU R48, desc[UR8][R44.64+0x10] ;  /* 0x000010082c307980 */ /* 0x000ee8000c10fb00 */
[----:B------:R0:W5:Y:S04]  /*56e0*/  LD.E.64.STRONG.GPU R46, desc[UR8][R44.64+0x8] ;  /* 0x000008082c2e7980 */ /* 0x000168000c10fb00 */
[----:B------:R-:W5:Y:S01]  /*56f0*/  LD.E.64.STRONG.GPU R44, desc[UR8][R44.64] ;  /* 0x000000082c2c7980 */ /* 0x000f62000c10fb00 */
[--C-:B---3--:R-:W-:Y:S02]  /*5700*/  SHF.R.U32.HI R57, RZ, 0x8, R49.reuse ;  /* 0x00000008ff397819 */ /* 0x108fe40000011631 */
[----:B------:R-:W-:-:S02]  /*5710*/  SHF.R.U32.HI R60, RZ, 0x10, R49 ;  /* 0x00000010ff3c7819 */ /* 0x000fc40000011631 */
[----:B------:R-:W-:Y:S01]  /*5720*/  SHF.R.U32.HI R64, RZ, 0x18, R49 ;  /* 0x00000018ff407819 */ /* 0x000fe20000011631 */
[----:B0-----:R-:W-:Y:S06]  /*5730*/  BRA `(.L_x_1431) ;  /* 0x0000000000207947 */ /* 0x001fec0003800000 */
.L_x_1430:
[----:B-1----:R-:W0:Y:S02]  /*5740*/  LDC.64 R44, c[0x0][0x3c8] ;  /* 0x0000f200ff2c7b82 */ /* 0x002e240000000a00 */
[----:B0-----:R-:W-:-:S05]  /*5750*/  IMAD.WIDE R44, R35, 0x18, R44 ;  /* 0x00000018232c7825 */ /* 0x001fca00078e022c */
[----:B------:R-:W3:Y:S04]  /*5760*/  LD.E.64.STRONG.GPU R48, desc[UR8][R44.64+0x10] ;  /* 0x000010082c307980 */ /* 0x000ee8000c10fb00 */
[----:B------:R0:W5:Y:S04]  /*5770*/  LD.E.64.STRONG.GPU R46, desc[UR8][R44.64+0x8] ;  /* 0x000008082c2e7980 */ /* 0x000168000c10fb00 */
[----:B------:R-:W5:Y:S01]  /*5780*/  LD.E.64.STRONG.GPU R44, desc[UR8][R44.64] ;  /* 0x000000082c2c7980 */ /* 0x000f62000c10fb00 */
[--C-:B---3--:R-:W-:Y:S02]  /*5790*/  SHF.R.U32.HI R57, RZ, 0x8, R49.reuse ;  /* 0x00000008ff397819 */ /* 0x108fe40000011631 */
[----:B------:R-:W-:-:S02]  /*57a0*/  SHF.R.U32.HI R60, RZ, 0x10, R49 ;  /* 0x00000010ff3c7819 */ /* 0x000fc40000011631 */
[----:B0-----:R-:W-:-:S07]  /*57b0*/  SHF.R.U32.HI R64, RZ, 0x18, R49 ;  /* 0x00000018ff407819 */ /* 0x001fce0000011631 */
.L_x_1431:
[----:B------:R-:W-:Y:S05]  /*57c0*/  BSYNC.RECONVERGENT B0 ;  /* 0x0000000000007941 */ /* 0x000fea0003800200 */
.L_x_1429:
[----:B------:R-:W-:-:S03]  /*57d0*/  UMOV UR4, 0xffffffff ;  /* 0xffffffff00047882 */ /* 0x000fc60000000000 */
[----:B------:R-:W-:Y:S05]  /*57e0*/  BRA.DIV UR4, `(.L_x_1432) ;  /* 0x000000ae04387947 */ /* 0x000fea000b800000 */
[----:B------:R-:W0:Y:S01]  /*57f0*/  S2R R52, SR_GEMASK ;  /* 0x0000000000347919 */ /* 0x000e220000003c00 */
[----:B------:R-:W-:-:S04]  /*5800*/  VOTE.ANY R58, PT, !P3 ;  /* 0x00000000003a7806 */ /* 0x000fc800058e0100 */
[----:B0-----:R-:W-:Y:S02]  /*5810*/  LOP3.LUT R58, R58, 0x80000000, R52, 0xec, !PT ;  /* 0x800000003a3a7812 */ /* 0x001fe400078eec34 */
[----:B------:R-:W-:-:S03]  /*5820*/  LOP3.LUT R52, R49, 0xff, RZ, 0xc0, !PT ;  /* 0x000000ff31347812 */ /* 0x000fc600078ec0ff */
[----:B------:R-:W-:Y:S01]  /*5830*/  VIADD R53, R58, 0xffffffff ;  /* 0xffffffff3a357836 */ /* 0x000fe20000000000 */
[----:B------:R-:W-:-:S04]  /*5840*/  PRMT R52, R57, 0x7604, R52 ;  /* 0x0000760439347816 */ /* 0x000fc80000000034 */
[----:B------:R-:W-:Y:S01]  /*5850*/  LOP3.LUT R53, R58, R53, RZ, 0xc, !PT ;  /* 0x000000353a357212 */ /* 0x000fe200078e0cff */
[----:B------:R-:W-:-:S03]  /*5860*/  IMAD.U32 R58, R60, 0x10000, RZ ;  /* 0x000100003c3a7824 */ /* 0x000fc600078e00ff */
[----:B-12-4-:R0:W1:Y:S02]  /*5870*/  POPC R62, R53 ;  /* 0x00000035003e7309 */ /* 0x0160640000000000 */
[----:B------:R-:W-:-:S05]  /*5880*/  LOP3.LUT R59, R58, 0xff0000, RZ, 0xc0, !PT ;  /* 0x00ff00003a3b7812 */ /* 0x000fca00078ec0ff */
[----:B------:R-:W-:Y:S01]  /*5890*/  IMAD.IADD R52, R52, 0x1, R59 ;  /* 0x0000000134347824 */ /* 0x000fe200078e023b */
[----:B0-----:R-:W-:Y:S01]  /*58a0*/  LOP3.LUT R53, R64, 0xffff, RZ, 0xc0, !PT ;  /* 0x0000ffff40357812 */ /* 0x001fe200078ec0ff */
[----:B-1---5:R0:W1:Y:S04]  /*58b0*/  SHFL.DOWN PT, R73, R44, 0x1, R62 ;  /* 0x082000002c497989 */ /* 0x02206800000e003e */
[----:B------:R-:W-:Y:S01]  /*58c0*/  IMAD R70, R53, 0x1000000, R52 ;  /* 0x0100000035467824 */ /* 0x000fe200078e0234 */
[----:B------:R0:W2:Y:S04]  /*58d0*/  SHFL.DOWN PT, R72, R45, 0x1, R62 ;  /* 0x082000002d487989 */ /* 0x0000a800000e003e */
[----:B------:R0:W3:Y:S04]  /*58e0*/  SHFL.DOWN PT, R54, R46, 0x1, R62 ;  /* 0x082000002e367989 */ /* 0x0000e800000e003e */
[----:B------:R0:W4:Y:S04]  /*58f0*/  SHFL.DOWN PT, R55, R47, 0x1, R62 ;  /* 0x082000002f377989 */ /* 0x00012800000e003e */
[----:B------:R0:W0:Y:S02]  /*5900*/  SHFL.DOWN PT, R74, R48, 0x1, R62 ;  /* 0x08200000304a7989 */ /* 0x00002400000e003e */
.L_x_1639:
[----:B------:R-:W-:Y:S01]  /*5910*/  UMOV UR4, 0xffffffff ;  /* 0xffffffff00047882 */ /* 0x000fe20000000000 */
[----:B------:R-:W-:Y:S02]  /*5920*/  ISETP.GE.AND P4, PT, R0, R62, PT ;  /* 0x0000003e0000720c */ /* 0x000fe40003f86270 */
[----:B------:R-:W-:Y:S11]  /*5930*/  BRA.DIV UR4, `(.L_x_1433) ;  /* 0x000000ae04a07947 */ /* 0x000ff6000b800000 */
.L_x_1642:
[----:B------:R-:W-:Y:S01]  /*5940*/  BSSY.RECONVERGENT B0, `(.L_x_1434) ;  /* 0x000000d000007945 */ /* 0x000fe20003800200 */
[----:B------:R-:W-:Y:S02]  /*5950*/  IMAD.MOV.U32 R71, RZ, RZ, R44 ;  /* 0x000000ffff477224 */ /* 0x000fe400078e002c */
[----:B------:R-:W-:Y:S02]  /*5960*/  IMAD.MOV.U32 R69, RZ, RZ, R45 ;  /* 0x000000ffff457224 */ /* 0x000fe400078e002d */
[----:B------:R-:W-:Y:S02]  /*5970*/  IMAD.MOV.U32 R67, RZ, RZ, R48 ;  /* 0x000000ffff437224 */ /* 0x000fe400078e0030 */
[----:B------:R-:W-:Y:S02]  /*5980*/  IMAD.MOV.U32 R52, RZ, RZ, R46 ;  /* 0x000000ffff347224 */ /* 0x000fe400078e002e */
[----:B------:R-:W-:Y:S01]  /*5990*/  IMAD.MOV.U32 R53, RZ, RZ, R47 ;  /* 0x000000ffff357224 */ /* 0x000fe200078e002f */
[----:B------:R-:W-:Y:S06]  /*59a0*/  @P4 BRA `(.L_x_1435) ;  /* 0x0000000000184947 */ /* 0x000fec0003800000 */
[----:B------:R-:W-:Y:S02]  /*59b0*/  ISETP.NE.U32.AND P3, PT, R44, RZ, PT ;  /* 0x000000ff2c00720c */ /* 0x000fe40003f65070 */
[----:B-1----:R-:W-:Y:S02]  /*59c0*/  IADD3 R71, P4, PT, R73, R44, RZ ;  /* 0x0000002c49477210 */ /* 0x002fe40007f9e0ff */
[----:B------:R-:W-:-:S03]  /*59d0*/  ISETP.NE.AND.EX P3, PT, R45, RZ, PT, P3 ;  /* 0x000000ff2d00720c */ /* 0x000fc60003f65330 */
[----:B--2---:R-:W-:-:S10]  /*59e0*/  IMAD.X R69, R72, 0x1, R45, P4 ;  /* 0x0000000148457824 */ /* 0x004fd400020e062d */
[----:B---34-:R-:W-:Y:S01]  /*59f0*/  @!P3 DADD R52, R46, R54 ;  /* 0x000000002e34b229 */ /* 0x018fe20000000036 */
[----:B0-----:R-:W-:-:S10]  /*5a00*/  @!P3 IMAD.IADD R67, R48, 0x1, R74 ;  /* 0x000000013043b824 */ /* 0x001fd400078e024a */
.L_x_1435:
[----:B------:R-:W-:Y:S05]  /*5a10*/  BSYNC.RECONVERGENT B0 ;  /* 0x0000000000007941 */ /* 0x000fea0003800200 */
.L_x_1434:
[----:B------:R-:W-:-:S03]  /*5a20*/  UMOV UR4, 0xffffffff ;  /* 0xffffffff00047882 */ /* 0x000fc60000000000 */
[----:B------:R-:W-:Y:S05]  /*5a30*/  BRA.DIV UR4, `(.L_x_1436) ;  /* 0x000000ae04847947 */ /* 0x000fea000b800000 */
[----:B---3--:R3:W3:Y:S04]  /*5a40*/  SHFL.DOWN PT, R54, R71, 0x2, R62 ;  /* 0x0840000047367989 */ /* 0x0086e800000e003e */
[----:B--2---:R2:W2:Y:S04]  /*5a50*/  SHFL.DOWN PT, R72, R69, 0x2, R62 ;  /* 0x0840000045487989 */ /* 0x0044a800000e003e */
[----:B----4-:R4:W2:Y:S04]  /*5a60*/  SHFL.DOWN PT, R55, R52, 0x2, R62 ;  /* 0x0840000034377989 */ /* 0x0108a800000e003e */
[----:B0-----:R4:W0:Y:S04]  /*5a70*/  SHFL.DOWN PT, R74, R53, 0x2, R62 ;  /* 0x08400000354a7989 */ /* 0x00182800000e003e */
[----:B-1----:R4:W1:Y:S02]  /*5a80*/  SHFL.DOWN PT, R73, R67, 0x2, R62 ;  /* 0x0840000043497989 */ /* 0x00286400000e003e */
.L_x_1649:
[----:B------:R-:W-:Y:S01]  /*5a90*/  VIADD R59, R0, 0x2 ;  /* 0x00000002003b7836 */ /* 0x000fe20000000000 */
[----:B------:R-:W-:-:S04]  /*5aa0*/  UMOV UR4, 0xffffffff ;  /* 0xffffffff00047882 */ /* 0x000fc80000000000 */
[----:B------:R-:W-:Y:S01]  /*5ab0*/  ISETP.GT.AND P4, PT, R59, R62, PT ;  /* 0x0000003e3b00720c */ /* 0x000fe20003f84270 */
[----:B------:R-:W-:-:S12]  /*5ac0*/  BRA.DIV UR4, `(.L_x_1437) ;  /* 0x000000ae04e07947 */ /* 0x000fd8000b800000 */
.L_x_1652:
[----:B------:R-:W-:Y:S04]  /*5ad0*/  BSSY.RECONVERGENT B0, `(.L_x_1438) ;  /* 0x000000b000007945 */ /* 0x000fe80003800200 */
[----:B------:R-:W-:Y:S05]  /*5ae0*/  @P4 BRA `(.L_x_1439) ;  /* 0x0000000000244947 */ /* 0x000fea0003800000 */
[----:B------:R-:W-:Y:S02]  /*5af0*/  ISETP.NE.U32.AND P3, PT, R71, RZ, PT ;  /* 0x000000ff4700720c */ /* 0x000fe40003f65070 */
[----:B---3--:R-:W-:Y:S02]  /*5b00*/  IADD3 R58, P4, PT, R54, R71, RZ ;  /* 0x00000047363a7210 */ /* 0x008fe40007f9e0ff */
[----:B------:R-:W-:-:S03]  /*5b10*/  ISETP.NE.AND.EX P3, PT, R69, RZ, PT, P3 ;  /* 0x000000ff4500720c */ /* 0x000fc60003f65330 */
[----:B--2---:R-:W-:Y:S02]  /*5b20*/  IMAD.X R69, R72, 0x1, R69, P4 ;  /* 0x0000000148457824 */ /* 0x004fe400020e0645 */
[----:B------:R-:W-:-:S08]  /*5b30*/  IMAD.MOV.U32 R71, RZ, RZ, R58 ;  /* 0x000000ffff477224 */ /* 0x000fd000078e003a */
[----:B------:R-:W-:Y:S02]  /*5b40*/  @!P3 IMAD.MOV.U32 R54, RZ, RZ, R55 ;  /* 0x000000ffff36b224 */ /* 0x000fe400078e0037 */
[----:B0-----:R-:W-:Y:S02]  /*5b50*/  @!P3 IMAD.MOV.U32 R55, RZ, RZ, R74 ;  /* 0x000000ffff37b224 */ /* 0x001fe400078e004a */
[----:B-1--4-:R-:W-:-:S04]  /*5b60*/  @!P3 IMAD.IADD R67, R67, 0x1, R73 ;  /* 0x000000014343b824 */ /* 0x012fc800078e0249 */
[----:B------:R-:W-:-:S11]  /*5b70*/  @!P3 DADD R52, R52, R54 ;  /* 0x000000003434b229 */ /* 0x000fd60000000036 */
.L_x_1439:
[----:B------:R-:W-:Y:S05]  /*5b80*/  BSYNC.RECONVERGENT B0 ;  /* 0x0000000000007941 */ /* 0x000fea0003800200 */
.L_x_1438:
[----:B------:R-:W-:-:S03]  /*5b90*/  UMOV UR4, 0xffffffff ;  /* 0xffffffff00047882 */ /* 0x000fc60000000000 */
[----:B------:R-:W-:Y:S05]  /*5ba0*/  BRA.DIV UR4, `(.L_x_1440) ;  /* 0x000000ae04cc7947 */ /* 0x000fea000b800000 */
[----:B---3--:R3:W3:Y:S04]  /*5bb0*/  SHFL.DOWN PT, R54, R71, 0x4, R62 ;  /* 0x0880000047367989 */ /* 0x0086e800000e003e */
[----:B--2---:R2:W2:Y:S04]  /*5bc0*/  SHFL.DOWN PT, R72, R69, 0x4, R62 ;  /* 0x0880000045487989 */ /* 0x0044a800000e003e */
[----:B------:R2:W2:Y:S04]  /*5bd0*/  SHFL.DOWN PT, R55, R52, 0x4, R62 ;  /* 0x0880000034377989 */ /* 0x0004a800000e003e */
[----:B0-----:R0:W0:Y:S04]  /*5be0*/  SHFL.DOWN PT, R74, R53, 0x4, R62 ;  /* 0x08800000354a7989 */ /* 0x00102800000e003e */
[----:B-1----:R1:W0:Y:S02]  /*5bf0*/  SHFL.DOWN PT, R73, R67, 0x4, R62 ;  /* 0x0880000043497989 */ /* 0x00222400000e003e */
.L_x_1659:
[----:B------:R-:W-:Y:S01]  /*5c00*/  VIADD R59, R0, 0x4 ;  /* 0x00000004003b7836 */ /* 0x000fe20000000000 */
[----:B------:R-:W-:-:S04]  /*5c10*/  UMOV UR4, 0xffffffff ;  /* 0xffffffff00047882 */ /* 0x000fc80000000000 */
[----:B------:R-:W-:Y:S01]  /*5c20*/  ISETP.GT.AND P4, PT, R59, R62, PT ;  /* 0x0000003e3b00720c */ /* 0x000fe20003f84270 */
[----:B------:R-:W-:-:S12]  /*5c30*/  BRA.DIV UR4, `(.L_x_1441) ;  /* 0x000000b204287947 */ /* 0x000fd8000b800000 */
.L_x_1662:
        /* <DEDUP_REMOVED lines=11> */
.L_x_1443:
[----:B------:R-:W-:Y:S05]  /*5cf0*/  BSYNC.RECONVERGENT B0 ;  /* 0x0000000000007941 */ /* 0x000fea0003800200 */
.L_x_1442:
[----:B------:R-:W-:-:S03]  /*5d00*/  UMOV UR4, 0xffffffff ;  /* 0xffffffff00047882 */ /* 0x000fc60000000000 */
[----:B------:R-:W-:Y:S05]  /*5d10*/  BRA.DIV UR4, `(.L_x_1444) ;  /* 0x000000b204147947 */ /* 0x000fea000b800000 */
[----:B---3--:R3:W1:Y:S04]  /*5d20*/  SHFL.DOWN PT, R54, R71, 0x8, R62 ;  /* 0x0900000047367989 */ /* 0x00866800000e003e */
[----:B--2---:R3:W2:Y:S04]  /*5d30*/  SHFL.DOWN PT, R72, R69, 0x8, R62 ;  /* 0x0900000045487989 */ /* 0x0046a800000e003e */
[----:B------:R3:W1:Y:S04]  /*5d40*/  SHFL.DOWN PT, R55, R52, 0x8, R62 ;  /* 0x0900000034377989 */ /* 0x00066800000e003e */
[----:B0-----:R3:W0:Y:S04]  /*5d50*/  SHFL.DOWN PT, R74, R53, 0x8, R62 ;  /* 0x09000000354a7989 */ /* 0x00162800000e003e */
[----:B------:R3:W0:Y:S02]  /*5d60*/  SHFL.DOWN PT, R73, R67, 0x8, R62 ;  /* 0x0900000043497989 */ /* 0x00062400000e003e */
.L_x_1669:
[----:B------:R-:W-:Y:S01]  /*5d70*/  VIADD R59, R0, 0x8 ;  /* 0x00000008003b7836 */ /* 0x000fe20000000000 */
[----:B------:R-:W-:-:S04]  /*5d80*/  UMOV UR4, 0xffffffff ;  /* 0xffffffff00047882 */ /* 0x000fc80000000000 */
[----:B------:R-:W-:Y:S01]  /*5d90*/  ISETP.GT.AND P4, PT, R59, R62, PT ;  /* 0x0000003e3b00720c */ /* 0x000fe20003f84270 */
[----:B------:R-:W-:-:S12]  /*5da0*/  BRA.DIV UR4, `(.L_x_1445) ;  /* 0x000000b204707947 */ /* 0x000fd8000b800000 */
.L_x_1672:
[----:B------:R-:W-:Y:S04]  /*5db0*/  BSSY.RECONVERGENT B0, `(.L_x_1446) ;  /* 0x000000b000007945 */ /* 0x000fe80003800200 */
[----:B------:R-:W-:Y:S05]  /*5dc0*/  @P4 BRA `(.L_x_1447) ;  /* 0x0000000000244947 */ /* 0x000fea0003800000 */
[----:B------:R-:W-:Y:S02]  /*5dd0*/  ISETP.NE.U32.AND P3, PT, R71, RZ, PT ;  /* 0x000000ff4700720c */ /* 0x000fe40003f65070 */
[----:B-1----:R-:W-:Y:S02]  /*5de0*/  IADD3 R58, P4, PT, R54, R71, RZ ;  /* 0x00000047363a7210 */ /* 0x002fe40007f9e0ff */
[----:B------:R-:W-:-:S03]  /*5df0*/  ISETP.NE.AND.EX P3, PT, R69, RZ, PT, P3 ;  /* 0x000000ff4500720c */ /* 0x000fc60003f65330 */
[----:B--23--:R-:W-:Y:S02]  /*5e00*/  IMAD.X R69, R72, 0x1, R69, P4 ;  /* 0x0000000148457824 */ /* 0x00cfe400020e0645 */
[----:B------:R-:W-:-:S08]  /*5e10*/  IMAD.MOV.U32 R71, RZ, RZ, R58 ;  /* 0x000000ffff477224 */ /* 0x000fd000078e003a */
[----:B------:R-:W-:Y:S02]  /*5e20*/  @!P3 IMAD.MOV.U32 R54, RZ, RZ, R55 ;  /* 0x000000ffff36b224 */ /* 0x000fe400078e0037 */
[----:B0-----:R-:W-:Y:S02]  /*5e30*/  @!P3 IMAD.MOV.U32 R55, RZ, RZ, R74 ;  /* 0x000000ffff37b224 */ /* 0x001fe400078e004a */
[----:B----4-:R-:W-:-:S04]  /*5e40*/  @!P3 IMAD.IADD R67, R67, 0x1, R73 ;  /* 0x000000014343b824 */ /* 0x010fc800078e0249 */
[----:B------:R-:W-:-:S11]  /*5e50*/  @!P3 DADD R52, R52, R54 ;  /* 0x000000003434b229 */ /* 0x000fd60000000036 */
.L_x_1447:
[----:B------:R-:W-:Y:S05]  /*5e60*/  BSYNC.RECONVERGENT B0 ;  /* 0x0000000000007941 */ /* 0x000fea0003800200 */
.L_x_1446:
[----:B------:R-:W-:-:S03]  /*5e70*/  UMOV UR4, 0xffffffff ;  /* 0xffffffff00047882 */ /* 0x000fc60000000000 */
[----:B------:R-:W-:Y:S05]  /*5e80*/  BRA.DIV UR4, `(.L_x_1448) ;  /* 0x000000b2045c7947 */ /* 0x000fea000b800000 */
[----:B--2---:R2:W2:Y:S04]  /*5e90*/  SHFL.DOWN PT, R72, R71, 0x10, R62 ;  /* 0x0a00000047487989 */ /* 0x0044a800000e003e */
[----:B0-----:R0:W0:Y:S04]  /*5ea0*/  SHFL.DOWN PT, R73, R69, 0x10, R62 ;  /* 0x0a00000045497989 */ /* 0x00102800000e003e */
[----:B-1----:R1:W0:Y:S04]  /*5eb0*/  SHFL.DOWN PT, R54, R52, 0x10, R62 ;  /* 0x0a00000034367989 */ /* 0x00222800000e003e */
[----:B------:R1:W0:Y:S04]  /*5ec0*/  SHFL.DOWN PT, R55, R53, 0x10, R62 ;  /* 0x0a00000035377989 */ /* 0x00022800000e003e */
[----:B------:R1:W0:Y:S02]  /*5ed0*/  SHFL.DOWN PT, R74, R67, 0x10, R62 ;  /* 0x0a000000434a7989 */ /* 0x00022400000e003e */
.L_x_1679:
[----:B------:R-:W-:-:S03]  /*5ee0*/  UMOV UR4, 0xffffffff ;  /* 0xffffffff00047882 */ /* 0x000fc60000000000 */
[----:B------:R-:W-:Y:S05]  /*5ef0*/  BRA.DIV UR4, `(.L_x_1449) ;  /* 0x000000b204c07947 */ /* 0x000fea000b800000 */
.L_x_1682:
[----:B------:R-:W-:Y:S01]  /*5f00*/  VIADD R59, R0, 0x10 ;  /* 0x00000010003b7836 */ /* 0x000fe20000000000 */
[----:B------:R-:W-:Y:S01]  /*5f10*/  ISETP.NE.U32.AND P3, PT, R50, RZ, PT ;  /* 0x000000ff3200720c */ /* 0x000fe20003f65070 */
[----:B------:R-:W-:Y:S03]  /*5f20*/  BSSY.RECONVERGENT B0, `(.L_x_1450) ;  /* 0x000000d000007945 */ /* 0x000fe60003800200 */
[----:B------:R-:W-:Y:S02]  /*5f30*/  ISETP.GT.AND P4, PT, R59, R62, PT ;  /* 0x0000003e3b00720c */ /* 0x000fe40003f84270 */
[----:B------:R-:W-:-:S11]  /*5f40*/  ISETP.NE.AND.EX P3, PT, R51, RZ, PT, P3 ;  /* 0x000000ff3300720c */ /* 0x000fd60003f65330 */
[----:B------:R-:W-:Y:S05]  /*5f50*/  @P4 BRA `(.L_x_1451) ;  /* 0x0000000000244947 */ /* 0x000fea0003800000 */
[----:B------:R-:W-:Y:S01]  /*5f60*/  ISETP.NE.U32.AND P4, PT, R71, RZ, PT ;  /* 0x000000ff4700720c */ /* 0x000fe20003f85070 */
[----:B0-----:R-:W-:Y:S01]  /*5f70*/  DADD R54, R52, R54 ;  /* 0x0000000034367229 */ /* 0x001fe20000000036 */
[----:B--23--:R-:W-:Y:S02]  /*5f80*/  IADD3 R71, P5, PT, R72, R71, RZ ;  /* 0x0000004748477210 */ /* 0x00cfe40007fbe0ff */
[----:B------:R-:W-:-:S03]  /*5f90*/  ISETP.NE.AND.EX P4, PT, R69, RZ, PT, P4 ;  /* 0x000000ff4500720c */ /* 0x000fc60003f85340 */
[----:B------:R-:W-:Y:S01]  /*5fa0*/  IMAD.X R69, R73, 0x1, R69, P5 ;  /* 0x0000000149457824 */ /* 0x000fe200028e0645 */
[----:B------:R-:W-:-:S03]  /*5fb0*/  SEL R74, R74, RZ, !P4 ;  /* 0x000000ff4a4a7207 */ /* 0x000fc60006000000 */
[----:B-1--4-:R-:W-:Y:S02]  /*5fc0*/  FSEL R52, R54, R52, !P4 ;  /* 0x0000003436347208 */ /* 0x012fe40006000000 */
[----:B------:R-:W-:Y:S01]  /*5fd0*/  FSEL R53, R55, R53, !P4 ;  /* 0x0000003537357208 */ /* 0x000fe20006000000 */
[----:B------:R-:W-:-:S07]  /*5fe0*/  IMAD.IADD R67, R67, 0x1, R74 ;  /* 0x0000000143437824 */ /* 0x000fce00078e024a */
.L_x_1451:
[----:B------:R-:W-:Y:S05]  /*5ff0*/  BSYNC.RECONVERGENT B0 ;  /* 0x0000000000007941 */ /* 0x000fea0003800200 */
.L_x_1450:
[----:B------:R-:W-:Y:S01]  /*6000*/  IADD3 R50, P5, PT, R50, R71, RZ ;  /* 0x0000004732327210 */ /* 0x000fe20007fbe0ff */
[----:B------:R-:W-:Y:S01]  /*6010*/  UMOV UR4, 0xffffffff ;  /* 0xffffffff00047882 */ /* 0x000fe20000000000 */
[----:B------:R-:W-:Y:S01]  /*6020*/  @!P3 DADD R26, R26, R52 ;  /* 0x000000001a1ab229 */ /* 0x000fe20000000034 */
[----:B------:R-:W-:Y:S01]  /*6030*/  ISETP.NE.AND P4, PT, R56, 0x65, PT ;  /* 0x000000653800780c */ /* 0x000fe20003f85270 */
[----:B------:R-:W-:Y:S02]  /*6040*/  @!P3 IMAD.IADD R40, R40, 0x1, R67 ;  /* 0x000000012828b824 */ /* 0x000fe400078e0243 */
[----:B------:R-:W-:Y:S02]  /*6050*/  IMAD.X R51, R51, 0x1, R69, P5 ;  /* 0x0000000133337824 */ /* 0x000fe400028e0645 */
[----:B------:R-:W-:Y:S01]  /*6060*/  VIADD R35, R35, 0xffffffe0 ;  /* 0xffffffe023237836 */ /* 0x000fe20000000000 */
[----:B------:R-:W-:Y:S07]  /*6070*/  BRA.DIV UR4, `(.L_x_1452) ;  /* 0x000000b204847947 */ /* 0x000fee000b800000 */
[----:B------:R-:W-:-:S13]  /*6080*/  VOTE.ALL P4, P4 ;  /* 0x0000000000ff7806 */ /* 0x000fda0002080000 */
.L_x_1685:
[----:B------:R-:W-:Y:S05]  /*6090*/  @P4 BRA `(.L_x_1453) ;  /* 0xfffffff400384947 */ /* 0x000fea000383ffff */
.L_x_1426:
[----:B------:R-:W5:Y:S01]  /*60a0*/  S2R R35, SR_TID.X ;  /* 0x0000000000237919 */ /* 0x000f620000002100 */
[----:B------:R-:W-:Y:S01]  /*60b0*/  BSSY.RECONVERGENT B0, `(.L_x_1454) ;  /* 0x000002f000007945 */ /* 0x000fe20003800200 */
[----:B------:R-:W-:Y:S02]  /*60c0*/  ISETP.NE.AND P4, PT, R0, RZ, PT ;  /* 0x000000ff0000720c */ /* 0x000fe40003f85270 */
[----:B-----5:R-:W-:-:S13]  /*60d0*/  ISETP.NE.AND P3, PT, R35, RZ, PT ;  /* 0x000000ff2300720c */ /* 0x020fda0003f65270 */
[----:B------:R-:W-:Y:S05]  /*60e0*/  @P3 BRA `(.L_x_1455) ;  /* 0x0000000000ac3947 */ /* 0x000fea0003800000 */
[----:B------:R-:W5:Y:S01]  /*60f0*/  S2R R35, SR_CTAID.X ;  /* 0x0000000000237919 */ /* 0x000f620000002500 */
[----:B------:R-:W2:Y:S01]  /*6100*/  S2UR UR5, SR_CgaCtaId ;  /* 0x00000000000579c3 */ /* 0x000ea20000008800 */
[----:B------:R-:W-:Y:S01]  /*6110*/  ISETP.NE.U32.AND P3, PT, R38, RZ, PT ;  /* 0x000000ff2600720c */ /* 0x000fe20003f65070 */
[----:B------:R-:W-:Y:S01]  /*6120*/  IMAD.U32 R47, R12, 0x10000, RZ ;  /* 0x000100000c2f7824 */ /* 0x000fe200078e00ff */
[----:B------:R-:W-:Y:S01]  /*6130*/  PRMT R0, R2, 0x6540, R3 ;  /* 0x0000654002007816 */ /* 0x000fe20000000003 */
[----:B------:R-:W-:Y:S01]  /*6140*/  UMOV UR4, 0x400 ;  /* 0x0000040000047882 */ /* 0x000fe20000000000 */
[----:B------:R-:W-:Y:S02]  /*6150*/  ISETP.NE.AND.EX P3, PT, R39, RZ, PT, P3 ;  /* 0x000000ff2700720c */ /* 0x000fe40003f65330 */
[----:B------:R-:W-:Y:S01]  /*6160*/  LOP3.LUT R46, R0, 0xff0000, R47, 0xf8, !PT ;  /* 0x00ff0000002e7812 */ /* 0x000fe200078ef82f */
[----:B01----:R-:W5:Y:S01]  /*6170*/  LDC.64 R44, c[0x0][0x3c8] ;  /* 0x0000f200ff2c7b82 */ /* 0x003f620000000a00 */
[----:B------:R-:W-:Y:S01]  /*6180*/  PRMT R48, R12, 0x3340, R13 ;  /* 0x000033400c307816 */ /* 0x000fe2000000000d */
[----:B------:R-:W-:Y:S01]  /*6190*/  IMAD.SHL.U32 R13, R13, 0x1000000, RZ ;  /* 0x010000000d0d7824 */ /* 0x000fe200078e00ff */
[----:B------:R-:W-:-:S02]  /*61a0*/  LOP3.LUT R47, R25, 0xffff, RZ, 0xc0, !PT ;  /* 0x0000ffff192f7812 */ /* 0x000fc400078ec0ff */
[----:B------:R-:W-:Y:S02]  /*61b0*/  LOP3.LUT R12, R19, 0xffff, RZ, 0xc0, !PT ;  /* 0x0000ffff130c7812 */ /* 0x000fe400078ec0ff */
[----:B------:R-:W-:Y:S02]  /*61c0*/  LOP3.LUT R0, R17, 0xffff, RZ, 0xc0, !PT ;  /* 0x0000ffff11007812 */ /* 0x000fe400078ec0ff */
[----:B------:R-:W-:Y:S01]  /*61d0*/  LOP3.LUT R49, R41, 0xffff, RZ, 0xc0, !PT ;  /* 0x0000ffff29317812 */ /* 0x000fe200078ec0ff */
[----:B------:R-:W-:Y:S01]  /*61e0*/  @!P3 IMAD.IADD R24, R24, 0x1, R40 ;  /* 0x000000011818b824 */ /* 0x000fe200078e0228 */
[----:B------:R-:W-:Y:S01]  /*61f0*/  PRMT R47, R12, 0x3340, R47 ;  /* 0x000033400c2f7816 */ /* 0x000fe2000000002f */
[----:B------:R-:W-:Y:S01]  /*6200*/  @!P3 DADD R14, R14, R26 ;  /* 0x000000000e0eb229 */ /* 0x000fe2000000001a */
[----:B------:R-:W-:Y:S02]  /*6210*/  IADD3 R12, P5, PT, R50, R38, RZ ;  /* 0x00000026320c7210 */ /* 0x000fe40007fbe0ff */
[----:B---34-:R-:W-:Y:S01]  /*6220*/  PRMT R53, R2, 0x3340, R3 ;  /* 0x0000334002357816 */ /* 0x018fe20000000003 */
[----:B--2---:R-:W-:Y:S01]  /*6230*/  ULEA UR4, UR5, UR4, 0x18 ;  /* 0x0000000405047291 */ /* 0x004fe2000f8ec0ff */
[----:B------:R-:W-:Y:S01]  /*6240*/  PRMT R0, R49, 0x3340, R0 ;  /* 0x0000334031007816 */ /* 0x000fe20000000000 */
[----:B------:R-:W-:Y:S01]  /*6250*/  IMAD.MOV.U32 R2, RZ, RZ, R24 ;  /* 0x000000ffff027224 */ /* 0x000fe200078e0018 */
[----:B------:R-:W-:Y:S01]  /*6260*/  LOP3.LUT R3, R46, R13, RZ, 0xfc, !PT ;  /* 0x0000000d2e037212 */ /* 0x000fe200078efcff */
[----:B------:R-:W-:Y:S01]  /*6270*/  IMAD.X R13, R51, 0x1, R39, P5 ;  /* 0x00000001330d7824 */ /* 0x000fe200028e0627 */
[----:B------:R-:W-:Y:S01]  /*6280*/  PRMT R49, R53, 0x5410, R48 ;  /* 0x0000541035317816 */ /* 0x000fe20000000030 */
[----:B------:R-:W-:Y:S01]  /*6290*/  IMAD.MOV.U32 R46, RZ, RZ, R40 ;  /* 0x000000ffff2e7224 */ /* 0x000fe200078e0028 */
[----:B------:R-:W-:Y:S01]  /*62a0*/  PRMT R47, R0, 0x5410, R47 ;  /* 0x00005410002f7816 */ /* 0x000fe2000000002f */
[----:B-----5:R-:W-:-:S04]  /*62b0*/  IMAD.WIDE.U32 R44, R35, 0x18, R44 ;  /* 0x00000018232c7825 */ /* 0x020fc800078e002c */
[----:B------:R-:W-:Y:S01]  /*62c0*/  IMAD.MOV.U32 R35, RZ, RZ, 0x65 ;  /* 0x00000065ff237424 */ /* 0x000fe200078e00ff */
[----:B------:R0:W-:Y:S01]  /*62d0*/  ST.E.64.STRONG.GPU desc[UR8][R44.64+0x300], R12 ;  /* 0x0003000c2c007985 */ /* 0x0001e2000c10fb08 */
[----:B------:R-:W-:-:S03]  /*62e0*/  IMAD.MOV.U32 R48, RZ, RZ, R24 ;  /* 0x000000ffff307224 */ /* 0x000fc600078e0018 */
        /* <DEDUP_REMOVED lines=8> */
[----:B------:R0:W-:Y:S04]  /*6370*/  STS.64 [UR4+0x110], R48 ;  /* 0x00011030ff007988 */ /* 0x0001e80008000a04 */
[----:B------:R0:W-:Y:S04]  /*6380*/  STS.64 [UR4+0xe8], R50 ;  /* 0x0000e832ff007988 */ /* 0x0001e80008000a04 */
[----:B------:R0:W-:Y:S02]  /*6390*/  STS.64 [UR4+0xf0], R26 ;  /* 0x0000f01aff007988 */ /* 0x0001e40008000a04 */
.L_x_1455:
[----:B------:R-:W-:Y:S05]  /*63a0*/  BSYNC.RECONVERGENT B0 ;  /* 0x0000000000007941 */ /* 0x000fea0003800200 */
.L_x_1454:
[----:B------:R-:W-:Y:S05]  /*63b0*/  @P4 BRA `(.L_x_1395) ;  /* 0x00000000005c4947 */ /* 0x000fea0003800000 */
[----:B------:R-:W5:Y:S01]  /*63c0*/  S2UR UR5, SR_CgaCtaId ;  /* 0x00000000000579c3 */ /* 0x000f620000008800 */
[----:B------:R-:W-:Y:S01]  /*63d0*/  LOP3.LUT R0, R25, 0xffff, RZ, 0xc0, !PT ;  /* 0x0000ffff19007812 */ /* 0x000fe200078ec0ff */
[----:B------:R-:W-:Y:S01]  /*63e0*/  UMOV UR4, 0x400 ;  /* 0x0000040000047882 */ /* 0x000fe20000000000 */
[----:B0-----:R-:W-:Y:S01]  /*63f0*/  LOP3.LUT R3, R19, 0xffff, RZ, 0xc0, !PT ;  /* 0x0000ffff13037812 */ /* 0x001fe200078ec0ff */
[----:B------:R-:W-:Y:S01]  /*6400*/  IMAD.MOV.U32 R4, RZ, RZ, R50 ;  /* 0x000000ffff047224 */ /* 0x000fe200078e0032 */
[----:B------:R-:W-:Y:S01]  /*6410*/  LOP3.LUT R2, R17, 0xffff, RZ, 0xc0, !PT ;  /* 0x0000ffff11027812 */ /* 0x000fe200078ec0ff */
[----:B------:R-:W-:Y:S01]  /*6420*/  IMAD.MOV.U32 R34, RZ, RZ, R40 ;  /* 0x000000ffff227224 */ /* 0x000fe200078e0028 */
[----:B------:R-:W-:Y:S01]  /*6430*/  LOP3.LUT R5, R41, 0xffff, RZ, 0xc0, !PT ;  /* 0x0000ffff29057812 */ /* 0x000fe200078ec0ff */
[----:B------:R-:W-:Y:S01]  /*6440*/  IMAD.MOV.U32 R36, RZ, RZ, R26 ;  /* 0x000000ffff247224 */ /* 0x000fe200078e001a */
[----:B------:R-:W-:Y:S01]  /*6450*/  PRMT R0, R3, 0x3340, R0 ;  /* 0x0000334003007816 */ /* 0x000fe20000000000 */
[----:B------:R-:W-:Y:S01]  /*6460*/  IMAD.MOV.U32 R37, RZ, RZ, R27 ;  /* 0x000000ffff257224 */ /* 0x000fe200078e001b */
[----:B------:R-:W-:Y:S01]  /*6470*/  PRMT R5, R5, 0x3340, R2 ;  /* 0x0000334005057816 */ /* 0x000fe20000000002 */
[----:B------:R-:W-:Y:S01]  /*6480*/  IMAD.MOV.U32 R2, RZ, RZ, R40 ;  /* 0x000000ffff027224 */ /* 0x000fe200078e0028 */
[----:B------:R-:W-:-:S02]  /*6490*/  PRMT R8, R25, 0x7610, R8 ;  /* 0x0000761019087816 */ /* 0x000fc40000000008 */
[----:B------:R-:W-:Y:S01]  /*64a0*/  PRMT R3, R5, 0x5410, R0 ;  /* 0x0000541005037816 */ /* 0x000fe20000000000 */
[----:B------:R-:W-:Y:S01]  /*64b0*/  IMAD.MOV.U32 R5, RZ, RZ, R51 ;  /* 0x000000ffff057224 */ /* 0x000fe200078e0033 */
[----:B------:R-:W-:Y:S02]  /*64c0*/  PRMT R9, R19, 0x7610, R9 ;  /* 0x0000761013097816 */ /* 0x000fe40000000009 */
[----:B------:R-:W-:Y:S02]  /*64d0*/  PRMT R7, R17, 0x7610, R7 ;  /* 0x0000761011077816 */ /* 0x000fe40000000007 */
[----:B------:R-:W-:Y:S01]  /*64e0*/  PRMT R10, R41, 0x7610, R10 ;  /* 0x00007610290a7816 */ /* 0x000fe2000000000a */
[----:B-----5:R-:W-:-:S09]  /*64f0*/  ULEA UR4, UR5, UR4, 0x18 ;  /* 0x0000000405047291 */ /* 0x020fd2000f8ec0ff */
[----:B------:R0:W-:Y:S04]  /*6500*/  STS.64 [UR4+0xc8], R50 ;  /* 0x0000c832ff007988 */ /* 0x0001e80008000a04 */
[----:B------:R0:W-:Y:S04]  /*6510*/  STS.64 [UR4+0xd0], R26 ;  /* 0x0000d01aff007988 */ /* 0x0001e80008000a04 */
[----:B------:R0:W-:Y:S02]  /*6520*/  STS.64 [UR4+0xd8], R2 ;  /* 0x0000d802ff007988 */ /* 0x0001e40008000a04 */
.L_x_1395:
[----:B0-----:R-:W0:Y:S01]  /*6530*/  S2R R3, SR_CgaCtaId ;  /* 0x0000000000037919 */ /* 0x001e220000008800 */
[----:B------:R-:W-:Y:S05]  /*6540*/  WARPSYNC.ALL ;  /* 0x0000000000007948 */ /* 0x000fea0003800000 */
[----:B------:R-:W-:Y:S01]  /*6550*/  BAR.SYNC.DEFER_BLOCKING 0x0 ;  /* 0x0000000000007b1d */ /* 0x000fe20000010000 */
[----:B------:R-:W-:Y:S02]  /*6560*/  MOV R0, 0x400 ;  /* 0x0000040000007802 */ /* 0x000fe40000000f00 */
[----:B------:R-:W-:-:S03]  /*6570*/  SEL R19, RZ, 0x1, !P2 ;  /* 0x00000001ff137807 */ /* 0x000fc60005000000 */
[----:B------:R-:W-:Y:S01]  /*6580*/  BSSY.RECONVERGENT B0, `(.L_x_1456) ;  /* 0x0000013000007945 */ /* 0x000fe20003800200 */
[----:B--2-4-:R-:W2:Y:S01]  /*6590*/  S2R R26, SR_TID.X ;  /* 0x00000000001a7919 */ /* 0x014ea20000002100 */
[----:B0-----:R-:W-:-:S05]  /*65a0*/  LEA R0, R3, R0, 0x18 ;  /* 0x0000000003007211 */ /* 0x001fca00078ec0ff */
[----:B------:R-:W0:Y:S01]  /*65b0*/  LDS.64 R2, [R0+0x118] ;  /* 0x0001180000027984 */ /* 0x000e220000000a00 */
[----:B--2---:R-:W-:Y:S02]  /*65c0*/  ISETP.NE.AND P4, PT, R26, RZ, PT ;  /* 0x000000ff1a00720c */ /* 0x004fe40003f85270 */
[----:B0-----:R-:W-:-:S11]  /*65d0*/  ISETP.GE.U32.AND P3, PT, R2, 0x101, PT ;  /* 0x000001010200780c */ /* 0x001fd60003f66070 */
[----:B------:R-:W-:Y:S05]  /*65e0*/  @!P4 BRA `(.L_x_1457) ;  /* 0x000000000030c947 */ /* 0x000fea0003800000 */
[----:B------:R-:W0:Y:S01]  /*65f0*/  S2UR UR5, SR_CgaCtaId ;  /* 0x00000000000579c3 */ /* 0x000e220000008800 */
[----:B------:R-:W-:Y:S01]  /*6600*/  ISETP.NE.U32.AND P4, PT, R4, RZ, PT ;  /* 0x000000ff0400720c */ /* 0x000fe20003f85070 */
[----:B------:R-:W-:-:S03]  /*6610*/  UMOV UR4, 0x400 ;  /* 0x0000040000047882 */ /* 0x000fc60000000000 */
[----:B------:R-:W-:Y:S01]  /*6620*/  ISETP.NE.AND.EX P4, PT, R5, RZ, PT, P4 ;  /* 0x000000ff0500720c */ /* 0x000fe20003f85340 */
[----:B0-----:R-:W-:-:S09]  /*6630*/  ULEA UR4, UR5, UR4, 0x18 ;  /* 0x0000000405047291 */ /* 0x001fd2000f8ec0ff */
[----:B------:R-:W0:Y:S04]  /*6640*/  LDS.64 R12, [UR4+0xc8] ;  /* 0x0000c804ff0c7984 */ /* 0x000e280008000a00 */
[----:B------:R-:W2:Y:S04]  /*6650*/  @!P4 LDS.64 R14, [UR4+0xd0] ;  /* 0x0000d004ff0ec984 */ /* 0x000ea80008000a00 */
[----:B------:R-:W4:Y:S01]  /*6660*/  @!P4 LDS R17, [UR4+0xd8] ;  /* 0x0000d804ff11c984 */ /* 0x000f220008000800 */
[----:B0-----:R-:W-:Y:S01]  /*6670*/  IADD3 R4, P5, PT, R12, R4, RZ ;  /* 0x000000040c047210 */ /* 0x001fe20007fbe0ff */
[----:B--2---:R-:W-:-:S04]  /*6680*/  @!P4 DADD R36, R36, R14 ;  /* 0x000000002424c229 */ /* 0x004fc8000000000e */
[----:B------:R-:W-:Y:S02]  /*6690*/  IMAD.X R5, R13, 0x1, R5, P5 ;  /* 0x000000010d057824 */ /* 0x000fe400028e0605 */
[----:B----4-:R-:W-:-:S07]  /*66a0*/  @!P4 IMAD.IADD R34, R34, 0x1, R17 ;  /* 0x000000012222c824 */ /* 0x010fce00078e0211 */
.L_x_1457:
[----:B------:R-:W-:Y:S05]  /*66b0*/  BSYNC.RECONVERGENT B0 ;  /* 0x0000000000007941 */ /* 0x000fea0003800200 */
.L_x_1456:
[----:B------:R-:W-:Y:S01]  /*66c0*/  ISETP.GE.AND.EX P3, PT, R3, RZ, PT, P3 ;  /* 0x000000ff0300720c */ /* 0x000fe20003f66330 */
[----:B------:R-:W-:Y:S01]  /*66d0*/  @!P2 DADD R22, R22, R36 ;  /* 0x000000001616a229 */ /* 0x000fe20000000024 */
[----:B------:R-:W-:Y:S01]  /*66e0*/  SEL R15, RZ, 0x1, !P1 ;  /* 0x00000001ff0f7807 */ /* 0x000fe20004800000 */
[----:B------:R-:W-:Y:S01]  /*66f0*/  @!P2 IMAD.IADD R18, R18, 0x1, R34 ;  /* 0x000000011212a824 */ /* 0x000fe200078e0222 */
[C---:B------:R-:W-:Y:S02]  /*6700*/  IADD3 R17, P4, PT, R4.reuse, R19, RZ ;  /* 0x0000001304117210 */ /* 0x040fe40007f9e0ff */
[----:B------:R-:W-:Y:S01]  /*6710*/  IADD3 R15, P5, P6, R4, R15, R19 ;  /* 0x0000000f040f7210 */ /* 0x000fe20007ebe013 */
[----:B------:R-:W-:Y:S02]  /*6720*/  @!P1 IMAD.IADD R16, R16, 0x1, R18 ;  /* 0x0000000110109824 */ /* 0x000fe400078e0212 */
[----:B------:R-:W-:Y:S01]  /*6730*/  @!P1 DADD R20, R20, R22 ;  /* 0x0000000014149229 */ /* 0x000fe20000000016 */
[----:B------:R-:W-:Y:S01]  /*6740*/  IMAD.X R14, RZ, RZ, R5, P4 ;  /* 0x000000ffff0e7224 */ /* 0x000fe200020e0605 */
[----:B------:R-:W-:-:S02]  /*6750*/  IADD3.X R24, PT, PT, R5, RZ, RZ, P5, P6 ;  /* 0x000000ff05187210 */ /* 0x000fc40002fec4ff */
[----:B------:R-:W-:Y:S07]  /*6760*/  @!P3 BRA `(.L_x_1458) ;  /* 0x000000080068b947 */ /* 0x000fee0003800000 */
[----:B------:R-:W0:Y:S01]  /*6770*/  LDS.64 R12, [R0+0xe8] ;  /* 0x0000e800000c7984 */ /* 0x000e220000000a00 */
[----:B------:R-:W-:Y:S01]  /*6780*/  BSSY.RECONVERGENT B0, `(.L_x_1459) ;  /* 0x0000015000007945 */ /* 0x000fe20003800200 */
[----:B------:R-:W-:Y:S02]  /*6790*/  @P0 PRMT R6, R6, 0x3340, R11 ;  /* 0x0000334006060816 */ /* 0x000fe4000000000b */
[----:B------:R-:W-:Y:S02]  /*67a0*/  @P1 PRMT R68, R75, 0x3340, R68 ;  /* 0x000033404b441816 */ /* 0x000fe40000000044 */
[----:B------:R-:W-:Y:S02]  /*67b0*/  @P1 PRMT R77, R77, 0x3340, R76 ;  /* 0x000033404d4d1816 */ /* 0x000fe4000000004c */
[----:B------:R-:W-:Y:S01]  /*67c0*/  @P0 PRMT R65, R66, 0x3340, R65 ;  /* 0x0000334042410816 */ /* 0x000fe20000000041 */
[----:B0-----:R-:W-:-:S04]  /*67d0*/  @P1 IMAD.IADD R5, R17, 0x1, -R12 ;  /* 0x0000000111051824 */ /* 0x001fc800078e0a0c */
[----:B------:R-:W-:Y:S01]  /*67e0*/  @P1 IMAD R11, R5, 0x18, R0 ;  /* 0x00000018050b1824 */ /* 0x000fe200078e0200 */
[----:B------:R-:W-:Y:S06]  /*67f0*/  BAR.SYNC.DEFER_BLOCKING 0x0 ;  /* 0x0000000000007b1d */ /* 0x000fec0000010000 */
[----:B------:R-:W-:Y:S05]  /*6800*/  @!P2 BRA `(.L_x_1460) ;  /* 0x000000000030a947 */ /* 0x000fea0003800000 */
[----:B------:R-:W-:Y:S01]  /*6810*/  LOP3.LUT R8, R8, 0xffff, RZ, 0xc0, !PT ;  /* 0x0000ffff08087812 */ /* 0x000fe200078ec0ff */
[----:B------:R-:W-:Y:S01]  /*6820*/  IMAD.IADD R5, R4, 0x1, -R12 ;  /* 0x0000000104057824 */ /* 0x000fe200078e0a0c */
[----:B------:R-:W-:Y:S02]  /*6830*/  LOP3.LUT R9, R9, 0xffff, RZ, 0xc0, !PT ;  /* 0x0000ffff09097812 */ /* 0x000fe400078ec0ff */
[----:B------:R-:W-:Y:S01]  /*6840*/  LOP3.LUT R7, R7, 0xffff, RZ, 0xc0, !PT ;  /* 0x0000ffff07077812 */ /* 0x000fe200078ec0ff */
[----:B------:R-:W-:Y:S01]  /*6850*/  IMAD R5, R5, 0x18, R0 ;  /* 0x0000001805057824 */ /* 0x000fe200078e0200 */
[----:B------:R-:W-:Y:S02]  /*6860*/  LOP3.LUT R10, R10, 0xffff, RZ, 0xc0, !PT ;  /* 0x0000ffff0a0a7812 */ /* 0x000fe400078ec0ff */
[----:B------:R-:W-:Y:S02]  /*6870*/  PRMT R8, R9, 0x3340, R8 ;  /* 0x0000334009087816 */ /* 0x000fe40000000008 */
[----:B------:R-:W-:Y:S01]  /*6880*/  PRMT R7, R10, 0x3340, R7 ;  /* 0x000033400a077816 */ /* 0x000fe20000000007 */
[----:B------:R0:W-:Y:S03]  /*6890*/  STS.64 [R5], R32 ;  /* 0x0000002005007388 */ /* 0x0001e60000000a00 */
[----:B------:R-:W-:Y:S01]  /*68a0*/  PRMT R35, R7, 0x5410, R8 ;  /* 0x0000541007237816 */ /* 0x000fe20000000008 */
[----:B------:R0:W-:Y:S04]  /*68b0*/  STS.64 [R5+0x8], R36 ;  /* 0x0000082405007388 */ /* 0x0001e80000000a00 */
[----:B------:R0:W-:Y:S02]  /*68c0*/  STS.64 [R5+0x10], R34 ;  /* 0x0000102205007388 */ /* 0x0001e40000000a00 */
.L_x_1460:
[----:B------:R-:W-:Y:S05]  /*68d0*/  BSYNC.RECONVERGENT B0 ;  /* 0x0000000000007941 */ /* 0x000fea0003800200 */
.L_x_1459:
[----:B------:R-:W-:Y:S01]  /*68e0*/  @P0 IMAD.IADD R15, R15, 0x1, -R12 ;  /* 0x000000010f0f0824 */ /* 0x000fe200078e0a0c */
[----:B------:R-:W-:Y:S01]  /*68f0*/  @P1 PRMT R19, R77, 0x5410, R68 ;  /* 0x000054104d131816 */ /* 0x000fe20000000044 */
[----:B------:R2:W-:Y:S01]  /*6900*/  @P1 STS.64 [R11], R30 ;  /* 0x0000001e0b001388 */ /* 0x0005e20000000a00 */
[----:B------:R-:W-:Y:S01]  /*6910*/  @P0 PRMT R17, R65, 0x5410, R6 ;  /* 0x0000541041110816 */ /* 0x000fe20000000006 */
[----:B------:R-:W-:Y:S01]  /*6920*/  @P0 IMAD R15, R15, 0x18, R0 ;  /* 0x000000180f0f0824 */ /* 0x000fe200078e0200 */
[----:B------:R-:W-:Y:S01]  /*6930*/  ISETP.GT.U32.AND P2, PT, R2, R26, PT ;  /* 0x0000001a0200720c */ /* 0x000fe20003f44070 */
[----:B------:R2:W-:Y:S03]  /*6940*/  @P1 STS.64 [R11+0x8], R22 ;  /* 0x000008160b001388 */ /* 0x0005e60000000a00 */
[----:B------:R-:W-:Y:S01]  /*6950*/  ISETP.GT.U32.AND.EX P2, PT, R3, RZ, PT, P2 ;  /* 0x000000ff0300720c */ /* 0x000fe20003f44120 */
[----:B------:R2:W-:Y:S04]  /*6960*/  @P1 STS.64 [R11+0x10], R18 ;  /* 0x000010120b001388 */ /* 0x0005e80000000a00 */
[----:B------:R2:W-:Y:S04]  /*6970*/  @P0 STS.64 [R15], R28 ;  /* 0x0000001c0f000388 */ /* 0x0005e80000000a00 */
[----:B------:R2:W-:Y:S04]  /*6980*/  @P0 STS.64 [R15+0x8], R20 ;  /* 0x000008140f000388 */ /* 0x0005e80000000a00 */
[----:B------:R2:W-:Y:S01]  /*6990*/  @P0 STS.64 [R15+0x10], R16 ;  /* 0x000010100f000388 */ /* 0x0005e20000000a00 */
[----:B------:R-:W-:Y:S06]  /*69a0*/  BAR.SYNC.DEFER_BLOCKING 0x0 ;  /* 0x0000000000007b1d */ /* 0x000fec0000010000 */
[----:B------:R-:W-:Y:S05]  /*69b0*/  @!P2 EXIT ;  /* 0x000000000000a94d */ /* 0x000fea0003800000 */
[----:B0-----:R-:W-:Y:S01]  /*69c0*/  IMAD.MOV.U32 R5, RZ, RZ, R26 ;  /* 0x000000ffff057224 */ /* 0x001fe200078e001a */
[----:B------:R-:W0:Y:S01]  /*69d0*/  LDCU.64 UR12, c[0x0][0x398] ;  /* 0x00007300ff0c77ac */ /* 0x000e220008000a00 */
[----:B------:R-:W-:Y:S01]  /*69e0*/  IMAD.MOV.U32 R25, RZ, RZ, RZ ;  /* 0x000000ffff197224 */ /* 0x000fe200078e00ff */
[----:B------:R-:W-:Y:S02]  /*69f0*/  BSSY.RECONVERGENT B0, `(.L_x_1461) ;  /* 0x000003b000007945 */ /* 0x000fe40003800200 */
[----:B------:R-:W-:Y:S01]  /*6a00*/  LOP3.LUT R7, RZ, R5, RZ, 0x33, !PT ;  /* 0x00000005ff077212 */ /* 0x000fe200078e33ff */
[----:B------:R-:W4:Y:S03]  /*6a10*/  LDCU.128 UR16, c[0x0][0x3a0] ;  /* 0x00007400ff1077ac */ /* 0x000f260008000c00 */
[----:B--2---:R-:W-:Y:S02]  /*6a20*/  IADD3 R22, P0, PT, R2, R7, RZ ;  /* 0x0000000702167210 */ /* 0x004fe40007f1e0ff */
[----:B------:R-:W-:-:S02]  /*6a30*/  LOP3.LUT R7, RZ, R25, RZ, 0x33, !PT ;  /* 0x00000019ff077212 */ /* 0x000fc400078e33ff */
[----:B------:R-:W-:-:S03]  /*6a40*/  LOP3.LUT R4, R22, 0x300, RZ, 0xc0, !PT ;  /* 0x0000030016047812 */ /* 0x000fc600078ec0ff */
[----:B------:R-:W-:Y:S01]  /*6a50*/  IMAD.X R7, R3, 0x1, R7, P0 ;  /* 0x0000000103077824 */ /* 0x000fe200000e0607 */
[----:B------:R-:W-:Y:S02]  /*6a60*/  ISETP.NE.U32.AND P1, PT, R4, 0x300, PT ;  /* 0x000003000400780c */ /* 0x000fe40003f25070 */
[----:B------:R-:W-:Y:S02]  /*6a70*/  ISETP.GE.U32.AND P0, PT, R22, 0x300, PT ;  /* 0x000003001600780c */ /* 0x000fe40003f06070 */
[----:B------:R-:W-:Y:S02]  /*6a80*/  ISETP.NE.AND.EX P1, PT, RZ, RZ, PT, P1 ;  /* 0x000000ffff00720c */ /* 0x000fe40003f25310 */
[----:B------:R-:W-:-:S11]  /*6a90*/  ISETP.GE.U32.AND.EX P0, PT, R7, RZ, PT, P0 ;  /* 0x000000ff0700720c */ /* 0x000fd60003f06100 */
[----:B0---4-:R-:W-:Y:S05]  /*6aa0*/  @!P1 BRA `(.L_x_1462) ;  /* 0x0000000000bc9947 */ /* 0x011fea0003800000 */
[----:B------:R-:W0:Y:S01]  /*6ab0*/  LDCU.128 UR4, c[0x0][0x3a0] ;  /* 0x00007400ff0477ac */ /* 0x000e220008000c00 */
[----:B------:R-:W-:Y:S01]  /*6ac0*/  SHF.R.U64 R22, R22, 0x8, R7 ;  /* 0x0000000816167819 */ /* 0x000fe20000001207 */
[----:B------:R-:W-:Y:S01]  /*6ad0*/  IMAD.MOV.U32 R23, RZ, RZ, RZ ;  /* 0x000000ffff177224 */ /* 0x000fe200078e00ff */
[----:B------:R-:W-:Y:S01]  /*6ae0*/  IADD3 R17, P1, PT, R12, R5, RZ ;  /* 0x000000050c117210 */ /* 0x000fe20007f3e0ff */
[----:B------:R-:W2:Y:S02]  /*6af0*/  LDCU.64 UR10, c[0x0][0x398] ;  /* 0x00007300ff0a77ac */ /* 0x000ea40008000a00 */
[----:B------:R-:W-:Y:S02]  /*6b00*/  VIADD R22, R22, 0x1 ;  /* 0x0000000116167836 */ /* 0x000fe40000000000 */
[----:B------:R-:W-:Y:S02]  /*6b10*/  IMAD.X R4, R13, 0x1, R25, P1 ;  /* 0x000000010d047824 */ /* 0x000fe400008e0619 */
[----:B------:R-:W-:Y:S01]  /*6b20*/  IMAD.SHL.U32 R16, R17, 0x4, RZ ;  /* 0x0000000411107824 */ /* 0x000fe200078e00ff */
[----:B------:R-:W-:-:S04]  /*6b30*/  LOP3.LUT R22, R22, 0x3, RZ, 0xc0, !PT ;  /* 0x0000000316167812 */ /* 0x000fc800078ec0ff */
[C---:B------:R-:W-:Y:S02]  /*6b40*/  LEA R5, P4, R22.reuse, R5, 0x8 ;  /* 0x0000000516057211 */ /* 0x040fe400078840ff */
[C---:B0-----:R-:W-:Y:S02]  /*6b50*/  LEA R20, P2, R17.reuse, UR6, 0x4 ;  /* 0x0000000611147c11 */ /* 0x041fe4000f8420ff */
[----:B------:R-:W-:Y:S02]  /*6b60*/  LEA.HI.X R25, R22, R25, R23, 0x8, P4 ;  /* 0x0000001916197211 */ /* 0x000fe400020f4417 */
[C-C-:B------:R-:W-:Y:S02]  /*6b70*/  LEA.HI.X R21, R17.reuse, UR7, R4.reuse, 0x4, P2 ;  /* 0x0000000711157c11 */ /* 0x140fe400090f2404 */
[----:B------:R-:W-:Y:S01]  /*6b80*/  SHF.L.U64.HI R17, R17, 0x2, R4 ;  /* 0x0000000211117819 */ /* 0x000fe20000010204 */
[----:B------:R-:W-:Y:S01]  /*6b90*/  IMAD R4, R26, 0x18, R0 ;  /* 0x000000181a047824 */ /* 0x000fe200078e0200 */
[----:B------:R-:W-:-:S02]  /*6ba0*/  IADD3 R18, P2, PT, R16, UR4, RZ ;  /* 0x0000000410127c10 */ /* 0x000fc4000ff5e0ff */
[----:B------:R-:W-:Y:S02]  /*6bb0*/  IADD3 R20, P1, PT, R20, 0xc, RZ ;  /* 0x0000000c14147810 */ /* 0x000fe40007f3e0ff */
[----:B--2---:R-:W-:Y:S02]  /*6bc0*/  IADD3 R16, P3, PT, R16, UR10, RZ ;  /* 0x0000000a10107c10 */ /* 0x004fe4000ff7e0ff */
[C---:B------:R-:W-:Y:S01]  /*6bd0*/  IADD3.X R19, PT, PT, R17.reuse, UR5, RZ, P2, !PT ;  /* 0x0000000511137c10 */ /* 0x040fe200097fe4ff */
[----:B------:R-:W-:Y:S01]  /*6be0*/  IMAD.X R21, RZ, RZ, R21, P1 ;  /* 0x000000ffff157224 */ /* 0x000fe200008e0615 */
[----:B------:R-:W-:-:S09]  /*6bf0*/  IADD3.X R17, PT, PT, R17, UR11, RZ, P3, !PT ;  /* 0x0000000b11117c10 */ /* 0x000fd20009ffe4ff */
.L_x_1463:
[----:B0-----:R-:W0:Y:S01]  /*6c00*/  LDS.64 R10, [R4] ;  /* 0x00000000040a7984 */ /* 0x001e220000000a00 */
[----:B------:R-:W-:Y:S01]  /*6c10*/  IMAD.MOV.U32 R8, RZ, RZ, R16 ;  /* 0x000000ffff087224 */ /* 0x000fe200078e0010 */
[----:B------:R-:W-:Y:S01]  /*6c20*/  IADD3 R22, P1, PT, R22, -0x1, RZ ;  /* 0xffffffff16167810 */ /* 0x000fe20007f3e0ff */
[--C-:B------:R-:W-:Y:S01]  /*6c30*/  IMAD.MOV.U32 R9, RZ, RZ, R17.reuse ;  /* 0x000000ffff097224 */ /* 0x100fe200078e0011 */
[----:B------:R-:W2:Y:S01]  /*6c40*/  LDS.64 R6, [R4+0x8] ;  /* 0x0000080004067984 */ /* 0x000ea20000000a00 */
[----:B------:R-:W-:Y:S02]  /*6c50*/  IADD3 R16, P4, PT, R16, 0x400, RZ ;  /* 0x0000040010107810 */ /* 0x000fe40007f9e0ff */
[----:B------:R-:W-:Y:S01]  /*6c60*/  IADD3.X R23, PT, PT, R23, -0x1, RZ, P1, !PT ;  /* 0xffffffff17177810 */ /* 0x000fe20000ffe4ff */
[----:B------:R4:W5:Y:S01]  /*6c70*/  LDS.64 R14, [R4+0x10] ;  /* 0x00001000040e7984 */ /* 0x0009620000000a00 */
[----:B------:R-:W-:Y:S01]  /*6c80*/  ISETP.NE.U32.AND P1, PT, R22, RZ, PT ;  /* 0x000000ff1600720c */ /* 0x000fe20003f25070 */
[----:B------:R-:W-:-:S03]  /*6c90*/  IMAD.X R17, RZ, RZ, R17, P4 ;  /* 0x000000ffff117224 */ /* 0x000fc600020e0611 */
[----:B------:R-:W-:Y:S01]  /*6ca0*/  ISETP.NE.AND.EX P1, PT, R23, RZ, PT, P1 ;  /* 0x000000ff1700720c */ /* 0x000fe20003f25310 */
[----:B----4-:R-:W-:Y:S01]  /*6cb0*/  VIADD R4, R4, 0x1800 ;  /* 0x0000180004047836 */ /* 0x010fe20000000000 */
[----:B0-----:R0:W-:Y:S02]  /*6cc0*/  STG.E desc[UR8][R8.64], R10 ;  /* 0x0000000a08007986 */ /* 0x0011e4000c101908 */
[----:B0-----:R-:W-:Y:S01]  /*6cd0*/  IMAD.MOV.U32 R8, RZ, RZ, R18 ;  /* 0x000000ffff087224 */ /* 0x001fe200078e0012 */
[----:B------:R-:W-:Y:S01]  /*6ce0*/  IADD3 R18, P3, PT, R18, 0x400, RZ ;  /* 0x0000040012127810 */ /* 0x000fe20007f7e0ff */
[----:B------:R-:W-:-:S04]  /*6cf0*/  IMAD.MOV.U32 R9, RZ, RZ, R19 ;  /* 0x000000ffff097224 */ /* 0x000fc800078e0013 */
[----:B------:R-:W-:Y:S01]  /*6d00*/  IMAD.X R19, RZ, RZ, R19, P3 ;  /* 0x000000ffff137224 */ /* 0x000fe200018e0613 */
[----:B------:R0:W-:Y:S02]  /*6d10*/  STG.E desc[UR8][R8.64], R11 ;  /* 0x0000000b08007986 */ /* 0x0001e4000c101908 */
[----:B0-----:R-:W-:Y:S02]  /*6d20*/  IMAD.MOV.U32 R8, RZ, RZ, R20 ;  /* 0x000000ffff087224 */ /* 0x001fe400078e0014 */
[----:B------:R-:W-:-:S03]  /*6d30*/  IMAD.MOV.U32 R9, RZ, RZ, R21 ;  /* 0x000000ffff097224 */ /* 0x000fc600078e0015 */
[----:B------:R-:W-:Y:S02]  /*6d40*/  IADD3 R20, P2, PT, R8, 0x1000, RZ ;  /* 0x0000100008147810 */ /* 0x000fe40007f5e0ff */
[----:B--2---:R0:W-:Y:S03]  /*6d50*/  STG.E.64 desc[UR8][R8.64+-0xc], R6 ;  /* 0xfffff40608007986 */ /* 0x0041e6000c101b08 */
[----:B------:R-:W-:Y:S01]  /*6d60*/  IMAD.X R21, RZ, RZ, R9, P2 ;  /* 0x000000ffff157224 */ /* 0x000fe200010e0609 */
[----:B-----5:R0:W-:Y:S04]  /*6d70*/  STG.E desc[UR8][R8.64+-0x4], R14 ;  /* 0xfffffc0e08007986 */ /* 0x0201e8000c101908 */
[----:B------:R0:W-:Y:S01]  /*6d80*/  STG.E desc[UR8][R8.64], R15 ;  /* 0x0000000f08007986 */ /* 0x0001e2000c101908 */
[----:B------:R-:W-:Y:S05]  /*6d90*/  @P1 BRA `(.L_x_1463) ;  /* 0xfffffffc00981947 */ /* 0x000fea000383ffff */
.L_x_1462:
[----:B------:R-:W-:Y:S05]  /*6da0*/  BSYNC.RECONVERGENT B0 ;  /* 0x0000000000007941 */ /* 0x000fea0003800200 */
.L_x_1461:
[----:B------:R-:W-:Y:S05]  /*6db0*/  @!P0 EXIT ;  /* 0x000000000000894d */ /* 0x000fea0003800000 */
.L_x_1464:
[C---:B------:R-:W-:Y:S01]  /*6dc0*/  IMAD R4, R5.reuse, 0x18, R0 ;  /* 0x0000001805047824 */ /* 0x040fe200078e0200 */
[----:B0-----:R-:W-:Y:S01]  /*6dd0*/  IADD3 R19, P0, PT, R12, R5, RZ ;  /* 0x000000050c137210 */ /* 0x001fe20007f1e0ff */
[----:B------:R-:W-:-:S03]  /*6de0*/  VIADD R5, R5, 0x400 ;  /* 0x0000040005057836 */ /* 0x000fc60000000000 */
[----:B------:R-:W2:Y:S01]  /*6df0*/  LDS.64 R28, [R4] ;  /* 0x00000000041c7984 */ /* 0x000ea20000000a00 */
[C---:B------:R-:W-:Y:S01]  /*6e00*/  IMAD.SHL.U32 R26, R19.reuse, 0x4, RZ ;  /* 0x00000004131a7824 */ /* 0x040fe200078e00ff */
[----:B0-----:R-:W-:Y:S01]  /*6e10*/  LEA R8, P3, R19, UR18, 0x4 ;  /* 0x0000001213087c11 */ /* 0x001fe2000f8620ff */
[----:B------:R-:W-:Y:S01]  /*6e20*/  IMAD.X R16, R13, 0x1, R25, P0 ;  /* 0x000000010d107824 */ /* 0x000fe200000e0619 */
[----:B------:R-:W0:Y:S01]  /*6e30*/  LDS.64 R6, [R4+0x8] ;  /* 0x0000080004067984 */ /* 0x000e220000000a00 */
[----:B------:R-:W-:Y:S01]  /*6e40*/  IMAD.X R18, RZ, RZ, R13, P0 ;  /* 0x000000ffff127224 */ /* 0x000fe200000e060d */
[C---:B------:R-:W-:Y:S02]  /*6e50*/  IADD3 R24, P1, PT, R26.reuse, UR12, RZ ;  /* 0x0000000c1a187c10 */ /* 0x040fe4000ff3e0ff */
[----:B------:R-:W4:Y:S01]  /*6e60*/  LDS.64 R30, [R4+0x10] ;  /* 0x00001000041e7984 */ /* 0x000f220000000a00 */
[C-C-:B------:R-:W-:Y:S02]  /*6e70*/  SHF.L.U64.HI R14, R19.reuse, 0x2, R16.reuse ;  /* 0x00000002130e7819 */ /* 0x140fe40000010210 */
[----:B------:R-:W-:Y:S01]  /*6e80*/  IADD3 R26, P2, PT, R26, UR16, RZ ;  /* 0x000000101a1a7c10 */ /* 0x000fe2000ff5e0ff */
[----:B------:R-:W5:Y:S01]  /*6e90*/  LDS.64 R32, [R4+0x1800] ;  /* 0x0018000004207984 */ /* 0x000f620000000a00 */
[----:B------:R-:W-:-:S02]  /*6ea0*/  LEA.HI.X R9, R19, UR19, R16, 0x4, P3 ;  /* 0x0000001313097c11 */ /* 0x000fc400098f2410 */
[C---:B------:R-:W-:Y:S01]  /*6eb0*/  SHF.L.U64.HI R16, R19.reuse, 0x2, R18 ;  /* 0x0000000213107819 */ /* 0x040fe20000010212 */
[----:B------:R-:W1:Y:S01]  /*6ec0*/  LDS.64 R10, [R4+0x1808] ;  /* 0x00180800040a7984 */ /* 0x000e620000000a00 */
[C---:B------:R-:W-:Y:S02]  /*6ed0*/  IADD3.X R25, PT, PT, R14.reuse, UR13, RZ, P1, !PT ;  /* 0x0000000d0e197c10 */ /* 0x040fe40008ffe4ff */
[----:B------:R-:W-:Y:S01]  /*6ee0*/  IADD3.X R27, PT, PT, R14, UR17, RZ, P2, !PT ;  /* 0x000000110e1b7c10 */ /* 0x000fe200097fe4ff */
[----:B------:R-:W3:Y:S01]  /*6ef0*/  LDS.64 R34, [R4+0x1810] ;  /* 0x0018100004227984 */ /* 0x000ee20000000a00 */
[C---:B------:R-:W-:Y:S01]  /*6f00*/  IADD3.X R15, PT, PT, R16.reuse, UR13, RZ, P1, !PT ;  /* 0x0000000d100f7c10 */ /* 0x040fe20008ffe4ff */
[----:B------:R-:W-:Y:S01]  /*6f10*/  IMAD.MOV.U32 R14, RZ, RZ, R24 ;  /* 0x000000ffff0e7224 */ /* 0x000fe200078e0018 */
[----:B------:R-:W-:Y:S01]  /*6f20*/  IADD3.X R17, PT, PT, R16, UR17, RZ, P2, !PT ;  /* 0x0000001110117c10 */ /* 0x000fe200097fe4ff */
[----:B------:R-:W3:Y:S01]  /*6f30*/  LDS.64 R36, [R4+0x3000] ;  /* 0x0030000004247984 */ /* 0x000ee20000000a00 */
[----:B------:R-:W-:Y:S01]  /*6f40*/  LEA.HI.X R19, R19, UR19, R18, 0x4, P3 ;  /* 0x0000001313137c11 */ /* 0x000fe200098f2412 */
[----:B------:R-:W-:Y:S01]  /*6f50*/  IMAD.MOV.U32 R16, RZ, RZ, R26 ;  /* 0x000000ffff107224 */ /* 0x000fe200078e001a */
[----:B------:R-:W-:Y:S01]  /*6f60*/  ISETP.GT.U32.AND P0, PT, R2, R5, PT ;  /* 0x000000050200720c */ /* 0x000fe20003f04070 */
[----:B------:R-:W3:Y:S01]  /*6f70*/  LDS.64 R20, [R4+0x3008] ;  /* 0x0030080004147984 */ /* 0x000ee20000000a00 */
[----:B------:R-:W-:-:S02]  /*6f80*/  IMAD.MOV.U32 R18, RZ, RZ, R8 ;  /* 0x000000ffff127224 */ /* 0x000fc400078e0008 */
[----:B------:R-:W-:Y:S01]  /*6f90*/  ISETP.GT.U32.AND.EX P0, PT, R3, RZ, PT, P0 ;  /* 0x000000ff0300720c */ /* 0x000fe20003f04100 */
[----:B------:R-:W3:Y:S04]  /*6fa0*/  LDS.64 R38, [R4+0x3010] ;  /* 0x0030100004267984 */ /* 0x000ee80000000a00 */
[----:B------:R-:W3:Y:S04]  /*6fb0*/  LDS.64 R40, [R4+0x4800] ;  /* 0x0048000004287984 */ /* 0x000ee80000000a00 */
[----:B------:R-:W3:Y:S04]  /*6fc0*/  LDS.64 R22, [R4+0x4808] ;  /* 0x0048080004167984 */ /* 0x000ee80000000a00 */
[----:B------:R-:W3:Y:S04]  /*6fd0*/  LDS.64 R42, [R4+0x4810] ;  /* 0x00481000042a7984 */ /* 0x000ee80000000a00 */
[----:B--2---:R2:W-:Y:S04]  /*6fe0*/  STG.E desc[UR8][R24.64], R28 ;  /* 0x0000001c18007986 */ /* 0x0045e8000c101908 */
[----:B------:R1:W-:Y:S04]  /*6ff0*/  STG.E desc[UR8][R26.64], R29 ;  /* 0x0000001d1a007986 */ /* 0x0003e8000c101908 */
[----:B0-----:R0:W-:Y:S04]  /*7000*/  STG.E.64 desc[UR8][R8.64], R6 ;  /* 0x0000000608007986 */ /* 0x0011e8000c101b08 */
[----:B----4-:R0:W-:Y:S01]  /*7010*/  STG.E.64 desc[UR8][R8.64+0x8], R30 ;  /* 0x0000081e08007986 */ /* 0x0101e2000c101b08 */
[----:B--2---:R-:W-:-:S03]  /*7020*/  IMAD.MOV.U32 R25, RZ, RZ, RZ ;  /* 0x000000ffff197224 */ /* 0x004fc600078e00ff */
[----:B-----5:R0:W-:Y:S04]  /*7030*/  STG.E desc[UR8][R14.64+0x400], R32 ;  /* 0x000400200e007986 */ /* 0x0201e8000c101908 */
[----:B------:R0:W-:Y:S04]  /*7040*/  STG.E desc[UR8][R16.64+0x400], R33 ;  /* 0x0004002110007986 */ /* 0x0001e8000c101908 */
[----:B-1----:R0:W-:Y:S04]  /*7050*/  STG.E.64 desc[UR8][R18.64+0x1000], R10 ;  /* 0x0010000a12007986 */ /* 0x0021e8000c101b08 */
[----:B---3--:R0:W-:Y:S04]  /*7060*/  STG.E.64 desc[UR8][R18.64+0x1008], R34 ;  /* 0x0010082212007986 */ /* 0x0081e8000c101b08 */
        /* <DEDUP_REMOVED lines=10> */
.L_x_1458:
[----:B------:R-:W-:Y:S04]  /*7110*/  BSSY.RECONVERGENT B0, `(.L_x_1465) ;  /* 0x0000017000007945 */ /* 0x000fe80003800200 */
[----:B------:R-:W-:Y:S05]  /*7120*/  @!P2 BRA `(.L_x_1466) ;  /* 0x000000000054a947 */ /* 0x000fea0003800000 */
[----:B------:R-:W0:Y:S01]  /*7130*/  LDCU.64 UR4, c[0x0][0x398] ;  /* 0x00007300ff0477ac */ /* 0x000e220008000a00 */
[C---:B------:R-:W-:Y:S01]  /*7140*/  IMAD.SHL.U32 R0, R4.reuse, 0x4, RZ ;  /* 0x0000000404007824 */ /* 0x040fe200078e00ff */
[----:B------:R-:W-:Y:S01]  /*7150*/  SHF.L.U64.HI R19, R4, 0x2, R5 ;  /* 0x0000000204137819 */ /* 0x000fe20000010205 */
[----:B------:R-:W2:Y:S01]  /*7160*/  LDCU.128 UR12, c[0x0][0x3a0] ;  /* 0x00007400ff0c77ac */ /* 0x000ea20008000c00 */
[----:B------:R-:W-:Y:S02]  /*7170*/  LOP3.LUT R3, R8, 0xffff, RZ, 0xc0, !PT ;  /* 0x0000ffff08037812 */ /* 0x000fe400078ec0ff */
[----:B------:R-:W-:Y:S02]  /*7180*/  LOP3.LUT R26, R9, 0xffff, RZ, 0xc0, !PT ;  /* 0x0000ffff091a7812 */ /* 0x000fe400078ec0ff */
[----:B------:R-:W-:Y:S02]  /*7190*/  LOP3.LUT R7, R7, 0xffff, RZ, 0xc0, !PT ;  /* 0x0000ffff07077812 */ /* 0x000fe400078ec0ff */
[----:B------:R-:W-:-:S02]  /*71a0*/  LOP3.LUT R10, R10, 0xffff, RZ, 0xc0, !PT ;  /* 0x0000ffff0a0a7812 */ /* 0x000fc400078ec0ff */
[----:B------:R-:W-:Y:S02]  /*71b0*/  PRMT R26, R26, 0x3340, R3 ;  /* 0x000033401a1a7816 */ /* 0x000fe40000000003 */
[----:B------:R-:W-:Y:S02]  /*71c0*/  PRMT R7, R10, 0x3340, R7 ;  /* 0x000033400a077816 */ /* 0x000fe40000000007 */
[C---:B0-----:R-:W-:Y:S02]  /*71d0*/  IADD3 R12, P2, PT, R0.reuse, UR4, RZ ;  /* 0x00000004000c7c10 */ /* 0x041fe4000ff5e0ff */
[----:B------:R-:W-:Y:S02]  /*71e0*/  PRMT R35, R7, 0x5410, R26 ;  /* 0x0000541007237816 */ /* 0x000fe4000000001a */
[----:B------:R-:W-:Y:S02]  /*71f0*/  IADD3.X R13, PT, PT, R19, UR5, RZ, P2, !PT ;  /* 0x00000005130d7c10 */ /* 0x000fe400097fe4ff */
[----:B--2---:R-:W-:-:S02]  /*7200*/  IADD3 R8, P2, PT, R0, UR12, RZ ;  /* 0x0000000c00087c10 */ /* 0x004fc4000ff5e0ff */
[C---:B------:R-:W-:Y:S01]  /*7210*/  LEA R2, P3, R4.reuse, UR14, 0x4 ;  /* 0x0000000e04027c11 */ /* 0x040fe2000f8620ff */
[----:B------:R0:W-:Y:S01]  /*7220*/  STG.E desc[UR8][R12.64], R32 ;  /* 0x000000200c007986 */ /* 0x0001e2000c101908 */
[----:B------:R-:W-:Y:S02]  /*7230*/  IADD3.X R9, PT, PT, R19, UR13, RZ, P2, !PT ;  /* 0x0000000d13097c10 */ /* 0x000fe400097fe4ff */
[----:B------:R-:W-:-:S03]  /*7240*/  LEA.HI.X R3, R4, UR15, R5, 0x4, P3 ;  /* 0x0000000f04037c11 */ /* 0x000fc600098f2405 */
[----:B------:R0:W-:Y:S04]  /*7250*/  STG.E desc[UR8][R8.64], R33 ;  /* 0x0000002108007986 */ /* 0x0001e8000c101908 */
[----:B------:R0:W-:Y:S04]  /*7260*/  STG.E.64 desc[UR8][R2.64], R36 ;  /* 0x0000002402007986 */ /* 0x0001e8000c101b08 */
[----:B------:R0:W-:Y:S02]  /*7270*/  STG.E.64 desc[UR8][R2.64+0x8], R34 ;  /* 0x0000082202007986 */ /* 0x0001e4000c101b08 */
.L_x_1466:
[----:B------:R-:W-:Y:S05]  /*7280*/  BSYNC.RECONVERGENT B0 ;  /* 0x0000000000007941 */ /* 0x000fea0003800200 */
.L_x_1465:
[----:B------:R-:W-:Y:S04]  /*7290*/  BSSY.RECONVERGENT B0, `(.L_x_1467) ;  /* 0x0000013000007945 */ /* 0x000fe80003800200 */
[----:B------:R-:W-:Y:S05]  /*72a0*/  @!P1 BRA `(.L_x_1468) ;  /* 0x0000000000449947 */ /* 0x000fea0003800000 */
[----:B------:R-:W2:Y:S01]  /*72b0*/  LDCU.64 UR4, c[0x0][0x398] ;  /* 0x00007300ff0477ac */ /* 0x000ea20008000a00 */
[C---:B0-----:R-:W-:Y:S01]  /*72c0*/  IMAD.SHL.U32 R8, R17.reuse, 0x4, RZ ;  /* 0x0000000411087824 */ /* 0x041fe200078e00ff */
        /* <DEDUP_REMOVED lines=15> */
.L_x_1468:
[----:B------:R-:W-:Y:S05]  /*73c0*/  BSYNC.RECONVERGENT B0 ;  /* 0x0000000000007941 */ /* 0x000fea0003800200 */
.L_x_1467:
[----:B------:R-:W-:Y:S05]  /*73d0*/  @!P0 EXIT ;  /* 0x000000000000894d */ /* 0x000fea0003800000 */
[----:B------:R-:W4:Y:S01]  /*73e0*/  LDCU.64 UR4, c[0x0][0x398] ;  /* 0x00007300ff0477ac */ /* 0x000f220008000a00 */
[C---:B0-2---:R-:W-:Y:S01]  /*73f0*/  IMAD.SHL.U32 R8, R15.reuse, 0x4, RZ ;  /* 0x000000040f087824 */ /* 0x045fe200078e00ff */
[----:B------:R-:W-:Y:S01]  /*7400*/  SHF.L.U64.HI R0, R15, 0x2, R24 ;  /* 0x000000020f007819 */ /* 0x000fe20000010218 */
[----:B------:R-:W0:Y:S01]  /*7410*/  LDCU.128 UR12, c[0x0][0x3a0] ;  /* 0x00007400ff0c77ac */ /* 0x000e220008000c00 */
[----:B------:R-:W-:Y:S02]  /*7420*/  PRMT R6, R6, 0x3340, R11 ;  /* 0x0000334006067816 */ /* 0x000fe4000000000b */
[----:B------:R-:W-:-:S04]  /*7430*/  PRMT R65, R66, 0x3340, R65 ;  /* 0x0000334042417816 */ /* 0x000fc80000000041 */
[----:B------:R-:W-:Y:S02]  /*7440*/  PRMT R17, R65, 0x5410, R6 ;  /* 0x0000541041117816 */ /* 0x000fe40000000006 */
[C---:B----4-:R-:W-:Y:S02]  /*7450*/  IADD3 R4, P0, PT, R8.reuse, UR4, RZ ;  /* 0x0000000408047c10 */ /* 0x050fe4000ff1e0ff */
        /* <DEDUP_REMOVED lines=10> */
.L_x_1371:
[----:B------:R-:W-:-:S04]  /*7500*/  ISETP.GE.U32.AND P0, PT, R2, 0x1, PT ;  /* 0x000000010200780c */ /* 0x000fc80003f06070 */
[----:B------:R-:W-:-:S13]  /*7510*/  ISETP.GE.AND.EX P0, PT, R0, RZ, PT, P0 ;  /* 0x000000ff0000720c */ /* 0x000fda0003f06300 */
[----:B------:R-:W-:Y:S05]  /*7520*/  @!P0 EXIT ;  /* 0x000000000000894d */ /* 0x000fea0003800000 */
[----:B------:R-:W0:Y:S02]  /*7530*/  S2R R3, SR_CTAID.X ;  /* 0x0000000000037919 */ /* 0x000e240000002500 */
[----:B0-----:R-:W-:-:S13]  /*7540*/  ISETP.NE.AND P0, PT, R3, RZ, PT ;  /* 0x000000ff0300720c */ /* 0x001fda0003f05270 */
[----:B------:R-:W-:Y:S05]  /*7550*/  @P0 BRA `(.L_x_1469) ;  /* 0x0000003000580947 */ /* 0x000fea0003800000 */
[----:B------:R-:W0:Y:S08]  /*7560*/  LDC.64 R10, c[0x0][0x388] ;  /* 0x0000e200ff0a7b82 */ /* 0x000e300000000a00 */
[----:B------:R-:W1:Y:S08]  /*7570*/  LDC.64 R16, c[0x0][0x390] ;  /* 0x0000e400ff107b82 */ /* 0x000e700000000a00 */
[----:B------:R-:W2:Y:S01]  /*7580*/  LDC.64 R8, c[0x0][0x380] ;  /* 0x0000e000ff087b82 */ /* 0x000ea20000000a00 */
[----:B0-----:R-:W-:-:S05]  /*7590*/  IMAD.WIDE.U32 R10, RZ, 0xc00, R10 ;  /* 0x00000c00ff0a7825 */ /* 0x001fca00078e000a */
[----:B------:R-:W3:Y:S01]  /*75a0*/  LDG.E R31, desc[UR8][R10.64] ;  /* 0x000000080a1f7981 */ /* 0x000ee2000c1e1900 */
[----:B-1----:R-:W-:-:S05]  /*75b0*/  IMAD.WIDE.U32 R16, RZ, 0x3000, R16 ;  /* 0x00003000ff107825 */ /* 0x002fca00078e0010 */
[----:B------:R-:W4:Y:S01]  /*75c0*/  LDG.E.64.CONSTANT R6, desc[UR8][R16.64+0x8] ;  /* 0x0000080810067981 */ /* 0x000f22000c1e9b00 */
[----:B--2---:R-:W-:-:S03]  /*75d0*/  IMAD.WIDE.U32 R8, RZ, 0xc00, R8 ;  /* 0x00000c00ff087825 */ /* 0x004fc600078e0008 */
[----:B------:R-:W2:Y:S04]  /*75e0*/  LDG.E.64.CONSTANT R4, desc[UR8][R16.64] ;  /* 0x0000000810047981 */ /* 0x000ea8000c1e9b00 */
[----:B------:R0:W5:Y:S01]  /*75f0*/  LDG.E R30, desc[UR8][R8.64] ;  /* 0x00000008081e7981 */ /* 0x000162000c1e1900 */
[----:B------:R-:W1:Y:S02]  /*7600*/  S2R R72, SR_TID.X ;  /* 0x0000000000487919 */ /* 0x000e640000002100 */
[C---:B-1----:R-:W-:Y:S02]  /*7610*/  LOP3.LUT R3, R72.reuse, 0x1f, RZ, 0xc0, !PT ;  /* 0x0000001f48037812 */ /* 0x042fe400078ec0ff */
[----:B------:R-:W-:-:S05]  /*7620*/  LOP3.LUT R12, R72, 0x3e0, RZ, 0xc0, !PT ;  /* 0x000003e0480c7812 */ /* 0x000fca00078ec0ff */
[----:B------:R-:W-:-:S04]  /*7630*/  IMAD R35, R12, 0x3, R3 ;  /* 0x000000030c237824 */ /* 0x000fc800078e0203 */
[----:B------:R-:W-:-:S05]  /*7640*/  VIADD R3, R35, 0x20 ;  /* 0x0000002023037836 */ /* 0x000fca0000000000 */
[----:B------:R-:W-:Y:S01]  /*7650*/  ISETP.GE.AND P1, PT, R3, UR4, PT ;  /* 0x0000000403007c0c */ /* 0x000fe2000bf26270 */
[C---:B------:R-:W-:Y:S01]  /*7660*/  VIADD R3, R35.reuse, 0x40 ;  /* 0x0000004023037836 */ /* 0x040fe20000000000 */
[----:B------:R-:W-:-:S04]  /*7670*/  ISETP.GE.AND P0, PT, R35, UR4, PT ;  /* 0x0000000423007c0c */ /* 0x000fc8000bf06270 */
[----:B------:R-:W-:-:S07]  /*7680*/  ISETP.GE.AND P2, PT, R3, UR4, PT ;  /* 0x0000000403007c0c */ /* 0x000fce000bf46270 */
[----:B------:R-:W-:-:S05]  /*7690*/  @!P1 LEA R24, P3, R35, R10, 0x2 ;  /* 0x0000000a23189211 */ /* 0x000fca00078610ff */
[--C-:B------:R-:W-:Y:S01]  /*76a0*/  @!P1 IMAD.X R25, RZ, RZ, R11.reuse, P3 ;  /* 0x000000ffff199224 */ /* 0x100fe200018e060b */
[C---:B------:R-:W-:Y:S01]  /*76b0*/  LEA R22, P3, R35.reuse, R16, 0x4 ;  /* 0x0000001023167211 */ /* 0x040fe200078620ff */
[----:B------:R-:W-:-:S04]  /*76c0*/  @!P0 IMAD.WIDE.U32 R12, R35, 0x4, R10 ;  /* 0x00000004230c8825 */ /* 0x000fc800078e000a */
[----:B------:R-:W-:Y:S01]  /*76d0*/  IMAD.X R23, RZ, RZ, R17, P3 ;  /* 0x000000ffff177224 */ /* 0x000fe200018e0611 */
[----:B------:R-:W-:-:S04]  /*76e0*/  @!P2 LEA R28, P3, R35, R10, 0x2 ;  /* 0x0000000a231ca211 */ /* 0x000fc800078610ff */
[----:B------:R-:W2:Y:S01]  /*76f0*/  @!P0 LDG.E.64.CONSTANT R20, desc[UR8][R22.64+0x8] ;  /* 0x0000080816148981 */ /* 0x000ea2000c1e9b00 */
[----:B------:R-:W-:-:S04]  /*7700*/  @!P0 IMAD.WIDE.U32 R14, R35, 0x4, R8 ;  /* 0x00000004230e8825 */ /* 0x000fc800078e0008 */
[----:B------:R-:W-:-:S04]  /*7710*/  @!P1 IMAD.WIDE.U32 R26, R35, 0x4, R8 ;  /* 0x00000004231a9825 */ /* 0x000fc800078e0008 */
[----:B------:R-:W-:Y:S02]  /*7720*/  @!P2 IMAD.X R29, RZ, RZ, R11, P3 ;  /* 0x000000ffff1da224 */ /* 0x000fe400018e060b */
[----:B0-----:R-:W-:-:S04]  /*7730*/  @!P2 IMAD.WIDE.U32 R8, R35, 0x4, R8 ;  /* 0x000000042308a825 */ /* 0x001fc800078e0008 */
[----:B---3--:R-:W-:Y:S02]  /*7740*/  IMAD.MOV.U32 R19, RZ, RZ, R31 ;  /* 0x000000ffff137224 */ /* 0x008fe400078e001f */
[----:B------:R4:W3:Y:S02]  /*7750*/  @!P0 LDG.E R31, desc[UR8][R12.64] ;  /* 0x000000080c1f8981 */ /* 0x0008e4000c1e1900 */
[----:B------:R-:W-:Y:S02]  /*7760*/  IMAD.MOV.U32 R33, RZ, RZ, R19 ;  /* 0x000000ffff217224 */ /* 0x000fe400078e0013 */
[----:B------:R-:W3:Y:S04]  /*7770*/  @!P2 LDG.E R19, desc[UR8][R28.64+0x100] ;  /* 0x000100081c13a981 */ /* 0x000ee8000c1e1900 */
[----:B------:R-:W3:Y:S01]  /*7780*/  @!P1 LDG.E R33, desc[UR8][R24.64+0x80] ;  /* 0x0000800818219981 */ /* 0x000ee2000c1e1900 */
[----:B----4-:R-:W-:-:S02]  /*7790*/  IMAD.MOV.U32 R12, RZ, RZ, R6 ;  /* 0x000000ffff0c7224 */ /* 0x010fc400078e0006 */
[----:B-----5:R-:W-:Y:S02]  /*77a0*/  IMAD.MOV.U32 R18, RZ, RZ, R30 ;  /* 0x000000ffff127224 */ /* 0x020fe400078e001e */
[----:B------:R-:W-:Y:S01]  /*77b0*/  IMAD.MOV.U32 R16, RZ, RZ, R12 ;  /* 0x000000ffff107224 */ /* 0x000fe200078e000c */
[----:B------:R2:W4:Y:S01]  /*77c0*/  @!P0 LDG.E R30, desc[UR8][R14.64] ;  /* 0x000000080e1e8981 */ /* 0x000522000c1e1900 */
[----:B------:R-:W-:-:S03]  /*77d0*/  IMAD.MOV.U32 R32, RZ, RZ, R18 ;  /* 0x000000ffff207224 */ /* 0x000fc600078e0012 */
[----:B------:R0:W3:Y:S04]  /*77e0*/  @!P2 LDG.E R18, desc[UR8][R8.64+0x100] ;  /* 0x000100080812a981 */ /* 0x0000e8000c1e1900 */
[----:B------:R-:W5:Y:S04]  /*77f0*/  @!P1 LDG.E.64.CONSTANT R16, desc[UR8][R22.64+0x208] ;  /* 0x0002080816109981 */ /* 0x000f68000c1e9b00 */
[----:B------:R-:W4:Y:S04]  /*7800*/  @!P2 LDG.E.64.CONSTANT R12, desc[UR8][R22.64+0x408] ;  /* 0x00040808160ca981 */ /* 0x000f28000c1e9b00 */
[----:B------:R-:W4:Y:S01]  /*7810*/  @!P1 LDG.E R32, desc[UR8][R26.64+0x80] ;  /* 0x000080081a209981 */ /* 0x000f22000c1e1900 */
[----:B--2---:R-:W-:-:S02]  /*7820*/  IMAD.MOV.U32 R14, RZ, RZ, R4 ;  /* 0x000000ffff0e7224 */ /* 0x004fc400078e0004 */
[----:B------:R-:W-:Y:S02]  /*7830*/  IMAD.MOV.U32 R15, RZ, RZ, R5 ;  /* 0x000000ffff0f7224 */ /* 0x000fe400078e0005 */
[----:B------:R-:W-:Y:S01]  /*7840*/  IMAD.MOV.U32 R10, RZ, RZ, R14 ;  /* 0x000000ffff0a7224 */ /* 0x000fe200078e000e */
[----:B------:R-:W2:Y:S01]  /*7850*/  @!P0 LDG.E.64.CONSTANT R4, desc[UR8][R22.64] ;  /* 0x0000000816048981 */ /* 0x000ea2000c1e9b00 */
[----:B------:R-:W-:-:S03]  /*7860*/  IMAD.MOV.U32 R11, RZ, RZ, R15 ;  /* 0x000000ffff0b7224 */ /* 0x000fc600078e000f */
[----:B------:R-:W2:Y:S04]  /*7870*/  @!P2 LDG.E.64.CONSTANT R14, desc[UR8][R22.64+0x400] ;  /* 0x00040008160ea981 */ /* 0x000ea8000c1e9b00 */
[----:B------:R1:W2:Y:S01]  /*7880*/  @!P1 LDG.E.64.CONSTANT R10, desc[UR8][R22.64+0x200] ;  /* 0x00020008160a9981 */ /* 0x0002a2000c1e9b00 */
[----:B------:R-:W1:Y:S01]  /*7890*/  S2R R24, SR_CgaCtaId ;  /* 0x0000000000187919 */ /* 0x000e620000008800 */
[----:B------:R-:W1:Y:S01]  /*78a0*/  S2R R71, SR_LANEID ;  /* 0x0000000000477919 */ /* 0x000e620000000000 */
[--C-:B------:R-:W-:Y:S02]  /*78b0*/  SHF.R.U32.HI R29, RZ, 0x10, R7.reuse ;  /* 0x00000010ff1d7819 */ /* 0x100fe40000011607 */
[----:B------:R-:W-:Y:S02]  /*78c0*/  SHF.R.U32.HI R34, RZ, 0x18, R7 ;  /* 0x00000018ff227819 */ /* 0x000fe40000011607 */
[----:B0-----:R-:W-:-:S02]  /*78d0*/  SHF.R.U32.HI R8, RZ, 0x5, R72 ;  /* 0x00000005ff087819 */ /* 0x001fc40000011648 */
[----:B------:R-:W-:Y:S02]  /*78e0*/  MOV R3, 0x400 ;  /* 0x0000040000037802 */ /* 0x000fe40000000f00 */
[----:B-1----:R-:W-:Y:S02]  /*78f0*/  PRMT R22, R29, 0x7610, R22 ;  /* 0x000076101d167816 */ /* 0x002fe40000000016 */
[----:B------:R-:W-:Y:S02]  /*7900*/  PRMT R9, R34, 0x7610, R9 ;  /* 0x0000761022097816 */ /* 0x000fe40000000009 */
[----:B------:R-:W-:-:S04]  /*7910*/  SHF.R.U32.HI R28, RZ, 0x8, R7 ;  /* 0x00000008ff1c7819 */ /* 0x000fc80000011607 */
[----:B------:R-:W-:Y:S02]  /*7920*/  PRMT R23, R28, 0x7610, R23 ;  /* 0x000076101c177816 */ /* 0x000fe40000000017 */
[----:B------:R-:W-:Y:S02]  /*7930*/  LEA R3, R24, R3, 0x18 ;  /* 0x0000000318037211 */ /* 0x000fe400078ec0ff */
[----:B------:R-:W-:Y:S01]  /*7940*/  PRMT R24, R7, 0x7610, R24 ;  /* 0x0000761007187816 */ /* 0x000fe20000000018 */
[----:B------:R-:W-:Y:S01]  /*7950*/  IMAD R36, R8, 0x60, R71 ;  /* 0x0000006008247824 */ /* 0x000fe200078e0247 */
[--C-:B------:R-:W-:Y:S02]  /*7960*/  @!P0 SHF.R.U32.HI R26, RZ, 0x10, R21.reuse ;  /* 0x00000010ff1a8819 */ /* 0x100fe40000011615 */
[----:B------:R-:W-:Y:S02]  /*7970*/  @!P0 SHF.R.U32.HI R25, RZ, 0x18, R21 ;  /* 0x00000018ff198819 */ /* 0x000fe40000011615 */
[----:B------:R-:W-:-:S02]  /*7980*/  @!P0 PRMT R22, R26, 0x7610, R22 ;  /* 0x000076101a168816 */ /* 0x000fc40000000016 */
[----:B------:R-:W-:Y:S01]  /*7990*/  @!P0 PRMT R9, R25, 0x7610, R9 ;  /* 0x0000761019098816 */ /* 0x000fe20000000009 */
[----:B------:R-:W-:Y:S01]  /*79a0*/  IMAD R35, R36, 0x8, R3 ;  /* 0x0000000824237824 */ /* 0x000fe200078e0203 */
[--C-:B------:R-:W-:Y:S02]  /*79b0*/  @!P0 SHF.R.U32.HI R27, RZ, 0x8, R21.reuse ;  /* 0x00000008ff1b8819 */ /* 0x100fe40000011615 */
[----:B------:R-:W-:Y:S02]  /*79c0*/  @!P0 PRMT R24, R21, 0x7610, R24 ;  /* 0x0000761015188816 */ /* 0x000fe40000000018 */
[----:B------:R-:W-:Y:S02]  /*79d0*/  LOP3.LUT R22, R22, 0xffff, RZ, 0xc0, !PT ;  /* 0x0000ffff16167812 */ /* 0x000fe400078ec0ff */
[----:B------:R-:W-:Y:S02]  /*79e0*/  LOP3.LUT R9, R9, 0xffff, RZ, 0xc0, !PT ;  /* 0x0000ffff09097812 */ /* 0x000fe400078ec0ff */
[----:B------:R-:W-:-:S02]  /*79f0*/  PRMT R21, R7, 0x7610, R21 ;  /* 0x0000761007157816 */ /* 0x000fc40000000015 */
[----:B------:R-:W-:Y:S02]  /*7a00*/  PRMT R7, R34, 0x7610, R7 ;  /* 0x0000761022077816 */ /* 0x000fe40000000007 */
[----:B------:R-:W-:Y:S02]  /*7a10*/  @!P0 PRMT R23, R27, 0x7610, R23 ;  /* 0x000076101b178816 */ /* 0x000fe40000000017 */
[--C-:B------:R-:W-:Y:S02]  /*7a20*/  PRMT R25, R22, 0x3340, R9.reuse ;  /* 0x0000334016197816 */ /* 0x100fe40000000009 */
[----:B------:R-:W-:Y:S02]  /*7a30*/  PRMT R9, R29, 0x7610, R9 ;  /* 0x000076101d097816 */ /* 0x000fe40000000009 */
[----:B------:R-:W-:Y:S02]  /*7a40*/  LOP3.LUT R24, R24, 0xffff, RZ, 0xc0, !PT ;  /* 0x0000ffff18187812 */ /* 0x000fe400078ec0ff */
[----:B------:R-:W-:-:S02]  /*7a50*/  LOP3.LUT R23, R23, 0xffff, RZ, 0xc0, !PT ;  /* 0x0000ffff17177812 */ /* 0x000fc400078ec0ff */
[----:B------:R-:W-:Y:S02]  /*7a60*/  PRMT R22, R9, 0x7610, R22 ;  /* 0x0000761009167816 */ /* 0x000fe40000000016 */
[----:B------:R-:W-:Y:S02]  /*7a70*/  PRMT R26, R24, 0x3340, R23 ;  /* 0x00003340181a7816 */ /* 0x000fe40000000017 */
[----:B------:R-:W-:Y:S01]  /*7a80*/  PRMT R24, R21, 0x7610, R24 ;  /* 0x0000761015187816 */ /* 0x000fe20000000018 */
[--C-:B------:R-:W-:Y:S01]  /*7a90*/  @!P0 IMAD.MOV.U32 R6, RZ, RZ, R20.reuse ;  /* 0x000000ffff068224 */ /* 0x100fe200078e0014 */
[----:B------:R-:W-:-:S04]  /*7aa0*/  PRMT R20, R28, 0x7610, R20 ;  /* 0x000076101c147816 */ /* 0x000fc80000000014 */
[----:B------:R-:W-:Y:S02]  /*7ab0*/  PRMT R23, R20, 0x7610, R23 ;  /* 0x0000761014177816 */ /* 0x000fe40000000017 */
[----:B------:R-:W-:Y:S02]  /*7ac0*/  PRMT R25, R26, 0x5410, R25 ;  /* 0x000054101a197816 */ /* 0x000fe40000000019 */
[----:B------:R-:W-:Y:S01]  /*7ad0*/  ISETP.NE.AND P5, PT, R72, RZ, PT ;  /* 0x000000ff4800720c */ /* 0x000fe20003fa5270 */
[----:B------:R-:W-:Y:S01]  /*7ae0*/  BSSY.RECONVERGENT B0, `(.L_x_1470) ;  /* 0x0000059000007945 */ /* 0x000fe20003800200 */
[----:B------:R-:W-:Y:S01]  /*7af0*/  CS2R R42, SRZ ;  /* 0x00000000002a7805 */ /* 0x000fe2000001ff00 */
[----:B---3--:R0:W-:Y:S01]  /*7b00*/  STS.64 [R35+0x200], R18 ;  /* 0x0002001223007388 */ /* 0x0081e20000000a00 */
[----:B-----5:R-:W-:Y:S02]  /*7b10*/  @!P1 SHF.R.U32.HI R27, RZ, 0x10, R17 ;  /* 0x00000010ff1b9819 */ /* 0x020fe40000011611 */
[----:B0-----:R-:W-:-:S02]  /*7b20*/  PRMT R18, R7, 0x7610, R18 ;  /* 0x0000761007127816 */ /* 0x001fc40000000012 */
[----:B------:R-:W-:-:S04]  /*7b30*/  @!P1 SHF.R.U32.HI R19, RZ, 0x18, R17 ;  /* 0x00000018ff139819 */ /* 0x000fc80000011611 */
[----:B------:R-:W-:Y:S02]  /*7b40*/  @!P1 PRMT R18, R19, 0x7610, R18 ;  /* 0x0000761013129816 */ /* 0x000fe40000000012 */
[----:B----4-:R-:W-:Y:S02]  /*7b50*/  @!P2 SHF.R.U32.HI R19, RZ, 0x10, R13 ;  /* 0x00000010ff13a819 */ /* 0x010fe4000001160d */
[----:B------:R-:W-:Y:S02]  /*7b60*/  @!P1 PRMT R22, R27, 0x7610, R22 ;  /* 0x000076101b169816 */ /* 0x000fe40000000016 */
[----:B------:R-:W-:Y:S02]  /*7b70*/  @!P2 PRMT R9, R19, 0x7610, R9 ;  /* 0x000076101309a816 */ /* 0x000fe40000000009 */
[----:B------:R-:W-:Y:S02]  /*7b80*/  @!P1 SHF.R.U32.HI R28, RZ, 0x8, R17 ;  /* 0x00000008ff1c9819 */ /* 0x000fe40000011611 */
[----:B------:R-:W-:-:S02]  /*7b90*/  @!P1 PRMT R24, R17, 0x7610, R24 ;  /* 0x0000761011189816 */ /* 0x000fc40000000018 */
[--C-:B------:R-:W-:Y:S02]  /*7ba0*/  @!P2 SHF.R.U32.HI R27, RZ, 0x8, R13.reuse ;  /* 0x00000008ff1ba819 */ /* 0x100fe4000001160d */
[----:B------:R-:W-:Y:S02]  /*7bb0*/  @!P2 SHF.R.U32.HI R17, RZ, 0x18, R13 ;  /* 0x00000018ff11a819 */ /* 0x000fe4000001160d */
[----:B------:R-:W-:Y:S02]  /*7bc0*/  @!P2 PRMT R21, R13, 0x7610, R21 ;  /* 0x000076100d15a816 */ /* 0x000fe40000000015 */
[----:B------:R-:W-:Y:S02]  /*7bd0*/  LOP3.LUT R13, R22, 0xffff, RZ, 0xc0, !PT ;  /* 0x0000ffff160d7812 */ /* 0x000fe400078ec0ff */
[----:B------:R-:W-:Y:S02]  /*7be0*/  LOP3.LUT R18, R18, 0xffff, RZ, 0xc0, !PT ;  /* 0x0000ffff12127812 */ /* 0x000fe400078ec0ff */
[----:B------:R-:W-:Y:S01]  /*7bf0*/  LOP3.LUT R22, R9, 0xffff, RZ, 0xc0, !PT ;  /* 0x0000ffff09167812 */ /* 0x000fe200078ec0ff */
[----:B------:R-:W-:Y:S01]  /*7c00*/  IMAD R9, R71, 0x10, R35 ;  /* 0x0000001047097824 */ /* 0x000fe200078e0223 */
[----:B------:R-:W-:Y:S01]  /*7c10*/  STS.64 [R35], R30 ;  /* 0x0000001e23007388 */ /* 0x000fe20000000a00 */
[----:B------:R-:W-:Y:S01]  /*7c20*/  @!P2 PRMT R7, R17, 0x7610, R7 ;  /* 0x000076101107a816 */ /* 0x000fe20000000007 */
[----:B------:R-:W-:Y:S01]  /*7c30*/  IMAD R17, R36, 0x8, R35 ;  /* 0x0000000824117824 */ /* 0x000fe200078e0223 */
[----:B------:R-:W-:Y:S01]  /*7c40*/  PRMT R13, R13, 0x3340, R18 ;  /* 0x000033400d0d7816 */ /* 0x000fe20000000012 */
[----:B------:R-:W-:Y:S01]  /*7c50*/  STS.64 [R35+0x100], R32 ;  /* 0x0001002023007388 */ /* 0x000fe20000000a00 */
[----:B------:R-:W-:Y:S01]  /*7c60*/  IMAD R18, R71, 0x2, R36 ;  /* 0x0000000247127824 */ /* 0x000fe200078e0224 */
[----:B------:R-:W-:-:S02]  /*7c70*/  NOP ;  /* 0x0000000000007918 */ /* 0x000fc40000000000 */
[----:B------:R-:W-:Y:S04]  /*7c80*/  LDS.64 R32, [R9+0x8] ;  /* 0x0000080009207984 */ /* 0x000fe80000000a00 */
[----:B------:R-:W0:Y:S04]  /*7c90*/  LDS.64 R34, [R9+0x10] ;  /* 0x0000100009227984 */ /* 0x000e280000000a00 */
[----:B------:R1:W3:Y:S01]  /*7ca0*/  LDS.64 R36, [R9] ;  /* 0x0000000009247984 */ /* 0x0002e20000000a00 */
[----:B------:R-:W-:Y:S01]  /*7cb0*/  BAR.SYNC.DEFER_BLOCKING 0x0 ;  /* 0x0000000000007b1d */ /* 0x000fe20000010000 */
[----:B------:R-:W-:-:S02]  /*7cc0*/  @!P1 PRMT R23, R28, 0x7610, R23 ;  /* 0x000076101c179816 */ /* 0x000fc40000000017 */
[----:B------:R-:W-:Y:S02]  /*7cd0*/  @!P2 PRMT R20, R27, 0x7610, R20 ;  /* 0x000076101b14a816 */ /* 0x000fe40000000014 */
[----:B------:R-:W-:Y:S02]  /*7ce0*/  LOP3.LUT R24, R24, 0xffff, RZ, 0xc0, !PT ;  /* 0x0000ffff18187812 */ /* 0x000fe400078ec0ff */
[----:B------:R-:W-:Y:S02]  /*7cf0*/  LOP3.LUT R21, R21, 0xffff, RZ, 0xc0, !PT ;  /* 0x0000ffff15157812 */ /* 0x000fe400078ec0ff */
[----:B------:R-:W-:Y:S02]  /*7d00*/  LOP3.LUT R23, R23, 0xffff, RZ, 0xc0, !PT ;  /* 0x0000ffff17177812 */ /* 0x000fe400078ec0ff */
[----:B------:R-:W-:Y:S02]  /*7d10*/  LOP3.LUT R7, R7, 0xffff, RZ, 0xc0, !PT ;  /* 0x0000ffff07077812 */ /* 0x000fe400078ec0ff */
[----:B------:R-:W-:-:S02]  /*7d20*/  LOP3.LUT R20, R20, 0xffff, RZ, 0xc0, !PT ;  /* 0x0000ffff14147812 */ /* 0x000fc400078ec0ff */
[----:B------:R-:W-:Y:S02]  /*7d30*/  PRMT R24, R24, 0x3340, R23 ;  /* 0x0000334018187816 */ /* 0x000fe40000000017 */
[----:B------:R-:W-:Y:S02]  /*7d40*/  PRMT R7, R22, 0x3340, R7 ;  /* 0x0000334016077816 */ /* 0x000fe40000000007 */
[----:B------:R-:W-:Y:S01]  /*7d50*/  PRMT R20, R21, 0x3340, R20 ;  /* 0x0000334015147816 */ /* 0x000fe20000000014 */
[----:B------:R-:W-:Y:S01]  /*7d60*/  IMAD.MOV.U32 R22, RZ, RZ, R16 ;  /* 0x000000ffff167224 */ /* 0x000fe200078e0010 */
[----:B------:R-:W-:Y:S01]  /*7d70*/  PRMT R23, R24, 0x5410, R13 ;  /* 0x0000541018177816 */ /* 0x000fe2000000000d */
[----:B------:R-:W-:Y:S01]  /*7d80*/  IMAD.MOV.U32 R24, RZ, RZ, R6 ;  /* 0x000000ffff187224 */ /* 0x000fe200078e0006 */
[----:B------:R-:W-:Y:S01]  /*7d90*/  PRMT R21, R20, 0x5410, R7 ;  /* 0x0000541014157816 */ /* 0x000fe20000000007 */
[----:B------:R-:W-:Y:S02]  /*7da0*/  IMAD.MOV.U32 R20, RZ, RZ, R12 ;  /* 0x000000ffff147224 */ /* 0x000fe400078e000c */
[----:B------:R-:W-:Y:S01]  /*7db0*/  IMAD R18, R18, 0x8, R9 ;  /* 0x0000000812127824 */ /* 0x000fe200078e0209 */
[----:B------:R-:W-:Y:S04]  /*7dc0*/  STS.64 [R17+0x8], R24 ;  /* 0x0000081811007388 */ /* 0x000fe80000000a00 */
[----:B--2---:R2:W-:Y:S04]  /*7dd0*/  STS.64 [R17+0x200], R10 ;  /* 0x0002000a11007388 */ /* 0x0045e80000000a00 */
[----:B------:R-:W-:Y:S04]  /*7de0*/  STS.64 [R17+0x208], R22 ;  /* 0x0002081611007388 */ /* 0x000fe80000000a00 */
[----:B------:R-:W-:Y:S04]  /*7df0*/  STS.64 [R17], R4 ;  /* 0x0000000411007388 */ /* 0x000fe80000000a00 */
[----:B------:R-:W-:Y:S04]  /*7e00*/  STS.64 [R17+0x400], R14 ;  /* 0x0004000e11007388 */ /* 0x000fe80000000a00 */
[----:B------:R-:W-:Y:S01]  /*7e10*/  STS.64 [R17+0x408], R20 ;  /* 0x0004081411007388 */ /* 0x000fe20000000a00 */
[----:B------:R-:W-:-:S03]  /*7e20*/  NOP ;  /* 0x0000000000007918 */ /* 0x000fc60000000000 */
[----:B------:R-:W-:Y:S04]  /*7e30*/  LDS.64 R38, [R18] ;  /* 0x0000000012267984 */ /* 0x000fe80000000a00 */
[----:B------:R-:W4:Y:S01]  /*7e40*/  LDS.64 R40, [R18+0x10] ;  /* 0x0000100012287984 */ /* 0x000f220000000a00 */
[----:B-1----:R-:W-:-:S03]  /*7e50*/  IMAD R9, R72, 0x3, RZ ;  /* 0x0000000348097824 */ /* 0x002fc600078e02ff */
[----:B------:R-:W1:Y:S01]  /*7e60*/  LDS.64 R6, [R18+0x20] ;  /* 0x0000200012067984 */ /* 0x000e620000000a00 */
[----:B------:R-:W-:Y:S01]  /*7e70*/  VIADD R13, R9, 0x2 ;  /* 0x00000002090d7836 */ /* 0x000fe20000000000 */
[----:B0-----:R-:W-:Y:S02]  /*7e80*/  ISETP.NE.AND P0, PT, R33, R35, PT ;  /* 0x000000232100720c */ /* 0x001fe40003f05270 */
[----:B------:R0:W0:Y:S02]  /*7e90*/  LDS.64 R44, [R18+0x8] ;  /* 0x00000800122c7984 */ /* 0x0000240000000a00 */
[----:B------:R-:W-:Y:S02]  /*7ea0*/  ISETP.EQ.U32.AND P1, PT, R2, R13, PT ;  /* 0x0000000d0200720c */ /* 0x000fe40003f22070 */
[----:B------:R-:W-:Y:S01]  /*7eb0*/  ISETP.NE.OR P0, PT, R32, R34, P0 ;  /* 0x000000222000720c */ /* 0x000fe20000705670 */
[----:B------:R0:W0:Y:S03]  /*7ec0*/  LDS.64 R46, [R18+0x18] ;  /* 0x00001800122e7984 */ /* 0x0000260000000a00 */
[----:B------:R-:W-:Y:S01]  /*7ed0*/  ISETP.EQ.OR.EX P1, PT, R0, RZ, P0, P1 ;  /* 0x000000ff0000720c */ /* 0x000fe20000722710 */
[----:B--2---:R-:W-:Y:S01]  /*7ee0*/  VIADD R11, R9, 0x1 ;  /* 0x00000001090b7836 */ /* 0x004fe20000000000 */
[----:B------:R2:W0:Y:S01]  /*7ef0*/  LDS.64 R22, [R18+0x28] ;  /* 0x0000280012167984 */ /* 0x0004220000000a00 */
[----:B------:R-:W-:Y:S01]  /*7f00*/  BAR.SYNC.DEFER_BLOCKING 0x0 ;  /* 0x0000000000007b1d */ /* 0x000fe20000010000 */
[----:B---3--:R-:W-:-:S02]  /*7f10*/  ISETP.NE.AND P0, PT, R37, R33, PT ;  /* 0x000000212500720c */ /* 0x008fc40003f05270 */
[----:B------:R-:W-:Y:S02]  /*7f20*/  ISETP.EQ.U32.AND P2, PT, R2, R11, PT ;  /* 0x0000000b0200720c */ /* 0x000fe40003f42070 */
[----:B------:R-:W-:-:S04]  /*7f30*/  ISETP.NE.OR P0, PT, R36, R32, P0 ;  /* 0x000000202400720c */ /* 0x000fc80000705670 */
[----:B------:R-:W-:Y:S01]  /*7f40*/  ISETP.EQ.OR.EX P0, PT, R0, RZ, P0, P2 ;  /* 0x000000ff0000720c */ /* 0x000fe20000702720 */
[----:B----4-:R-:W-:Y:S01]  /*7f50*/  @!P1 DADD R4, R38, R40 ;  /* 0x0000000026049229 */ /* 0x010fe20000000028 */
[----:B------:R-:W-:-:S09]  /*7f60*/  ISETP.NE.U32.AND P2, PT, R2, R9, PT ;  /* 0x000000090200720c */ /* 0x000fd20003f45070 */
[----:B------:R-:W-:Y:S02]  /*7f70*/  @!P1 FSEL R4, R40, R4, P0 ;  /* 0x0000000428049208 */ /* 0x000fe40000000000 */
[----:B------:R-:W-:-:S06]  /*7f80*/  @!P1 FSEL R5, R41, R5, P0 ;  /* 0x0000000529059208 */ /* 0x000fcc0000000000 */
[----:B-1----:R-:W-:Y:S01]  /*7f90*/  @!P1 DADD R6, R6, R4 ;  /* 0x0000000006069229 */ /* 0x002fe20000000004 */
[----:B------:R-:W-:Y:S01]  /*7fa0*/  IMAD R5, R72, 0x8, R3 ;  /* 0x0000000848057824 */ /* 0x000fe200078e0203 */
[----:B------:R-:W-:-:S04]  /*7fb0*/  ISETP.NE.AND.EX P2, PT, R0, RZ, PT, P2 ;  /* 0x000000ff0000720c */ /* 0x000fc80003f45320 */
[----:B------:R2:W-:Y:S01]  /*7fc0*/  STS.64 [R5+0x930], R34 ;  /* 0x0009302205007388 */ /* 0x0005e20000000a00 */
[----:B------:R-:W-:Y:S01]  /*7fd0*/  IMAD.MOV.U32 R9, RZ, RZ, 0x1 ;  /* 0x00000001ff097424 */ /* 0x000fe200078e00ff */
[----:B------:R-:W-:Y:S01]  /*7fe0*/  SEL R4, RZ, 0x1, P2 ;  /* 0x00000001ff047807 */ /* 0x000fe20001000000 */
[----:B------:R-:W-:Y:S01]  /*7ff0*/  IMAD.MOV.U32 R24, RZ, RZ, RZ ;  /* 0x000000ffff187224 */ /* 0x000fe200078e00ff */
[----:B------:R-:W-:Y:S06]  /*8000*/  BAR.SYNC.DEFER_BLOCKING 0x0 ;  /* 0x0000000000007b1d */ /* 0x000fec0000010000 */
[----:B0-----:R-:W-:Y:S05]  /*8010*/  @!P5 BRA `(.L_x_1471) ;  /* 0x000000000014d947 */ /* 0x001fea0003800000 */
[----:B------:R-:W0:Y:S02]  /*8020*/  LDS.64 R42, [R5+0x928] ;  /* 0x00092800052a7984 */ /* 0x000e240000000a00 */
[----:B0-----:R-:W-:-:S13]  /*8030*/  ISETP.NE.AND P4, PT, R42, R36, PT ;  /* 0x000000242a00720c */ /* 0x001fda0003f85270 */
[----:B------:R-:W-:Y:S01]  /*8040*/  @!P4 ISETP.NE.AND P3, PT, R43, R37, PT ;  /* 0x000000252b00c20c */ /* 0x000fe20003f65270 */
[----:B------:R-:W-:-:S03]  /*8050*/  @!P4 IMAD.MOV.U32 R42, RZ, RZ, R36 ;  /* 0x000000ffff2ac224 */ /* 0x000fc600078e0024 */
[----:B------:R-:W-:-:S09]  /*8060*/  @!P4 SEL R9, RZ, 0x1, !P3 ;  /* 0x00000001ff09c807 */ /* 0x000fd20005800000 */
.L_x_1471:
[----:B------:R-:W-:Y:S05]  /*8070*/  BSYNC.RECONVERGENT B0 ;  /* 0x0000000000007941 */ /* 0x000fea0003800200 */
.L_x_1470:
[----:B------:R-:W-:Y:S01]  /*8080*/  @P5 SEL R4, R4, R9, !P2 ;  /* 0x0000000904045207 */ /* 0x000fe20005000000 */
[----:B--2---:R-:W-:Y:S01]  /*8090*/  SHFL.UP PT, R18, R6, 0x1, RZ ;  /* 0x0420000006127989 */ /* 0x004fe200000e00ff */
[----:B------:R-:W-:Y:S01]  /*80a0*/  SEL R15, RZ, 0x1, !P0 ;  /* 0x00000001ff0f7807 */ /* 0x000fe20004000000 */
[----:B------:R-:W-:Y:S01]  /*80b0*/  IMAD.MOV.U32 R25, RZ, RZ, R7 ;  /* 0x000000ffff197224 */ /* 0x000fe200078e0007 */
[----:B------:R-:W-:Y:S01]  /*80c0*/  SEL R5, RZ, 0x1, !P1 ;  /* 0x00000001ff057807 */ /* 0x000fe20004800000 */
[----:B------:R-:W0:Y:S01]  /*80d0*/  SHFL.UP PT, R19, R7, 0x1, RZ ;  /* 0x0420000007137989 */ /* 0x000e2200000e00ff */
[----:B------:R-:W-:Y:S01]  /*80e0*/  SEL R24, R24, RZ, P2 ;  /* 0x000000ff18187207 */ /* 0x000fe20001000000 */
[----:B------:R-:W-:Y:S01]  /*80f0*/  BSSY.RECONVERGENT B0, `(.L_x_1472) ;  /* 0x0000131000007945 */ /* 0x000fe20003800200 */
[----:B------:R-:W-:Y:S02]  /*8100*/  IADD3 R26, P3, P4, R5, R4, R15 ;  /* 0x00000004051a7210 */ /* 0x000fe40007c7e00f */
[----:B------:R-:W-:Y:S01]  /*8110*/  SEL R5, R24, RZ, P5 ;  /* 0x000000ff18057207 */ /* 0x000fe20002800000 */
[----:B------:R-:W-:Y:S01]  /*8120*/  IMAD.MOV.U32 R24, RZ, RZ, R6 ;  /* 0x000000ffff187224 */ /* 0x000fe200078e0006 */
[----:B------:R-:W-:Y:S01]  /*8130*/  ISETP.NE.U32.AND P2, PT, R26, RZ, PT ;  /* 0x000000ff1a00720c */ /* 0x000fe20003f45070 */
[----:B------:R-:W1:Y:S01]  /*8140*/  SHFL.UP PT, R27, R26, 0x1, RZ ;  /* 0x042000001a1b7989 */ /* 0x000e6200000e00ff */
[----:B------:R-:W-:-:S02]  /*8150*/  IADD3.X R30, PT, PT, RZ, R5, RZ, P3, P4 ;  /* 0x00000005ff1e7210 */ /* 0x000fc40001fe84ff */
[----:B------:R-:W-:Y:S02]  /*8160*/  @!P1 SEL R15, R44, RZ, !P0 ;  /* 0x000000ff2c0f9207 */ /* 0x000fe40004000000 */
[----:B------:R-:W-:Y:S01]  /*8170*/  ISETP.NE.AND.EX P2, PT, R30, RZ, PT, P2 ;  /* 0x000000ff1e00720c */ /* 0x000fe20003f45320 */
[----:B------:R-:W2:Y:S01]  /*8180*/  SHFL.UP PT, R29, R30, 0x1, RZ ;  /* 0x042000001e1d7989 */ /* 0x000ea200000e00ff */
[----:B------:R-:W-:Y:S02]  /*8190*/  ISETP.GT.AND P4, PT, R71, RZ, PT ;  /* 0x000000ff4700720c */ /* 0x000fe40003f84270 */
[----:B------:R-:W-:Y:S02]  /*81a0*/  @!P1 IADD3 R22, PT, PT, R22, R46, R15 ;  /* 0x0000002e16169210 */ /* 0x000fe40007ffe00f */
[----:B------:R-:W-:-:S03]  /*81b0*/  ISETP.NE.AND P6, PT, R8, 0x3, PT ;  /* 0x000000030800780c */ /* 0x000fc60003fc5270 */
[----:B------:R-:W-:-:S04]  /*81c0*/  IMAD.MOV.U32 R15, RZ, RZ, R22 ;  /* 0x000000ffff0f7224 */ /* 0x000fc800078e0016 */
[----:B0-----:R-:W-:Y:S01]  /*81d0*/  @!P2 DADD R24, R18, R6 ;  /* 0x000000001218a229 */ /* 0x001fe20000000006 */
[----:B------:R-:W0:Y:S05]  /*81e0*/  SHFL.UP PT, R19, R22, 0x1, RZ ;  /* 0x0420000016137989 */ /* 0x000e2a00000e00ff */
[----:B------:R-:W-:Y:S01]  /*81f0*/  @!P4 IMAD.MOV.U32 R24, RZ, RZ, R6 ;  /* 0x000000ffff18c224 */ /* 0x000fe200078e0006 */
[----:B-1----:R-:W-:Y:S01]  /*8200*/  IADD3 R28, P3, PT, R27, R26, RZ ;  /* 0x0000001a1b1c7210 */ /* 0x002fe20007f7e0ff */
[----:B------:R-:W-:Y:S02]  /*8210*/  @!P4 IMAD.MOV.U32 R25, RZ, RZ, R7 ;  /* 0x000000ffff19c224 */ /* 0x000fe400078e0007 */
[----:B------:R-:W-:-:S02]  /*8220*/  @!P4 IMAD.MOV.U32 R28, RZ, RZ, R26 ;  /* 0x000000ffff1cc224 */ /* 0x000fc400078e001a */
[----:B------:R-:W-:Y:S01]  /*8230*/  SHFL.UP PT, R26, R24, 0x2, RZ ;  /* 0x04400000181a7989 */ /* 0x000fe200000e00ff */
[--C-:B--2---:R-:W-:Y:S02]  /*8240*/  IMAD.X R29, R29, 0x1, R30.reuse, P3 ;  /* 0x000000011d1d7824 */ /* 0x104fe400018e061e */
[----:B------:R-:W-:Y:S01]  /*8250*/  @!P4 IMAD.MOV.U32 R29, RZ, RZ, R30 ;  /* 0x000000ffff1dc224 */ /* 0x000fe200078e001e */
[----:B------:R-:W1:Y:S01]  /*8260*/  SHFL.UP PT, R27, R25, 0x2, RZ ;  /* 0x04400000191b7989 */ /* 0x000e6200000e00ff */
[----:B------:R-:W-:Y:S01]  /*8270*/  ISETP.NE.U32.AND P3, PT, R28, RZ, PT ;  /* 0x000000ff1c00720c */ /* 0x000fe20003f65070 */
[----:B------:R-:W-:Y:S02]  /*8280*/  IMAD.MOV.U32 R18, RZ, RZ, R24 ;  /* 0x000000ffff127224 */ /* 0x000fe400078e0018 */
[----:B------:R-:W2:Y:S01]  /*8290*/  SHFL.UP PT, R31, R28, 0x2, RZ ;  /* 0x044000001c1f7989 */ /* 0x000ea200000e00ff */
[----:B------:R-:W-:-:S03]  /*82a0*/  ISETP.NE.AND.EX P3, PT, R29, RZ, PT, P3 ;  /* 0x000000ff1d00720c */ /* 0x000fc60003f65330 */
[----:B------:R-:W3:Y:S01]  /*82b0*/  SHFL.UP PT, R48, R29, 0x2, RZ ;  /* 0x044000001d307989 */ /* 0x000ee200000e00ff */
[--C-:B0-----:R-:W-:Y:S02]  /*82c0*/  @!P2 IMAD.IADD R15, R19, 0x1, R22.reuse ;  /* 0x00000001130fa824 */ /* 0x101fe400078e0216 */
[----:B------:R-:W-:Y:S01]  /*82d0*/  @!P4 IMAD.MOV.U32 R15, RZ, RZ, R22 ;  /* 0x000000ffff0fc224 */ /* 0x000fe200078e0016 */
[----:B------:R-:W-:Y:S01]  /*82e0*/  ISETP.GT.AND P4, PT, R71, 0x1, PT ;  /* 0x000000014700780c */ /* 0x000fe20003f84270 */
[----:B------:R-:W-:Y:S02]  /*82f0*/  IMAD.MOV.U32 R19, RZ, RZ, R25 ;  /* 0x000000ffff137224 */ /* 0x000fe400078e0019 */
[----:B------:R-:W-:Y:S01]  /*8300*/  IMAD.MOV.U32 R22, RZ, RZ, R15 ;  /* 0x000000ffff167224 */ /* 0x000fe200078e000f */
[----:B------:R-:W0:Y:S02]  /*8310*/  SHFL.UP PT, R50, R15, 0x2, RZ ;  /* 0x044000000f327989 */ /* 0x000e2400000e00ff */
[----:B-1----:R-:W-:Y:S01]  /*8320*/  @!P3 DADD R18, R26, R24 ;  /* 0x000000001a12b229 */ /* 0x002fe20000000018 */
[----:B--2---:R-:W-:-:S06]  /*8330*/  IADD3 R30, P2, PT, R31, R28, RZ ;  /* 0x0000001c1f1e7210 */ /* 0x004fcc0007f5e0ff */
[----:B------:R-:W-:Y:S02]  /*8340*/  @!P4 IMAD.MOV.U32 R30, RZ, RZ, R28 ;  /* 0x000000ffff1ec224 */ /* 0x000fe400078e001c */
        /* <DEDUP_REMOVED lines=8> */
[--C-:B0-----:R-:W-:Y:S01]  /*83d0*/  @!P3 IMAD.IADD R22, R50, 0x1, R15.reuse ;  /* 0x000000013216b824 */ /* 0x101fe200078e020f */
[----:B------:R-:W-:Y:S01]  /*83e0*/  ISETP.NE.AND.EX P2, PT, R31, RZ, PT, P2 ;  /* 0x000000ff1f00720c */ /* 0x000fe20003f45320 */
[----:B------:R-:W-:Y:S01]  /*83f0*/  @!P4 IMAD.MOV.U32 R22, RZ, RZ, R15 ;  /* 0x000000ffff16c224 */ /* 0x000fe200078e000f */
[----:B------:R-:W0:Y:S01]  /*8400*/  SHFL.UP PT, R29, R30, 0x4, RZ ;  /* 0x048000001e1d7989 */ /* 0x000e2200000e00ff */
[----:B------:R-:W-:Y:S01]  /*8410*/  ISETP.GT.AND P4, PT, R71, 0x3, PT ;  /* 0x000000034700780c */ /* 0x000fe20003f84270 */
[----:B------:R-:W-:-:S02]  /*8420*/  IMAD.MOV.U32 R25, RZ, RZ, R19 ;  /* 0x000000ffff197224 */ /* 0x000fc400078e0013 */
[----:B------:R-:W2:Y:S01]  /*8430*/  SHFL.UP PT, R48, R31, 0x4, RZ ;  /* 0x048000001f307989 */ /* 0x000ea200000e00ff */
[----:B------:R-:W-:-:S03]  /*8440*/  IMAD.MOV.U32 R15, RZ, RZ, R22 ;  /* 0x000000ffff0f7224 */ /* 0x000fc600078e0016 */
[----:B------:R-:W3:Y:S03]  /*8450*/  SHFL.UP PT, R49, R22, 0x4, RZ ;  /* 0x0480000016317989 */ /* 0x000ee600000e00ff */
[----:B-1----:R-:W-:Y:S01]  /*8460*/  @!P2 DADD R24, R26, R18 ;  /* 0x000000001a18a229 */ /* 0x002fe20000000012 */
[----:B0-----:R-:W-:Y:S02]  /*8470*/  IADD3 R28, P3, PT, R29, R30, RZ ;  /* 0x0000001e1d1c7210 */ /* 0x001fe40007f7e0ff */
[----:B------:R-:W-:-:S03]  /*8480*/  @!P4 IMAD.MOV.U32 R28, RZ, RZ, R30 ;  /* 0x000000ffff1cc224 */ /* 0x000fc600078e001e */
[----:B------:R-:W-:Y:S02]  /*8490*/  @!P4 IMAD.MOV.U32 R25, RZ, RZ, R19 ;  /* 0x000000ffff19c224 */ /* 0x000fe400078e0013 */
[--C-:B--2---:R-:W-:Y:S01]  /*84a0*/  IMAD.X R29, R48, 0x1, R31.reuse, P3 ;  /* 0x00000001301d7824 */ /* 0x104fe200018e061f */
[----:B------:R-:W0:Y:S01]  /*84b0*/  SHFL.UP PT, R19, R28, 0x8, RZ ;  /* 0x050000001c137989 */ /* 0x000e2200000e00ff */
[----:B------:R-:W-:Y:S02]  /*84c0*/  @!P4 IMAD.MOV.U32 R29, RZ, RZ, R31 ;  /* 0x000000ffff1dc224 */ /* 0x000fe400078e001f */
[----:B------:R-:W-:Y:S01]  /*84d0*/  @!P4 IMAD.MOV.U32 R24, RZ, RZ, R18 ;  /* 0x000000ffff18c224 */ /* 0x000fe200078e0012 */
[----:B------:R-:W-:Y:S01]  /*84e0*/  SHFL.UP PT, R27, R25, 0x8, RZ ;  /* 0x05000000191b7989 */ /* 0x000fe200000e00ff */
[--C-:B---3--:R-:W-:Y:S01]  /*84f0*/  @!P2 IMAD.IADD R15, R49, 0x1, R22.reuse ;  /* 0x00000001310fa824 */ /* 0x108fe200078e0216 */
[----:B------:R-:W-:Y:S01]  /*8500*/  ISETP.NE.U32.AND P2, PT, R28, RZ, PT ;  /* 0x000000ff1c00720c */ /* 0x000fe20003f45070 */
[----:B------:R-:W-:Y:S01]  /*8510*/  @!P4 IMAD.MOV.U32 R15, RZ, RZ, R22 ;  /* 0x000000ffff0fc224 */ /* 0x000fe200078e0016 */
[----:B------:R-:W1:Y:S01]  /*8520*/  SHFL.UP PT, R30, R29, 0x8, RZ ;  /* 0x050000001d1e7989 */ /* 0x000e6200000e00ff */
[----:B------:R-:W-:Y:S01]  /*8530*/  ISETP.GT.AND P4, PT, R71, 0x7, PT ;  /* 0x000000074700780c */ /* 0x000fe20003f84270 */
[----:B------:R-:W-:Y:S01]  /*8540*/  IMAD.MOV.U32 R18, RZ, RZ, R24 ;  /* 0x000000ffff127224 */ /* 0x000fe200078e0018 */
[----:B------:R-:W-:Y:S01]  /*8550*/  ISETP.NE.AND.EX P2, PT, R29, RZ, PT, P2 ;  /* 0x000000ff1d00720c */ /* 0x000fe20003f45320 */
[----:B------:R-:W2:Y:S04]  /*8560*/  SHFL.UP PT, R26, R24, 0x8, RZ ;  /* 0x05000000181a7989 */ /* 0x000ea800000e00ff */
[----:B------:R-:W3:Y:S01]  /*8570*/  SHFL.UP PT, R48, R15, 0x8, RZ ;  /* 0x050000000f307989 */ /* 0x000ee200000e00ff */
[----:B0-----:R-:W-:-:S05]  /*8580*/  IADD3 R22, P3, PT, R19, R28, RZ ;  /* 0x0000001c13167210 */ /* 0x001fca0007f7e0ff */
[----:B------:R-:W-:Y:S02]  /*8590*/  @!P4 IMAD.MOV.U32 R22, RZ, RZ, R28 ;  /* 0x000000ffff16c224 */ /* 0x000fe400078e001c */
[----:B------:R-:W-:Y:S02]  /*85a0*/  IMAD.MOV.U32 R19, RZ, RZ, R25 ;  /* 0x000000ffff137224 */ /* 0x000fe400078e0019 */
[--C-:B-1----:R-:W-:Y:S01]  /*85b0*/  IMAD.X R28, R30, 0x1, R29.reuse, P3 ;  /* 0x000000011e1c7824 */ /* 0x102fe200018e061d */
[----:B------:R-:W-:Y:S01]  /*85c0*/  ISETP.GT.AND P3, PT, R71, 0xf, PT ;  /* 0x0000000f4700780c */ /* 0x000fe20003f64270 */
[----:B------:R-:W-:Y:S01]  /*85d0*/  @!P4 IMAD.MOV.U32 R28, RZ, RZ, R29 ;  /* 0x000000ffff1cc224 */ /* 0x000fe200078e001d */
[----:B--2---:R-:W-:Y:S01]  /*85e0*/  @!P2 DADD R18, R26, R24 ;  /* 0x000000001a12a229 */ /* 0x004fe20000000018 */
[----:B------:R-:W0:Y:S01]  /*85f0*/  SHFL.UP PT, R27, R22, 0x10, RZ ;  /* 0x06000000161b7989 */ /* 0x000e2200000e00ff */
[--C-:B------:R-:W-:Y:S02]  /*8600*/  IMAD.MOV.U32 R26, RZ, RZ, R15.reuse ;  /* 0x000000ffff1a7224 */ /* 0x100fe400078e000f */
[----:B---3--:R-:W-:Y:S01]  /*8610*/  @!P2 IMAD.IADD R26, R48, 0x1, R15 ;  /* 0x00000001301aa824 */ /* 0x008fe200078e020f */
[----:B------:R-:W1:Y:S01]  /*8620*/  SHFL.UP PT, R59, R28, 0x10, RZ ;  /* 0x060000001c3b7989 */ /* 0x000e6200000e00ff */
[----:B------:R-:W-:Y:S01]  /*8630*/  @!P4 IMAD.MOV.U32 R18, RZ, RZ, R24 ;  /* 0x000000ffff12c224 */ /* 0x000fe200078e0018 */
[----:B------:R-:W-:Y:S01]  /*8640*/  ISETP.NE.U32.AND P2, PT, R22, RZ, PT ;  /* 0x000000ff1600720c */ /* 0x000fe20003f45070 */
[----:B------:R-:W-:-:S02]  /*8650*/  @!P4 IMAD.MOV.U32 R19, RZ, RZ, R25 ;  /* 0x000000ffff13c224 */ /* 0x000fc400078e0019 */
[----:B------:R-:W-:Y:S01]  /*8660*/  @!P4 IMAD.MOV.U32 R26, RZ, RZ, R15 ;  /* 0x000000ffff1ac224 */ /* 0x000fe200078e000f */
[----:B------:R-:W-:Y:S01]  /*8670*/  SHFL.UP PT, R24, R18, 0x10, RZ ;  /* 0x0600000012187989 */ /* 0x000fe200000e00ff */
[----:B------:R-:W-:Y:S01]  /*8680*/  ISETP.NE.AND.EX P2, PT, R28, RZ, PT, P2 ;  /* 0x000000ff1c00720c */ /* 0x000fe20003f45320 */
[----:B------:R-:W-:Y:S02]  /*8690*/  IMAD.MOV.U32 R56, RZ, RZ, R18 ;  /* 0x000000ffff387224 */ /* 0x000fe400078e0012 */
[----:B------:R-:W2:Y:S01]  /*86a0*/  SHFL.UP PT, R25, R19, 0x10, RZ ;  /* 0x0600000013197989 */ /* 0x000ea200000e00ff */
[----:B------:R-:W-:Y:S02]  /*86b0*/  IMAD.MOV.U32 R57, RZ, RZ, R19 ;  /* 0x000000ffff397224 */ /* 0x000fe400078e0013 */
[----:B------:R-:W-:Y:S01]  /*86c0*/  IMAD.MOV.U32 R48, RZ, RZ, R26 ;  /* 0x000000ffff307224 */ /* 0x000fe200078e001a */
[----:B------:R-:W3:Y:S01]  /*86d0*/  SHFL.UP PT, R15, R26, 0x10, RZ ;  /* 0x060000001a0f7989 */ /* 0x000ee200000e00ff */
[----:B0-----:R-:W-:Y:S01]  /*86e0*/  IADD3 R58, P4, PT, R27, R22, RZ ;  /* 0x000000161b3a7210 */ /* 0x001fe20007f9e0ff */
[----:B------:R-:W-:Y:S01]  /*86f0*/  @!P3 IMAD.MOV.U32 R58, RZ, RZ, R22 ;  /* 0x000000ffff3ab224 */ /* 0x000fe200078e0016 */
[----:B------:R-:W-:-:S03]  /*8700*/  PRMT R22, R23, 0x7772, RZ ;  /* 0x0000777217167816 */ /* 0x000fc600000000ff */
[--C-:B-1----:R-:W-:Y:S01]  /*8710*/  IMAD.X R59, R59, 0x1, R28.reuse, P4 ;  /* 0x000000013b3b7824 */ /* 0x102fe200020e061c */
[----:B------:R-:W-:Y:S01]  /*8720*/  ISETP.NE.AND P4, PT, R71, 0x1f, PT ;  /* 0x0000001f4700780c */ /* 0x000fe20003f85270 */
[----:B------:R-:W-:-:S05]  /*8730*/  @!P3 IMAD.MOV.U32 R59, RZ, RZ, R28 ;  /* 0x000000ffff3bb224 */ /* 0x000fca00078e001c */
[----:B------:R-:W-:Y:S01]  /*8740*/  SHFL.UP PT, R69, R59, 0x1, RZ ;  /* 0x042000003b457989 */ /* 0x000fe200000e00ff */
[----:B--2---:R-:W-:Y:S01]  /*8750*/  @!P2 DADD R56, R24, R18 ;  /* 0x000000001838a229 */ /* 0x004fe20000000012 */
[----:B------:R-:W-:Y:S01]  /*8760*/  PRMT R24, R23, 0x7770, RZ ;  /* 0x0000777017187816 */ /* 0x000fe200000000ff */
[--C-:B---3--:R-:W-:Y:S01]  /*8770*/  @!P2 IMAD.IADD R48, R15, 0x1, R26.reuse ;  /* 0x000000010f30a824 */ /* 0x108fe200078e021a */
[C---:B------:R-:W-:Y:S01]  /*8780*/  PRMT R15, R23.reuse, 0x7773, RZ ;  /* 0x00007773170f7816 */ /* 0x040fe200000000ff */
[----:B------:R-:W-:Y:S01]  /*8790*/  @!P3 IMAD.MOV.U32 R48, RZ, RZ, R26 ;  /* 0x000000ffff30b224 */ /* 0x000fe200078e001a */
[----:B------:R-:W-:Y:S01]  /*87a0*/  PRMT R25, R23, 0x7771, RZ ;  /* 0x0000777117197816 */ /* 0x000fe200000000ff */
[----:B------:R-:W-:Y:S01]  /*87b0*/  @!P4 IMAD R27, R8, 0x18, R3 ;  /* 0x00000018081bc824 */ /* 0x000fe200078e0203 */
[----:B------:R-:W-:Y:S01]  /*87c0*/  @!P4 PRMT R49, R22, 0x3340, R15 ;  /* 0x000033401631c816 */ /* 0x000fe2000000000f */
[----:B------:R-:W-:Y:S01]  /*87d0*/  @!P3 IMAD.MOV.U32 R56, RZ, RZ, R18 ;  /* 0x000000ffff38b224 */ /* 0x000fe200078e0012 */
[C---:B------:R-:W-:Y:S01]  /*87e0*/  @!P4 PRMT R26, R24.reuse, 0x3340, R25 ;  /* 0x00003340181ac816 */ /* 0x040fe20000000019 */
[----:B------:R-:W-:Y:S01]  /*87f0*/  @!P3 IMAD.MOV.U32 R57, RZ, RZ, R19 ;  /* 0x000000ffff39b224 */ /* 0x000fe200078e0013 */
[----:B------:R-:W-:Y:S01]  /*8800*/  @!P4 STS.64 [R27], R58 ;  /* 0x0000003a1b00c388 */ /* 0x000fe20000000a00 */
[----:B------:R-:W-:Y:S01]  /*8810*/  PRMT R24, R24, 0x6540, R25 ;  /* 0x0000654018187816 */ /* 0x000fe20000000019 */
[----:B------:R-:W-:Y:S01]  /*8820*/  IMAD.U32 R25, R22, 0x10000, RZ ;  /* 0x0001000016197824 */ /* 0x000fe200078e00ff */
[----:B------:R-:W-:Y:S01]  /*8830*/  @!P4 PRMT R49, R26, 0x5410, R49 ;  /* 0x000054101a31c816 */ /* 0x000fe20000000031 */
[----:B------:R-:W-:Y:S01]  /*8840*/  @!P4 STS.64 [R27+0x8], R56 ;  /* 0x000008381b00c388 */ /* 0x000fe20000000a00 */
[----:B------:R-:W-:Y:S01]  /*8850*/  ISETP.NE.AND P2, PT, R8, 0x1, PT ;  /* 0x000000010800780c */ /* 0x000fe20003f45270 */
[----:B------:R-:W-:-:S02]  /*8860*/  IMAD.SHL.U32 R70, R15, 0x1000000, RZ ;  /* 0x010000000f467824 */ /* 0x000fc400078e00ff */
[----:B------:R0:W-:Y:S01]  /*8870*/  @!P4 STS.64 [R27+0x10], R48 ;  /* 0x000010301b00c388 */ /* 0x0001e20000000a00 */
[----:B------:R-:W-:Y:S01]  /*8880*/  BAR.SYNC.DEFER_BLOCKING 0x0 ;  /* 0x0000000000007b1d */ /* 0x000fe20000010000 */
[----:B------:R-:W-:Y:S02]  /*8890*/  ISETP.NE.AND P4, PT, R8, 0x2, PT ;  /* 0x000000020800780c */ /* 0x000fe40003f85270 */
[----:B0-----:R-:W-:-:S03]  /*88a0*/  LOP3.LUT R49, R24, 0xff0000, R25, 0xf8, !PT ;  /* 0x00ff000018317812 */ /* 0x001fc600078ef819 */
[----:B------:R-:W-:Y:S01]  /*88b0*/  SHFL.UP PT, R48, R48, 0x1, RZ ;  /* 0x0420000030307989 */ /* 0x000fe200000e00ff */
[----:B------:R-:W-:-:S03]  /*88c0*/  LOP3.LUT R70, R49, R70, RZ, 0xfc, !PT ;  /* 0x0000004631467212 */ /* 0x000fc600078efcff */
[----:B------:R-:W-:Y:S04]  /*88d0*/  SHFL.UP PT, R49, R58, 0x1, RZ ;  /* 0x042000003a317989 */ /* 0x000fe800000e00ff */
[----:B------:R-:W-:Y:S04]  /*88e0*/  SHFL.UP PT, R70, R70, 0x1, RZ ;  /* 0x0420000046467989 */ /* 0x000fe800000e00ff */
[----:B------:R-:W0:Y:S04]  /*88f0*/  LDS.64 R18, [R3+0x18] ;  /* 0x0000180003127984 */ /* 0x000e280000000a00 */
[----:B------:R-:W1:Y:S04]  /*8900*/  LDS.64 R50, [R3+0x10] ;  /* 0x0000100003327984 */ /* 0x000e680000000a00 */
[----:B------:R-:W2:Y:S04]  /*8910*/  LDS.128 R24, [R3+0x30] ;  /* 0x0000300003187984 */ /* 0x000ea80000000c00 */
[----:B------:R-:W3:Y:S04]  /*8920*/  LDS.64 R30, [R3+0x28] ;  /* 0x00002800031e7984 */ /* 0x000ee80000000a00 */
[----:B------:R-:W4:Y:S04]  /*8930*/  LDS.64 R28, [R3+0x40] ;  /* 0x00004000031c7984 */ /* 0x000f280000000a00 */
[----:B------:R-:W-:Y:S01]  /*8940*/  LDS.64 R58, [R3+0xb8] ;  /* 0x0000b800033a7984 */ /* 0x000fe20000000a00 */
[----:B0-----:R-:W-:-:S04]  /*8950*/  ISETP.NE.U32.AND P3, PT, R18, RZ, PT ;  /* 0x000000ff1200720c */ /* 0x001fc80003f65070 */
[----:B------:R-:W-:Y:S02]  /*8960*/  ISETP.NE.AND.EX P3, PT, R19, RZ, PT, P3 ;  /* 0x000000ff1300720c */ /* 0x000fe40003f65330 */
[----:B-1----:R-:W-:Y:S02]  /*8970*/  @!P2 PRMT R22, R51, 0x7770, RZ ;  /* 0x000077703316a816 */ /* 0x002fe400000000ff */
[----:B--2---:R-:W-:Y:S02]  /*8980*/  ISETP.NE.U32.AND P5, PT, R24, RZ, PT ;  /* 0x000000ff1800720c */ /* 0x004fe40003fa5070 */
[----:B------:R-:W-:Y:S02]  /*8990*/  @!P2 PRMT R73, R22, 0x7610, R73 ;  /* 0x000076101649a816 */ /* 0x000fe40000000049 */
[----:B------:R-:W-:Y:S02]  /*89a0*/  ISETP.NE.AND.EX P5, PT, R25, RZ, PT, P5 ;  /* 0x000000ff1900720c */ /* 0x000fe40003fa5350 */
[----:B------:R-:W-:-:S03]  /*89b0*/  @!P2 PRMT R22, R51, 0x7771, RZ ;  /* 0x000077713316a816 */ /* 0x000fc600000000ff */
[----:B---3--:R-:W-:Y:S01]  /*89c0*/  @P3 PRMT R17, R31, 0x7770, RZ ;  /* 0x000077701f113816 */ /* 0x008fe200000000ff */
[----:B------:R-:W-:Y:S01]  /*89d0*/  @!P3 IMAD.IADD R30, R50, 0x1, R30 ;  /* 0x00000001321eb824 */ /* 0x000fe200078e021e */
[----:B------:R-:W-:Y:S02]  /*89e0*/  @!P2 PRMT R73, R73, 0x5410, R22 ;  /* 0x000054104949a816 */ /* 0x000fe40000000016 */
[----:B------:R-:W-:Y:S01]  /*89f0*/  @!P2 PRMT R22, R51, 0x7772, RZ ;  /* 0x000077723316a816 */ /* 0x000fe200000000ff */
[--C-:B------:R-:W-:Y:S01]  /*8a00*/  @!P4 IMAD.MOV.U32 R50, RZ, RZ, R30.reuse ;  /* 0x000000ffff32c224 */ /* 0x100fe200078e001e */
[----:B------:R-:W-:Y:S02]  /*8a10*/  @P3 PRMT R21, R31, 0x7771, RZ ;  /* 0x000077711f153816 */ /* 0x000fe400000000ff */
[----:B------:R-:W-:Y:S01]  /*8a20*/  @!P4 PRMT R73, R17, 0x7610, R73 ;  /* 0x000076101149c816 */ /* 0x000fe20000000049 */
[----:B----4-:R-:W-:Y:S01]  /*8a30*/  @!P5 IMAD.IADD R28, R28, 0x1, R30 ;  /* 0x000000011c1cd824 */ /* 0x010fe200078e021e */
[----:B------:R-:W-:-:S02]  /*8a40*/  @!P2 PRMT R74, R22, 0x7610, R74 ;  /* 0x00007610164aa816 */ /* 0x000fc4000000004a */
[----:B------:R-:W-:Y:S01]  /*8a50*/  @!P2 PRMT R51, R51, 0x7773, RZ ;  /* 0x000077733333a816 */ /* 0x000fe200000000ff */
[----:B------:R-:W-:Y:S01]  /*8a60*/  @!P6 IMAD.MOV.U32 R50, RZ, RZ, R28 ;  /* 0x000000ffff32e224 */ /* 0x000fe200078e001c */
[----:B------:R-:W-:Y:S02]  /*8a70*/  @!P4 PRMT R73, R73, 0x5410, R21 ;  /* 0x000054104949c816 */ /* 0x000fe40000000015 */
[----:B------:R-:W-:Y:S02]  /*8a80*/  @P5 PRMT R16, R29, 0x7770, RZ ;  /* 0x000077701d105816 */ /* 0x000fe400000000ff */
[----:B------:R-:W-:Y:S02]  /*8a90*/  @P3 PRMT R20, R31, 0x7772, RZ ;  /* 0x000077721f143816 */ /* 0x000fe400000000ff */
[----:B------:R-:W-:Y:S02]  /*8aa0*/  @P5 PRMT R23, R29, 0x7771, RZ ;  /* 0x000077711d175816 */ /* 0x000fe400000000ff */
[----:B------:R-:W-:-:S02]  /*8ab0*/  @!P2 PRMT R74, R74, 0x5410, R51 ;  /* 0x000054104a4aa816 */ /* 0x000fc40000000033 */
[----:B------:R-:W-:Y:S02]  /*8ac0*/  @!P6 PRMT R73, R16, 0x7610, R73 ;  /* 0x000076101049e816 */ /* 0x000fe40000000049 */
[----:B------:R-:W-:Y:S01]  /*8ad0*/  @!P4 PRMT R74, R20, 0x7610, R74 ;  /* 0x00007610144ac816 */ /* 0x000fe2000000004a */
[----:B------:R-:W-:Y:S01]  /*8ae0*/  LDS.64 R16, [R3+0x20] ;  /* 0x0000200003107984 */ /* 0x000fe20000000a00 */
[----:B------:R-:W-:Y:S02]  /*8af0*/  @!P6 PRMT R73, R73, 0x5410, R23 ;  /* 0x000054104949e816 */ /* 0x000fe40000000017 */
[----:B------:R-:W-:Y:S01]  /*8b00*/  @P3 PRMT R52, R31, 0x7773, RZ ;  /* 0x000077731f343816 */ /* 0x000fe200000000ff */
[----:B------:R-:W0:Y:S01]  /*8b10*/  LDS.128 R20, [R3] ;  /* 0x0000000003147984 */ /* 0x000e220000000c00 */
[----:B------:R-:W-:Y:S02]  /*8b20*/  @P5 PRMT R53, R29, 0x7772, RZ ;  /* 0x000077721d355816 */ /* 0x000fe400000000ff */
[----:B------:R-:W-:-:S02]  /*8b30*/  @!P4 PRMT R74, R74, 0x5410, R52 ;  /* 0x000054104a4ac816 */ /* 0x000fc40000000034 */
[----:B------:R-:W-:Y:S02]  /*8b40*/  @P5 PRMT R60, R29, 0x7773, RZ ;  /* 0x000077731d3c5816 */ /* 0x000fe400000000ff */
[----:B------:R-:W-:Y:S02]  /*8b50*/  @!P6 PRMT R74, R53, 0x7610, R74 ;  /* 0x00007610354ae816 */ /* 0x000fe4000000004a */
[----:B------:R-:W-:Y:S02]  /*8b60*/  LDS.64 R52, [R3+0x50] ;  /* 0x0000500003347984 */ /* 0x000fe40000000a00 */
[----:B------:R-:W-:Y:S02]  /*8b70*/  @!P6 PRMT R74, R74, 0x5410, R60 ;  /* 0x000054104a4ae816 */ /* 0x000fe4000000003c */
[----:B------:R-:W-:Y:S01]  /*8b80*/  LDS.64 R60, [R3+0x58] ;  /* 0x00005800033c7984 */ /* 0x000fe20000000a00 */
[----:B0-----:R-:W-:Y:S01]  /*8b90*/  @!P3 DADD R16, R22, R16 ;  /* 0x000000001610b229 */ /* 0x001fe20000000010 */
[----:B------:R-:W-:Y:S01]  /*8ba0*/  @!P2 IMAD.MOV.U32 R6, RZ, RZ, R20 ;  /* 0x000000ffff06a224 */ /* 0x000fe200078e0014 */
[----:B------:R-:W-:Y:S01]  /*8bb0*/  ISETP.NE.AND P3, PT, R8, 0x4, PT ;  /* 0x000000040800780c */ /* 0x000fe20003f65270 */
[----:B------:R-:W-:Y:S01]  /*8bc0*/  @!P2 IMAD.MOV.U32 R7, RZ, RZ, R21 ;  /* 0x000000ffff07a224 */ /* 0x000fe200078e0015 */
[----:B------:R-:W-:-:S04]  /*8bd0*/  IADD3 R29, P2, PT, R20, R18, RZ ;  /* 0x00000012141d7210 */ /* 0x000fc80007f5e0ff */
[----:B------:R-:W-:Y:S01]  /*8be0*/  @!P5 DADD R26, R26, R16 ;  /* 0x000000001a1ad229 */ /* 0x000fe20000000010 */
[----:B------:R-:W-:Y:S02]  /*8bf0*/  @!P4 IMAD.MOV.U32 R6, RZ, RZ, R29 ;  /* 0x000000ffff06c224 */ /* 0x000fe400078e001d */
[----:B------:R-:W-:Y:S02]  /*8c00*/  @!P4 IMAD.MOV.U32 R22, RZ, RZ, R16 ;  /* 0x000000ffff16c224 */ /* 0x000fe400078e0010 */
[----:B------:R-:W-:Y:S02]  /*8c10*/  @!P4 IMAD.MOV.U32 R23, RZ, RZ, R17 ;  /* 0x000000ffff17c224 */ /* 0x000fe400078e0011 */
[----:B------:R-:W0:Y:S01]  /*8c20*/  LDS.64 R16, [R3+0x48] ;  /* 0x0000480003107984 */ /* 0x000e220000000a00 */
[----:B------:R-:W-:Y:S01]  /*8c30*/  IMAD.X R31, R21, 0x1, R19, P2 ;  /* 0x00000001151f7824 */ /* 0x000fe200010e0613 */
[----:B------:R-:W-:Y:S01]  /*8c40*/  IADD3 R29, P2, PT, R24, R29, RZ ;  /* 0x0000001d181d7210 */ /* 0x000fe20007f5e0ff */
[----:B------:R-:W-:-:S02]  /*8c50*/  @!P6 IMAD.MOV.U32 R22, RZ, RZ, R26 ;  /* 0x000000ffff16e224 */ /* 0x000fc400078e001a */
[--C-:B------:R-:W-:Y:S02]  /*8c60*/  @!P4 IMAD.MOV.U32 R7, RZ, RZ, R31.reuse ;  /* 0x000000ffff07c224 */ /* 0x100fe400078e001f */
[----:B------:R-:W-:Y:S02]  /*8c70*/  IMAD.X R31, R25, 0x1, R31, P2 ;  /* 0x00000001191f7824 */ /* 0x000fe400010e061f */
[----:B------:R-:W-:Y:S02]  /*8c80*/  @!P6 IMAD.MOV.U32 R6, RZ, RZ, R29 ;  /* 0x000000ffff06e224 */ /* 0x000fe400078e001d */
[----:B------:R-:W-:Y:S02]  /*8c90*/  @!P6 IMAD.MOV.U32 R7, RZ, RZ, R31 ;  /* 0x000000ffff07e224 */ /* 0x000fe400078e001f */
[----:B------:R-:W-:Y:S01]  /*8ca0*/  @!P6 IMAD.MOV.U32 R23, RZ, RZ, R27 ;  /* 0x000000ffff17e224 */ /* 0x000fe200078e001b */
[----:B0-----:R-:W-:-:S05]  /*8cb0*/  IADD3 R29, P2, PT, R16, R29, RZ ;  /* 0x0000001d101d7210 */ /* 0x001fca0007f5e0ff */
[C---:B------:R-:W-:Y:S01]  /*8cc0*/  IMAD.X R30, R17.reuse, 0x1, R31, P2 ;  /* 0x00000001111e7824 */ /* 0x040fe200010e061f */
[----:B------:R-:W-:Y:S01]  /*8cd0*/  ISETP.NE.U32.AND P2, PT, R16, RZ, PT ;  /* 0x000000ff1000720c */ /* 0x000fe20003f45070 */
[----:B------:R-:W-:Y:S02]  /*8ce0*/  @!P3 IMAD.MOV.U32 R6, RZ, RZ, R29 ;  /* 0x000000ffff06b224 */ /* 0x000fe400078e001d */
[----:B------:R-:W-:Y:S01]  /*8cf0*/  @!P3 IMAD.MOV.U32 R7, RZ, RZ, R30 ;  /* 0x000000ffff07b224 */ /* 0x000fe200078e001e */
[----:B------:R-:W-:-:S13]  /*8d00*/  ISETP.NE.AND.EX P2, PT, R17, RZ, PT, P2 ;  /* 0x000000ff1100720c */ /* 0x000fda0003f45320 */
[----:B------:R-:W-:Y:S01]  /*8d10*/  @!P2 IMAD.IADD R60, R60, 0x1, R28 ;  /* 0x000000013c3ca824 */ /* 0x000fe200078e021c */
[----:B------:R-:W-:Y:S01]  /*8d20*/  @!P2 DADD R52, R52, R26 ;  /* 0x000000003434a229 */ /* 0x000fe2000000001a */
[----:B------:R-:W0:Y:S01]  /*8d30*/  LDS.128 R28, [R3+0x60] ;  /* 0x00006000031c7984 */ /* 0x000e220000000c00 */
[C---:B------:R-:W-:Y:S01]  /*8d40*/  @P2 PRMT R54, R61.reuse, 0x7770, RZ ;  /* 0x000077703d362816 */ /* 0x040fe200000000ff */
[----:B------:R-:W-:Y:S01]  /*8d50*/  @!P3 IMAD.MOV.U32 R50, RZ, RZ, R60 ;  /* 0x000000ffff32b224 */ /* 0x000fe200078e003c */
[C---:B------:R-:W-:Y:S01]  /*8d60*/  @P2 PRMT R55, R61.reuse, 0x7771, RZ ;  /* 0x000077713d372816 */ /* 0x040fe200000000ff */
[----:B------:R-:W1:Y:S01]  /*8d70*/  LDS.64 R26, [R3+0x78] ;  /* 0x00007800031a7984 */ /* 0x000e620000000a00 */
[----:B------:R-:W-:Y:S02]  /*8d80*/  @!P3 PRMT R73, R54, 0x7610, R73 ;  /* 0x000076103649b816 */ /* 0x000fe40000000049 */
[----:B------:R-:W-:Y:S02]  /*8d90*/  @P2 PRMT R62, R61, 0x7772, RZ ;  /* 0x000077723d3e2816 */ /* 0x000fe400000000ff */
[----:B------:R-:W-:Y:S01]  /*8da0*/  @!P3 IMAD.MOV.U32 R22, RZ, RZ, R52 ;  /* 0x000000ffff16b224 */ /* 0x000fe200078e0034 */
[----:B------:R-:W-:Y:S01]  /*8db0*/  @!P3 PRMT R73, R73, 0x5410, R55 ;  /* 0x000054104949b816 */ /* 0x000fe20000000037 */
[----:B------:R-:W-:Y:S01]  /*8dc0*/  @!P3 IMAD.MOV.U32 R23, RZ, RZ, R53 ;  /* 0x000000ffff17b224 */ /* 0x000fe200078e0035 */
[----:B------:R-:W2:Y:S01]  /*8dd0*/  LDS.64 R54, [R3+0x70] ;  /* 0x0000700003367984 */ /* 0x000ea20000000a00 */
[----:B------:R-:W-:-:S02]  /*8de0*/  @P2 PRMT R63, R61, 0x7773, RZ ;  /* 0x000077733d3f2816 */ /* 0x000fc400000000ff */
[----:B------:R-:W-:-:S04]  /*8df0*/  @!P3 PRMT R74, R62, 0x7610, R74 ;  /* 0x000076103e4ab816 */ /* 0x000fc8000000004a */
[----:B------:R-:W-:Y:S02]  /*8e00*/  @!P3 PRMT R74, R74, 0x5410, R63 ;  /* 0x000054104a4ab816 */ /* 0x000fe4000000003f */
[----:B------:R-:W-:Y:S01]  /*8e10*/  ISETP.NE.AND P3, PT, R8, 0x5, PT ;  /* 0x000000050800780c */ /* 0x000fe20003f65270 */
[----:B------:R-:W-:Y:S01]  /*8e20*/  LDS.64 R62, [R3+0xa8] ;  /* 0x0000a800033e7984 */ /* 0x000fe20000000a00 */
[----:B0-----:R-:W-:-:S04]  /*8e30*/  ISETP.NE.U32.AND P4, PT, R28, RZ, PT ;  /* 0x000000ff1c00720c */ /* 0x001fc80003f85070 */
[----:B------:R-:W-:Y:S02]  /*8e40*/  ISETP.NE.AND.EX P4, PT, R29, RZ, PT, P4 ;  /* 0x000000ff1d00720c */ /* 0x000fe40003f85340 */
[----:B-1----:R-:W-:-:S04]  /*8e50*/  ISETP.NE.U32.AND P2, PT, R26, RZ, PT ;  /* 0x000000ff1a00720c */ /* 0x002fc80003f45070 */
[----:B------:R-:W-:-:S07]  /*8e60*/  ISETP.NE.AND.EX P2, PT, R27, RZ, PT, P2 ;  /* 0x000000ff1b00720c */ /* 0x000fce0003f45320 */
[----:B------:R-:W-:Y:S01]  /*8e70*/  @!P4 DADD R30, R30, R52 ;  /* 0x000000001e1ec229 */ /* 0x000fe20000000034 */
[C---:B--2---:R-:W-:Y:S01]  /*8e80*/  @P4 PRMT R12, R55.reuse, 0x7770, RZ ;  /* 0x00007770370c4816 */ /* 0x044fe200000000ff */
[----:B------:R-:W0:Y:S01]  /*8e90*/  LDS.64 R52, [R3+0x80] ;  /* 0x0000800003347984 */ /* 0x000e220000000a00 */
[C---:B------:R-:W-:Y:S01]  /*8ea0*/  @P4 PRMT R13, R55.reuse, 0x7771, RZ ;  /* 0x00007771370d4816 */ /* 0x040fe200000000ff */
[----:B------:R-:W-:Y:S01]  /*8eb0*/  @!P4 IMAD.IADD R54, R54, 0x1, R60 ;  /* 0x000000013636c824 */ /* 0x000fe200078e023c */
[----:B------:R-:W-:Y:S02]  /*8ec0*/  @P4 PRMT R14, R55, 0x7772, RZ ;  /* 0x00007772370e4816 */ /* 0x000fe400000000ff */
[----:B------:R-:W-:Y:S01]  /*8ed0*/  @!P3 PRMT R73, R12, 0x7610, R73 ;  /* 0x000076100c49b816 */ /* 0x000fe20000000049 */
[----:B------:R-:W-:Y:S01]  /*8ee0*/  @!P3 IMAD.MOV.U32 R50, RZ, RZ, R54 ;  /* 0x000000ffff32b224 */ /* 0x000fe200078e0036 */
[----:B------:R-:W-:Y:S01]  /*8ef0*/  @!P3 PRMT R74, R14, 0x7610, R74 ;  /* 0x000076100e4ab816 */ /* 0x000fe2000000004a */
[----:B------:R-:W-:Y:S01]  /*8f00*/  @!P3 IMAD.MOV.U32 R22, RZ, RZ, R30 ;  /* 0x000000ffff16b224 */ /* 0x000fe200078e001e */
[----:B------:R-:W-:Y:S01]  /*8f10*/  @!P3 PRMT R73, R73, 0x5410, R13 ;  /* 0x000054104949b816 */ /* 0x000fe2000000000d */
[----:B------:R-:W-:Y:S01]  /*8f20*/  @!P3 IMAD.MOV.U32 R23, RZ, RZ, R31 ;  /* 0x000000ffff17b224 */ /* 0x000fe200078e001f */
[----:B------:R-:W-:Y:S01]  /*8f30*/  @P4 PRMT R67, R55, 0x7773, RZ ;  /* 0x0000777337434816 */ /* 0x000fe200000000ff */
[----:B------:R-:W-:Y:S01]  /*8f40*/  LDS.128 R12, [R3+0x90] ;  /* 0x00009000030c7984 */ /* 0x000fe20000000c00 */
[----:B------:R-:W-:-:S02]  /*8f50*/  IADD3 R55, P4, P5, R24, R18, R20 ;  /* 0x0000001218377210 */ /* 0x000fc40007d9e014 */
[----:B------:R-:W-:Y:S02]  /*8f60*/  @!P3 PRMT R74, R74, 0x5410, R67 ;  /* 0x000054104a4ab816 */ /* 0x000fe40000000043 */
[----:B------:R-:W-:Y:S02]  /*8f70*/  IADD3.X R51, PT, PT, R25, R19, R21, P4, P5 ;  /* 0x0000001319337210 */ /* 0x000fe400027ea415 */
[----:B------:R-:W-:-:S04]  /*8f80*/  IADD3 R61, P4, PT, R16, R55, RZ ;  /* 0x00000037103d7210 */ /* 0x000fc80007f9e0ff */
[----:B------:R-:W-:-:S04]  /*8f90*/  IADD3 R61, P5, PT, R28, R61, RZ ;  /* 0x0000003d1c3d7210 */ /* 0x000fc80007fbe0ff */
[----:B------:R-:W-:Y:S01]  /*8fa0*/  IADD3.X R60, PT, PT, R29, R17, R51, P5, P4 ;  /* 0x000000111d3c7210 */ /* 0x000fe20002fe8433 */
[----:B------:R-:W-:Y:S01]  /*8fb0*/  @!P3 IMAD.MOV.U32 R6, RZ, RZ, R61 ;  /* 0x000000ffff06b224 */ /* 0x000fe200078e003d */
[C---:B------:R-:W-:Y:S02]  /*8fc0*/  ISETP.NE.AND P5, PT, R8.reuse, 0x6, PT ;  /* 0x000000060800780c */ /* 0x040fe40003fa5270 */
[----:B------:R-:W-:Y:S01]  /*8fd0*/  ISETP.NE.AND P4, PT, R8, 0x7, PT ;  /* 0x000000070800780c */ /* 0x000fe20003f85270 */
[----:B------:R-:W-:Y:S01]  /*8fe0*/  @!P3 IMAD.MOV.U32 R7, RZ, RZ, R60 ;  /* 0x000000ffff07b224 */ /* 0x000fe200078e003c */
[----:B0-----:R-:W-:Y:S01]  /*8ff0*/  @!P2 DADD R52, R52, R30 ;  /* 0x000000003434a229 */ /* 0x001fe2000000001e */
[----:B------:R-:W-:Y:S04]  /*9000*/  SHFL.UP PT, R30, R56, 0x1, RZ ;  /* 0x04200000381e7989 */ /* 0x000fe800000e00ff */
[----:B------:R-:W-:Y:S04]  /*9010*/  SHFL.UP PT, R31, R57, 0x1, RZ ;  /* 0x04200000391f7989 */ /* 0x000fe800000e00ff */
[----:B------:R-:W0:Y:S01]  /*9020*/  LDS.64 R56, [R3+0x88] ;  /* 0x0000880003387984 */ /* 0x000e220000000a00 */
[----:B------:R-:W-:-:S02]  /*9030*/  @!P5 IMAD.MOV.U32 R22, RZ, RZ, R52 ;  /* 0x000000ffff16d224 */ /* 0x000fc400078e0034 */
[----:B------:R-:W-:Y:S01]  /*9040*/  @!P5 IMAD.MOV.U32 R23, RZ, RZ, R53 ;  /* 0x000000ffff17d224 */ /* 0x000fe200078e0035 */
[C---:B0-----:R-:W-:Y:S01]  /*9050*/  @P2 PRMT R64, R57.reuse, 0x7772, RZ ;  /* 0x0000777239402816 */ /* 0x041fe200000000ff */
[----:B------:R-:W-:Y:S01]  /*9060*/  @!P2 IMAD.IADD R56, R56, 0x1, R54 ;  /* 0x000000013838a824 */ /* 0x000fe200078e0236 */
[C---:B------:R-:W-:Y:S02]  /*9070*/  @P2 PRMT R66, R57.reuse, 0x7770, RZ ;  /* 0x0000777039422816 */ /* 0x040fe400000000ff */
[C---:B------:R-:W-:Y:S01]  /*9080*/  @P2 PRMT R11, R57.reuse, 0x7773, RZ ;  /* 0x00007773390b2816 */ /* 0x040fe200000000ff */
[----:B------:R-:W-:Y:S01]  /*9090*/  @!P5 IMAD.MOV.U32 R50, RZ, RZ, R56 ;  /* 0x000000ffff32d224 */ /* 0x000fe200078e0038 */
[----:B------:R-:W-:Y:S02]  /*90a0*/  @!P5 PRMT R74, R64, 0x7610, R74 ;  /* 0x00007610404ad816 */ /* 0x000fe4000000004a */
[----:B------:R-:W-:Y:S02]  /*90b0*/  @P2 PRMT R65, R57, 0x7771, RZ ;  /* 0x0000777139412816 */ /* 0x000fe400000000ff */
[----:B------:R-:W-:-:S02]  /*90c0*/  @!P5 PRMT R73, R66, 0x7610, R73 ;  /* 0x000076104249d816 */ /* 0x000fc40000000049 */
[----:B------:R-:W-:Y:S02]  /*90d0*/  @!P5 PRMT R74, R74, 0x5410, R11 ;  /* 0x000054104a4ad816 */ /* 0x000fe4000000000b */
[----:B------:R-:W-:Y:S02]  /*90e0*/  IADD3 R11, P2, PT, R26, R61, RZ ;  /* 0x0000003d1a0b7210 */ /* 0x000fe40007f5e0ff */
[----:B------:R-:W-:Y:S02]  /*90f0*/  @!P5 PRMT R73, R73, 0x5410, R65 ;  /* 0x000054104949d816 */ /* 0x000fe40000000041 */
[----:B------:R-:W0:Y:S01]  /*9100*/  LDS.64 R64, [R3+0xa0] ;  /* 0x0000a00003407984 */ /* 0x000e220000000a00 */
[----:B------:R-:W-:Y:S02]  /*9110*/  @!P5 IMAD.MOV.U32 R6, RZ, RZ, R11 ;  /* 0x000000ffff06d224 */ /* 0x000fe400078e000b */
[----:B------:R-:W-:Y:S01]  /*9120*/  IMAD.X R11, R27, 0x1, R60, P2 ;  /* 0x000000011b0b7824 */ /* 0x000fe200010e063c */
[----:B------:R-:W-:-:S03]  /*9130*/  IADD3 R61, P2, P3, R12, R26, R61 ;  /* 0x0000001a0c3d7210 */ /* 0x000fc60007b5e03d */
[----:B------:R-:W-:Y:S01]  /*9140*/  @!P5 IMAD.MOV.U32 R7, RZ, RZ, R11 ;  /* 0x000000ffff07d224 */ /* 0x000fe200078e000b */
[C---:B------:R-:W-:Y:S01]  /*9150*/  IADD3.X R60, PT, PT, R13.reuse, R27, R60, P2, P3 ;  /* 0x0000001b0d3c7210 */ /* 0x040fe200017e643c */
[----:B------:R-:W-:Y:S01]  /*9160*/  @!P4 IMAD.MOV.U32 R6, RZ, RZ, R61 ;  /* 0x000000ffff06c224 */ /* 0x000fe200078e003d */
[----:B------:R-:W-:Y:S02]  /*9170*/  ISETP.NE.U32.AND P2, PT, R12, RZ, PT ;  /* 0x000000ff0c00720c */ /* 0x000fe40003f45070 */
[----:B------:R-:W-:Y:S01]  /*9180*/  ISETP.GE.U32.AND P3, PT, R72, 0x20, PT ;  /* 0x000000204800780c */ /* 0x000fe20003f66070 */
[----:B------:R-:W-:Y:S01]  /*9190*/  @!P4 IMAD.MOV.U32 R7, RZ, RZ, R60 ;  /* 0x000000ffff07c224 */ /* 0x000fe200078e003c */
[----:B------:R-:W-:Y:S01]  /*91a0*/  ISETP.NE.AND.EX P2, PT, R13, RZ, PT, P2 ;  /* 0x000000ff0d00720c */ /* 0x000fe20003f45320 */
[----:B------:R1:W2:Y:S01]  /*91b0*/  LDS.64 R60, [R3+0xb0] ;  /* 0x0000b000033c7984 */ /* 0x0002a20000000a00 */
[----:B------:R-:W-:-:S11]  /*91c0*/  PRMT R11, R70, 0x7610, R11 ;  /* 0x00007610460b7816 */ /* 0x000fd6000000000b */
[----:B------:R-:W-:-:S10]  /*91d0*/  @!P2 DADD R14, R14, R52 ;  /* 0x000000000e0ea229 */ /* 0x000fd40000000034 */
[----:B------:R-:W-:Y:S02]  /*91e0*/  @!P4 IMAD.MOV.U32 R22, RZ, RZ, R14 ;  /* 0x000000ffff16c224 */ /* 0x000fe400078e000e */
[----:B------:R-:W-:Y:S01]  /*91f0*/  @!P4 IMAD.MOV.U32 R23, RZ, RZ, R15 ;  /* 0x000000ffff17c224 */ /* 0x000fe200078e000f */
[C---:B0-----:R-:W-:Y:S01]  /*9200*/  @P2 PRMT R68, R65.reuse, 0x7770, RZ ;  /* 0x0000777041442816 */ /* 0x041fe200000000ff */
[----:B------:R-:W-:Y:S01]  /*9210*/  @!P2 IMAD.IADD R64, R64, 0x1, R56 ;  /* 0x000000014040a824 */ /* 0x000fe200078e0238 */
[C---:B------:R-:W-:Y:S02]  /*9220*/  @P2 PRMT R10, R65.reuse, 0x7772, RZ ;  /* 0x00007772410a2816 */ /* 0x040fe400000000ff */
[C---:B------:R-:W-:Y:S01]  /*9230*/  @P2 PRMT R8, R65.reuse, 0x7771, RZ ;  /* 0x0000777141082816 */ /* 0x040fe200000000ff */
[----:B------:R-:W-:Y:S01]  /*9240*/  @!P4 IMAD.MOV.U32 R50, RZ, RZ, R64 ;  /* 0x000000ffff32c224 */ /* 0x000fe200078e0040 */
[----:B------:R-:W-:Y:S02]  /*9250*/  @P2 PRMT R9, R65, 0x7773, RZ ;  /* 0x0000777341092816 */ /* 0x000fe400000000ff */
[----:B------:R-:W-:-:S02]  /*9260*/  @!P4 PRMT R73, R68, 0x7610, R73 ;  /* 0x000076104449c816 */ /* 0x000fc40000000049 */
[----:B------:R-:W-:Y:S02]  /*9270*/  @!P4 PRMT R74, R10, 0x7610, R74 ;  /* 0x000076100a4ac816 */ /* 0x000fe4000000004a */
[----:B------:R-:W-:Y:S02]  /*9280*/  ISETP.NE.U32.AND P2, PT, R62, RZ, PT ;  /* 0x000000ff3e00720c */ /* 0x000fe40003f45070 */
[----:B------:R-:W-:Y:S02]  /*9290*/  @!P4 PRMT R73, R73, 0x5410, R8 ;  /* 0x000054104949c816 */ /* 0x000fe40000000008 */
[----:B------:R-:W-:Y:S02]  /*92a0*/  @!P4 PRMT R74, R74, 0x5410, R9 ;  /* 0x000054104a4ac816 */ /* 0x000fe40000000009 */
[--C-:B------:R-:W-:Y:S02]  /*92b0*/  SHF.R.U32.HI R9, RZ, 0x18, R70.reuse ;  /* 0x00000018ff097819 */ /* 0x100fe40000011646 */
[----:B------:R-:W-:-:S02]  /*92c0*/  SHF.R.U32.HI R8, RZ, 0x8, R70 ;  /* 0x00000008ff087819 */ /* 0x000fc40000011646 */
[----:B------:R-:W-:Y:S02]  /*92d0*/  ISETP.NE.AND.EX P2, PT, R63, RZ, PT, P2 ;  /* 0x000000ff3f00720c */ /* 0x000fe40003f45320 */
[----:B------:R-:W-:Y:S01]  /*92e0*/  PRMT R10, R70, 0x7632, R10 ;  /* 0x00007632460a7816 */ /* 0x000fe2000000000a */
[----:B-12---:R-:W-:Y:S10]  /*92f0*/  @!P3 BRA `(.L_x_1473) ;  /* 0x000000000040b947 */ /* 0x006ff40003800000 */
[----:B------:R-:W-:Y:S02]  /*9300*/  ISETP.NE.U32.AND P3, PT, R49, RZ, PT ;  /* 0x000000ff3100720c */ /* 0x000fe40003f65070 */
[----:B------:R-:W-:Y:S02]  /*9310*/  ISETP.NE.AND P5, PT, R71, RZ, PT ;  /* 0x000000ff4700720c */ /* 0x000fe40003fa5270 */
[----:B------:R-:W-:Y:S02]  /*9320*/  ISETP.NE.AND.EX P3, PT, R69, RZ, PT, P3 ;  /* 0x000000ff4500720c */ /* 0x000fe40003f65330 */
[----:B------:R-:W-:-:S05]  /*9330*/  IADD3 R49, P4, PT, R6, R49, RZ ;  /* 0x0000003106317210 */ /* 0x000fca0007f9e0ff */
[----:B------:R-:W-:-:S04]  /*9340*/  IMAD.X R69, R7, 0x1, R69, P4 ;  /* 0x0000000107457824 */ /* 0x000fc800020e0645 */
[C---:B------:R-:W-:Y:S01]  /*9350*/  @!P5 PRMT R11, R73.reuse, 0x7610, R11 ;  /* 0x00007610490bd816 */ /* 0x040fe2000000000b */
[----:B------:R-:W-:Y:S01]  /*9360*/  @!P5 IMAD.MOV.U32 R49, RZ, RZ, R6 ;  /* 0x000000ffff31d224 */ /* 0x000fe200078e0006 */
[----:B------:R-:W-:Y:S01]  /*9370*/  @!P3 DADD R30, R30, R22 ;  /* 0x000000001e1eb229 */ /* 0x000fe20000000016 */
[----:B------:R-:W-:Y:S01]  /*9380*/  @!P3 IMAD.IADD R48, R48, 0x1, R50 ;  /* 0x000000013030b824 */ /* 0x000fe200078e0232 */
[----:B------:R-:W-:Y:S01]  /*9390*/  @!P5 PRMT R8, R73, 0x7632, R8 ;  /* 0x000076324908d816 */ /* 0x000fe20000000008 */
[----:B------:R-:W-:Y:S01]  /*93a0*/  @!P5 IMAD.MOV.U32 R69, RZ, RZ, R7 ;  /* 0x000000ffff45d224 */ /* 0x000fe200078e0007 */
[C---:B------:R-:W-:Y:S01]  /*93b0*/  @!P5 PRMT R10, R74.reuse, 0x7610, R10 ;  /* 0x000076104a0ad816 */ /* 0x040fe2000000000a */
[----:B------:R-:W-:Y:S01]  /*93c0*/  @!P5 IMAD.MOV.U32 R48, RZ, RZ, R50 ;  /* 0x000000ffff30d224 */ /* 0x000fe200078e0032 */
[----:B------:R-:W-:Y:S01]  /*93d0*/  @!P5 PRMT R9, R74, 0x7632, R9 ;  /* 0x000076324a09d816 */ /* 0x000fe20000000009 */
[----:B------:R-:W-:Y:S02]  /*93e0*/  @!P5 IMAD.MOV.U32 R30, RZ, RZ, R22 ;  /* 0x000000ffff1ed224 */ /* 0x000fe400078e0016 */
[----:B------:R-:W-:-:S07]  /*93f0*/  @!P5 IMAD.MOV.U32 R31, RZ, RZ, R23 ;  /* 0x000000ffff1fd224 */ /* 0x000fce00078e0017 */
.L_x_1473:
[----:B------:R-:W-:Y:S05]  /*9400*/  BSYNC.RECONVERGENT B0 ;  /* 0x0000000000007941 */ /* 0x000fea0003800200 */
.L_x_1472:
[----:B------:R-:W-:Y:S01]  /*9410*/  IADD3 R23, P3, P4, R28, R16, R55 ;  /* 0x000000101c177210 */ /* 0x000fe20007c7e037 */
[----:B------:R-:W-:Y:S01]  /*9420*/  @!P2 DADD R60, R60, R14 ;  /* 0x000000003c3ca229 */ /* 0x000fe2000000000e */
[----:B------:R-:W-:Y:S01]  /*9430*/  ISETP.NE.AND P5, PT, R72, RZ, PT ;  /* 0x000000ff4800720c */ /* 0x000fe20003fa5270 */
[----:B------:R-:W-:Y:S01]  /*9440*/  @!P2 IMAD.IADD R58, R58, 0x1, R64 ;  /* 0x000000013a3aa824 */ /* 0x000fe200078e0240 */
[----:B------:R-:W-:Y:S01]  /*9450*/  IADD3.X R53, PT, PT, R29, R17, R51, P3, P4 ;  /* 0x000000111d357210 */ /* 0x000fe20001fe8433 */
[----:B------:R-:W-:Y:S01]  /*9460*/  BSSY.RECONVERGENT B0, `(.L_x_1474) ;  /* 0x000001c000007945 */ /* 0x000fe20003800200 */
[----:B------:R-:W-:Y:S01]  /*9470*/  IADD3 R23, P3, P4, R12, R26, R23 ;  /* 0x0000001a0c177210 */ /* 0x000fe20007c7e017 */
[----:B------:R-:W-:Y:S01]  /*9480*/  IMAD.MOV.U32 R15, RZ, RZ, R5 ;  /* 0x000000ffff0f7224 */ /* 0x000fe200078e0005 */
[----:B------:R-:W-:Y:S01]  /*9490*/  @P2 PRMT R6, R59, 0x7770, RZ ;  /* 0x000077703b062816 */ /* 0x000fe200000000ff */
[----:B------:R-:W-:Y:S01]  /*94a0*/  IMAD.MOV.U32 R66, RZ, RZ, R4 ;  /* 0x000000ffff427224 */ /* 0x000fe200078e0004 */
[----:B------:R-:W-:-:S02]  /*94b0*/  IADD3.X R53, PT, PT, R13, R27, R53, P3, P4 ;  /* 0x0000001b0d357210 */ /* 0x000fc40001fe8435 */
[----:B------:R-:W-:Y:S02]  /*94c0*/  IADD3 R23, P3, PT, R62, R23, RZ ;  /* 0x000000173e177210 */ /* 0x000fe40007f7e0ff */
[C---:B------:R-:W-:Y:S02]  /*94d0*/  @P2 PRMT R7, R59.reuse, 0x7771, RZ ;  /* 0x000077713b072816 */ /* 0x040fe400000000ff */
[----:B------:R-:W-:Y:S01]  /*94e0*/  @P2 PRMT R22, R59, 0x7772, RZ ;  /* 0x000077723b162816 */ /* 0x000fe200000000ff */
[----:B------:R-:W-:Y:S01]  /*94f0*/  IMAD.X R14, R63, 0x1, R53, P3 ;  /* 0x000000013f0e7824 */ /* 0x000fe200018e0635 */
[----:B------:R-:W-:Y:S02]  /*9500*/  @P2 PRMT R51, R59, 0x7773, RZ ;  /* 0x000077733b332816 */ /* 0x000fe400000000ff */
[----:B------:R-:W-:Y:S02]  /*9510*/  ISETP.GE.U32.AND P2, PT, R23, 0x101, PT ;  /* 0x000001011700780c */ /* 0x000fe40003f46070 */
[----:B------:R-:W-:-:S02]  /*9520*/  PRMT R54, R45, 0x7773, RZ ;  /* 0x000077732d367816 */ /* 0x000fc400000000ff */
[C---:B------:R-:W-:Y:S02]  /*9530*/  PRMT R53, R45.reuse, 0x7772, RZ ;  /* 0x000077722d357816 */ /* 0x040fe400000000ff */
[C---:B------:R-:W-:Y:S02]  /*9540*/  PRMT R52, R45.reuse, 0x7771, RZ ;  /* 0x000077712d347816 */ /* 0x040fe400000000ff */
[----:B------:R-:W-:Y:S02]  /*9550*/  PRMT R57, R45, 0x7770, RZ ;  /* 0x000077702d397816 */ /* 0x000fe400000000ff */
[----:B------:R-:W-:Y:S02]  /*9560*/  SEL R59, RZ, 0x1, !P0 ;  /* 0x00000001ff3b7807 */ /* 0x000fe40004000000 */
[----:B------:R-:W-:Y:S02]  /*9570*/  ISETP.GE.AND.EX P2, PT, R14, RZ, PT, P2 ;  /* 0x000000ff0e00720c */ /* 0x000fe40003f46320 */
[----:B------:R-:W-:-:S02]  /*9580*/  PRMT R56, R47, 0x7770, RZ ;  /* 0x000077702f387816 */ /* 0x000fc400000000ff */
[C---:B------:R-:W-:Y:S02]  /*9590*/  PRMT R45, R47.reuse, 0x7771, RZ ;  /* 0x000077712f2d7816 */ /* 0x040fe400000000ff */
[----:B------:R-:W-:Y:S01]  /*95a0*/  PRMT R55, R47, 0x7772, RZ ;  /* 0x000077722f377816 */ /* 0x000fe200000000ff */
[----:B------:R-:W-:Y:S06]  /*95b0*/  @!P5 BRA `(.L_x_1475) ;  /* 0x000000000018d947 */ /* 0x000fec0003800000 */
[----:B------:R-:W-:Y:S02]  /*95c0*/  ISETP.NE.U32.AND P3, PT, R4, RZ, PT ;  /* 0x000000ff0400720c */ /* 0x000fe40003f65070 */
[----:B------:R-:W-:Y:S02]  /*95d0*/  IADD3 R66, P4, PT, R49, R4, RZ ;  /* 0x0000000431427210 */ /* 0x000fe40007f9e0ff */
[----:B------:R-:W-:-:S03]  /*95e0*/  ISETP.NE.AND.EX P3, PT, R5, RZ, PT, P3 ;  /* 0x000000ff0500720c */ /* 0x000fc60003f65330 */
[----:B------:R-:W-:-:S10]  /*95f0*/  IMAD.X R15, R69, 0x1, R5, P4 ;  /* 0x00000001450f7824 */ /* 0x000fd400020e0605 */
[----:B------:R-:W-:Y:S01]  /*9600*/  @!P3 DADD R38, R38, R30 ;  /* 0x000000002626b229 */ /* 0x000fe2000000001e */
[----:B------:R-:W-:-:S10]  /*9610*/  @!P3 IMAD.IADD R44, R44, 0x1, R48 ;  /* 0x000000012c2cb824 */ /* 0x000fd400078e0230 */
.L_x_1475:
[----:B------:R-:W-:Y:S05]  /*9620*/  BSYNC.RECONVERGENT B0 ;  /* 0x0000000000007941 */ /* 0x000fea0003800200 */
.L_x_1474:
[----:B------:R-:W-:Y:S01]  /*9630*/  IADD3 R50, P3, PT, R66, R59, RZ ;  /* 0x0000003b42327210 */ /* 0x000fe20007f7e0ff */
[----:B------:R-:W-:Y:S01]  /*9640*/  BSSY.RECONVERGENT B0, `(.L_x_1476) ;  /* 0x00000e9000007945 */ /* 0x000fe20003800200 */
[----:B------:R-:W-:Y:S01]  /*9650*/  @!P0 DADD R40, R40, R38 ;  /* 0x0000000028288229 */ /* 0x000fe20000000026 */
[----:B------:R-:W-:Y:S01]  /*9660*/  PRMT R64, R47, 0x7773, RZ ;  /* 0x000077732f407816 */ /* 0x000fe200000000ff */
[----:B------:R-:W-:Y:S01]  /*9670*/  @!P0 IMAD.IADD R46, R46, 0x1, R44 ;  /* 0x000000012e2e8824 */ /* 0x000fe200078e022c */
[----:B------:R-:W-:Y:S01]  /*9680*/  SEL R68, R49, RZ, P5 ;  /* 0x000000ff31447207 */ /* 0x000fe20002800000 */
[----:B------:R-:W-:Y:S01]  /*9690*/  IMAD.X R47, RZ, RZ, R15, P3 ;  /* 0x000000ffff2f7224 */ /* 0x000fe200018e060f */
[----:B------:R-:W-:Y:S01]  /*96a0*/  SEL R69, R69, RZ, P5 ;  /* 0x000000ff45457207 */ /* 0x000fe20002800000 */
[----:B------:R-:W-:Y:S06]  /*96b0*/  @!P2 BRA `(.L_x_1477) ;  /* 0x000000080080a947 */ /* 0x000fec0003800000 */
[----:B------:R-:W-:Y:S01]  /*96c0*/  BAR.SYNC.DEFER_BLOCKING 0x0 ;  /* 0x0000000000007b1d */ /* 0x000fe20000010000 */
[----:B------:R-:W-:Y:S01]  /*96d0*/  ISETP.NE.U32.AND P2, PT, R4, RZ, PT ;  /* 0x000000ff0400720c */ /* 0x000fe20003f45070 */
[----:B------:R-:W-:Y:S01]  /*96e0*/  @P0 IMAD R15, R66, 0x18, R3 ;  /* 0x00000018420f0824 */ /* 0x000fe200078e0203 */
[----:B------:R-:W-:Y:S02]  /*96f0*/  @P0 PRMT R53, R53, 0x3340, R54 ;  /* 0x0000334035350816 */ /* 0x000fe40000000036 */
[----:B------:R-:W-:Y:S01]  /*9700*/  ISETP.NE.AND.EX P2, PT, R5, RZ, PT, P2 ;  /* 0x000000ff0500720c */ /* 0x000fe20003f45320 */
        /* <DEDUP_REMOVED lines=16> */
.L_x_1479:
[----:B------:R-:W-:Y:S05]  /*9810*/  BSYNC.RECONVERGENT B1 ;  /* 0x0000000000017941 */ /* 0x000fea0003800200 */
.L_x_1478:
[----:B------:R-:W-:Y:S01]  /*9820*/  @P0 PRMT R45, R52, 0x5410, R53 ;  /* 0x00005410342d0816 */ /* 0x000fe20000000035 */
[----:B------:R1:W-:Y:S01]  /*9830*/  @P0 STS.64 [R15], R36 ;  /* 0x000000240f000388 */ /* 0x0003e20000000a00 */
[----:B0-----:R-:W-:Y:S01]  /*9840*/  @P1 IMAD R5, R50, 0x18, R3 ;  /* 0x0000001832051824 */ /* 0x001fe200078e0203 */
[----:B------:R-:W-:Y:S01]  /*9850*/  @P1 PRMT R47, R56, 0x5410, R55 ;  /* 0x00005410382f1816 */ /* 0x000fe20000000037 */
[----:B------:R-:W0:Y:S01]  /*9860*/  LDCU.64 UR12, c[0x0][0x398] ;  /* 0x00007300ff0c77ac */ /* 0x000e220008000a00 */
[----:B------:R1:W-:Y:S01]  /*9870*/  @P0 STS.64 [R15+0x8], R38 ;  /* 0x000008260f000388 */ /* 0x0003e20000000a00 */
[----:B------:R-:W-:Y:S01]  /*9880*/  BSSY.RECONVERGENT B1, `(.L_x_1480) ;  /* 0x0000082000017945 */ /* 0x000fe20003800200 */
[----:B------:R-:W2:Y:S02]  /*9890*/  LDCU.128 UR16, c[0x0][0x3a0] ;  /* 0x00007400ff1077ac */ /* 0x000ea40008000c00 */
[----:B------:R1:W-:Y:S01]  /*98a0*/  @P0 STS.64 [R15+0x10], R44 ;  /* 0x0000102c0f000388 */ /* 0x0003e20000000a00 */
[----:B------:R-:W-:-:S03]  /*98b0*/  ISETP.GT.U32.AND P0, PT, R23, R72, PT ;  /* 0x000000481700720c */ /* 0x000fc60003f04070 */
[----:B------:R1:W-:Y:S01]  /*98c0*/  @P1 STS.64 [R5], R32 ;  /* 0x0000002005001388 */ /* 0x0003e20000000a00 */
[----:B------:R-:W-:-:S03]  /*98d0*/  ISETP.GT.U32.AND.EX P0, PT, R14, RZ, PT, P0 ;  /* 0x000000ff0e00720c */ /* 0x000fc60003f04100 */
[----:B------:R1:W-:Y:S04]  /*98e0*/  @P1 STS.64 [R5+0x8], R40 ;  /* 0x0000082805001388 */ /* 0x0003e80000000a00 */
[----:B------:R1:W-:Y:S01]  /*98f0*/  @P1 STS.64 [R5+0x10], R46 ;  /* 0x0000102e05001388 */ /* 0x0003e20000000a00 */
[----:B------:R-:W-:Y:S06]  /*9900*/  BAR.SYNC.DEFER_BLOCKING 0x0 ;  /* 0x0000000000007b1d */ /* 0x000fec0000010000 */
[----:B0-2---:R-:W-:Y:S05]  /*9910*/  @!P0 BRA `(.L_x_1481) ;  /* 0x0000000400e08947 */ /* 0x005fea0003800000 */
[----:B-1----:R-:W-:Y:S01]  /*9920*/  IADD3 R5, P0, P1, R16, R18, R24 ;  /* 0x0000001210057210 */ /* 0x002fe2000791e018 */
[----:B------:R-:W-:Y:S01]  /*9930*/  IMAD.MOV.U32 R4, RZ, RZ, R72 ;  /* 0x000000ffff047224 */ /* 0x000fe200078e0048 */
[----:B------:R-:W-:Y:S02]  /*9940*/  BSSY.RECONVERGENT B2, `(.L_x_1482) ;  /* 0x000003e000027945 */ /* 0x000fe40003800200 */
[----:B------:R-:W-:Y:S02]  /*9950*/  IADD3 R5, P2, P3, R26, R5, R28 ;  /* 0x000000051a057210 */ /* 0x000fe40007b5e01c */
[----:B------:R-:W-:Y:S02]  /*9960*/  IADD3.X R17, PT, PT, R17, R19, R25, P0, P1 ;  /* 0x0000001311117210 */ /* 0x000fe400007e2419 */
        /* <DEDUP_REMOVED lines=13> */
[----:B------:R-:W-:Y:S06]  /*9a40*/  @!P1 BRA `(.L_x_1483) ;  /* 0x0000000000b49947 */ /* 0x000fec0003800000 */
[----:B------:R-:W0:Y:S01]  /*9a50*/  LDCU.128 UR4, c[0x0][0x3a0] ;  /* 0x00007400ff0477ac */ /* 0x000e220008000c00 */
[----:B------:R-:W-:Y:S01]  /*9a60*/  SHF.R.U64 R25, R8, 0x8, R9 ;  /* 0x0000000808197819 */ /* 0x000fe20000001209 */
[C---:B------:R-:W-:Y:S01]  /*9a70*/  IMAD.SHL.U32 R13, R4.reuse, 0x4, RZ ;  /* 0x00000004040d7824 */ /* 0x040fe200078e00ff */
[----:B------:R-:W-:Y:S01]  /*9a80*/  SHF.L.U64.HI R20, R4, 0x2, R5 ;  /* 0x0000000204147819 */ /* 0x000fe20000010205 */
[----:B------:R-:W1:Y:S01]  /*9a90*/  LDCU.64 UR10, c[0x0][0x398] ;  /* 0x00007300ff0a77ac */ /* 0x000e620008000a00 */
[----:B------:R-:W-:Y:S02]  /*9aa0*/  IMAD.MOV.U32 R28, RZ, RZ, RZ ;  /* 0x000000ffff1c7224 */ /* 0x000fe400078e00ff */
[----:B------:R-:W-:Y:S02]  /*9ab0*/  VIADD R25, R25, 0x1 ;  /* 0x0000000119197836 */ /* 0x000fe40000000000 */
[----:B------:R-:W-:-:S03]  /*9ac0*/  IMAD R12, R72, 0x18, R3 ;  /* 0x00000018480c7824 */ /* 0x000fc600078e0203 */
[----:B------:R-:W-:Y:S02]  /*9ad0*/  LOP3.LUT R25, R25, 0x3, RZ, 0xc0, !PT ;  /* 0x0000000319197812 */ /* 0x000fe400078ec0ff */
[C---:B0-----:R-:W-:Y:S02]  /*9ae0*/  LEA R21, P1, R4.reuse, UR6, 0x4 ;  /* 0x0000000604157c11 */ /* 0x041fe4000f8220ff */
[----:B------:R-:W-:Y:S02]  /*9af0*/  IADD3 R15, P2, PT, R13, UR4, RZ ;  /* 0x000000040d0f7c10 */ /* 0x000fe4000ff5e0ff */
[----:B------:R-:W-:Y:S02]  /*9b00*/  LEA.HI.X R26, R4, UR7, R5, 0x4, P1 ;  /* 0x00000007041a7c11 */ /* 0x000fe400088f2405 */
[----:B------:R-:W-:Y:S02]  /*9b10*/  IADD3 R21, P1, PT, R21, 0xc, RZ ;  /* 0x0000000c15157810 */ /* 0x000fe40007f3e0ff */
[----:B-1----:R-:W-:-:S02]  /*9b20*/  IADD3 R13, P3, PT, R13, UR10, RZ ;  /* 0x0000000a0d0d7c10 */ /* 0x002fc4000ff7e0ff */
[C---:B------:R-:W-:Y:S01]  /*9b30*/  LEA R4, P4, R25.reuse, R4, 0x8 ;  /* 0x0000000419047211 */ /* 0x040fe200078840ff */
[----:B------:R-:W-:Y:S01]  /*9b40*/  IMAD.X R26, RZ, RZ, R26, P1 ;  /* 0x000000ffff1a7224 */ /* 0x000fe200008e061a */
[C---:B------:R-:W-:Y:S02]  /*9b50*/  IADD3.X R24, PT, PT, R20.reuse, UR5, RZ, P2, !PT ;  /* 0x0000000514187c10 */ /* 0x040fe400097fe4ff */
[----:B------:R-:W-:Y:S02]  /*9b60*/  IADD3.X R20, PT, PT, R20, UR11, RZ, P3, !PT ;  /* 0x0000000b14147c10 */ /* 0x000fe40009ffe4ff */
[----:B------:R-:W-:-:S07]  /*9b70*/  LEA.HI.X R5, R25, R5, R28, 0x8, P4 ;  /* 0x0000000519057211 */ /* 0x000fce00020f441c */
.L_x_1484:
[----:B0-----:R-:W0:Y:S01]  /*9b80*/  LDS.64 R16, [R12] ;  /* 0x000000000c107984 */ /* 0x001e220000000a00 */
[----:B------:R-:W-:Y:S01]  /*9b90*/  IMAD.MOV.U32 R10, RZ, RZ, R13 ;  /* 0x000000ffff0a7224 */ /* 0x000fe200078e000d */
[----:B------:R-:W-:Y:S01]  /*9ba0*/  IADD3 R25, P1, PT, R25, -0x1, RZ ;  /* 0xffffffff19197810 */ /* 0x000fe20007f3e0ff */
[--C-:B------:R-:W-:Y:S01]  /*9bb0*/  IMAD.MOV.U32 R11, RZ, RZ, R20.reuse ;  /* 0x000000ffff0b7224 */ /* 0x100fe200078e0014 */
[----:B------:R-:W1:Y:S01]  /*9bc0*/  LDS.64 R8, [R12+0x8] ;  /* 0x000008000c087984 */ /* 0x000e620000000a00 */
[----:B------:R-:W-:Y:S02]  /*9bd0*/  IADD3 R13, P4, PT, R13, 0x400, RZ ;  /* 0x000004000d0d7810 */ /* 0x000fe40007f9e0ff */
[----:B------:R-:W-:Y:S01]  /*9be0*/  IADD3.X R28, PT, PT, R28, -0x1, RZ, P1, !PT ;  /* 0xffffffff1c1c7810 */ /* 0x000fe20000ffe4ff */
[----:B------:R2:W3:Y:S01]  /*9bf0*/  LDS.64 R18, [R12+0x10] ;  /* 0x000010000c127984 */ /* 0x0004e20000000a00 */
[----:B------:R-:W-:Y:S01]  /*9c00*/  ISETP.NE.U32.AND P1, PT, R25, RZ, PT ;  /* 0x000000ff1900720c */ /* 0x000fe20003f25070 */
[----:B------:R-:W-:-:S03]  /*9c10*/  IMAD.X R20, RZ, RZ, R20, P4 ;  /* 0x000000ffff147224 */ /* 0x000fc600020e0614 */
[----:B------:R-:W-:Y:S01]  /*9c20*/  ISETP.NE.AND.EX P1, PT, R28, RZ, PT, P1 ;  /* 0x000000ff1c00720c */ /* 0x000fe20003f25310 */
[----:B--2---:R-:W-:Y:S01]  /*9c30*/  VIADD R12, R12, 0x1800 ;  /* 0x000018000c0c7836 */ /* 0x004fe20000000000 */
        /* <DEDUP_REMOVED lines=9> */
[----:B-1----:R0:W-:Y:S03]  /*9cd0*/  STG.E.64 desc[UR8][R10.64+-0xc], R8 ;  /* 0xfffff4080a007986 */ /* 0x0021e6000c101b08 */
[----:B------:R-:W-:Y:S01]  /*9ce0*/  IMAD.X R26, RZ, RZ, R11, P2 ;  /* 0x000000ffff1a7224 */ /* 0x000fe200010e060b */
[----:B---3--:R0:W-:Y:S04]  /*9cf0*/  STG.E desc[UR8][R10.64+-0x4], R18 ;  /* 0xfffffc120a007986 */ /* 0x0081e8000c101908 */
[----:B------:R0:W-:Y:S01]  /*9d00*/  STG.E desc[UR8][R10.64], R19 ;  /* 0x000000130a007986 */ /* 0x0001e2000c101908 */
[----:B------:R-:W-:Y:S05]  /*9d10*/  @P1 BRA `(.L_x_1484) ;  /* 0xfffffffc00981947 */ /* 0x000fea000383ffff */
.L_x_1483:
[----:B------:R-:W-:Y:S05]  /*9d20*/  BSYNC.RECONVERGENT B2 ;  /* 0x0000000000027941 */ /* 0x000fea0003800200 */
.L_x_1482:
[----:B------:R-:W-:Y:S05]  /*9d30*/  @!P0 BRA `(.L_x_1481) ;  /* 0x0000000000d88947 */ /* 0x000fea0003800000 */
.L_x_1485:
[C---:B------:R-:W-:Y:S01]  /*9d40*/  IMAD R15, R4.reuse, 0x18, R3 ;  /* 0x00000018040f7824 */ /* 0x040fe200078e0203 */
[C-C-:B0-----:R-:W-:Y:S01]  /*9d50*/  SHF.L.U64.HI R43, R4.reuse, 0x2, R5.reuse ;  /* 0x00000002042b7819 */ /* 0x141fe20000010205 */
[C---:B------:R-:W-:Y:S01]  /*9d60*/  IMAD.SHL.U32 R39, R4.reuse, 0x4, RZ ;  /* 0x0000000404277824 */ /* 0x040fe200078e00ff */
[C---:B------:R-:W-:Y:S01]  /*9d70*/  SHF.L.U64.HI R5, R4.reuse, 0x4, R5 ;  /* 0x0000000404057819 */ /* 0x040fe20000010205 */
[C---:B------:R-:W-:Y:S01]  /*9d80*/  IMAD.SHL.U32 R42, R4.reuse, 0x10, RZ ;  /* 0x00000010042a7824 */ /* 0x040fe200078e00ff */
[----:B------:R-:W1:Y:S01]  /*9d90*/  LDS.64 R46, [R15] ;  /* 0x000000000f2e7984 */ /* 0x000e620000000a00 */
[----:B------:R-:W-:Y:S01]  /*9da0*/  VIADD R4, R4, 0x400 ;  /* 0x0000040004047836 */ /* 0x000fe20000000000 */
[C---:B------:R-:W-:Y:S02]  /*9db0*/  IADD3 R40, P0, PT, R39.reuse, UR12, RZ ;  /* 0x0000000c27287c10 */ /* 0x040fe4000ff1e0ff */
[----:B0-----:R-:W0:Y:S01]  /*9dc0*/  LDS.64 R8, [R15+0x8] ;  /* 0x000008000f087984 */ /* 0x001e220000000a00 */
[----:B------:R-:W-:-:S02]  /*9dd0*/  IADD3 R44, P1, PT, R39, UR16, RZ ;  /* 0x00000010272c7c10 */ /* 0x000fc4000ff3e0ff */
[----:B------:R-:W-:Y:S01]  /*9de0*/  IADD3.X R41, PT, PT, R43, UR13, RZ, P0, !PT ;  /* 0x0000000d2b297c10 */ /* 0x000fe200087fe4ff */
[----:B------:R-:W2:Y:S01]  /*9df0*/  LDS.64 R30, [R15+0x10] ;  /* 0x000010000f1e7984 */ /* 0x000ea20000000a00 */
[C---:B------:R-:W-:Y:S02]  /*9e00*/  IADD3 R36, P0, PT, R42.reuse, UR18, RZ ;  /* 0x000000122a247c10 */ /* 0x040fe4000ff1e0ff */
[----:B------:R-:W-:Y:S01]  /*9e10*/  LOP3.LUT R39, R39, 0xfffffffc, RZ, 0xc0, !PT ;  /* 0xfffffffc27277812 */ /* 0x000fe200078ec0ff */
[----:B------:R-:W3:Y:S01]  /*9e20*/  LDS.64 R28, [R15+0x1800] ;  /* 0x001800000f1c7984 */ /* 0x000ee20000000a00 */
[----:B------:R-:W-:Y:S02]  /*9e30*/  LOP3.LUT R42, R42, 0xfffffff0, RZ, 0xc0, !PT ;  /* 0xfffffff02a2a7812 */ /* 0x000fe400078ec0ff */
[----:B------:R-:W-:Y:S01]  /*9e40*/  IADD3.X R45, PT, PT, R43, UR17, RZ, P1, !PT ;  /* 0x000000112b2d7c10 */ /* 0x000fe20008ffe4ff */
[----:B------:R-:W4:Y:S01]  /*9e50*/  LDS.64 R26, [R15+0x1808] ;  /* 0x001808000f1a7984 */ /* 0x000f220000000a00 */
[----:B------:R-:W-:-:S02]  /*9e60*/  IADD3.X R37, PT, PT, R5, UR19, RZ, P0, !PT ;  /* 0x0000001305257c10 */ /* 0x000fc400087fe4ff */
[----:B------:R-:W-:Y:S01]  /*9e70*/  LOP3.LUT R43, R43, 0x3, RZ, 0xc0, !PT ;  /* 0x000000032b2b7812 */ /* 0x000fe200078ec0ff */
[----:B------:R-:W5:Y:S01]  /*9e80*/  LDS.64 R24, [R15+0x1810] ;  /* 0x001810000f187984 */ /* 0x000f620000000a00 */
[----:B------:R-:W-:Y:S02]  /*9e90*/  IADD3 R38, P0, PT, R39, UR12, RZ ;  /* 0x0000000c27267c10 */ /* 0x000fe4000ff1e0ff */
[----:B------:R-:W-:Y:S01]  /*9ea0*/  LOP3.LUT R5, R5, 0xf, RZ, 0xc0, !PT ;  /* 0x0000000f05057812 */ /* 0x000fe200078ec0ff */
[----:B------:R-:W5:Y:S01]  /*9eb0*/  LDS.64 R20, [R15+0x3000] ;  /* 0x003000000f147984 */ /* 0x000f620000000a00 */
[----:B------:R-:W-:-:S03]  /*9ec0*/  IADD3 R42, P2, PT, R42, UR18, RZ ;  /* 0x000000122a2a7c10 */ /* 0x000fc6000ff5e0ff */
[----:B------:R-:W5:Y:S04]  /*9ed0*/  LDS.64 R18, [R15+0x3008] ;  /* 0x003008000f127984 */ /* 0x000f680000000a00 */
[----:B------:R-:W5:Y:S04]  /*9ee0*/  LDS.64 R16, [R15+0x3010] ;  /* 0x003010000f107984 */ /* 0x000f680000000a00 */
[----:B------:R-:W5:Y:S04]  /*9ef0*/  LDS.64 R12, [R15+0x4800] ;  /* 0x004800000f0c7984 */ /* 0x000f680000000a00 */
[----:B------:R-:W5:Y:S04]  /*9f00*/  LDS.64 R10, [R15+0x4808] ;  /* 0x004808000f0a7984 */ /* 0x000f680000000a00 */
[----:B------:R-:W5:Y:S04]  /*9f10*/  LDS.64 R32, [R15+0x4810] ;  /* 0x004810000f207984 */ /* 0x000f680000000a00 */
[----:B-1----:R1:W-:Y:S04]  /*9f20*/  STG.E desc[UR8][R40.64], R46 ;  /* 0x0000002e28007986 */ /* 0x0023e8000c101908 */
[----:B------:R3:W-:Y:S04]  /*9f30*/  STG.E desc[UR8][R44.64], R47 ;  /* 0x0000002f2c007986 */ /* 0x0007e8000c101908 */
[----:B0-----:R0:W-:Y:S01]  /*9f40*/  STG.E.64 desc[UR8][R36.64], R8 ;  /* 0x0000000824007986 */ /* 0x0011e2000c101b08 */
[----:B-1----:R-:W-:-:S03]  /*9f50*/  IADD3 R40, P1, PT, R39, UR16, RZ ;  /* 0x0000001027287c10 */ /* 0x002fc6000ff3e0ff */
[----:B--2---:R0:W-:Y:S01]  /*9f60*/  STG.E.64 desc[UR8][R36.64+0x8], R30 ;  /* 0x0000081e24007986 */ /* 0x0041e2000c101b08 */
[C---:B------:R-:W-:Y:S02]  /*9f70*/  IADD3.X R39, PT, PT, R43.reuse, UR13, RZ, P0, !PT ;  /* 0x0000000d2b277c10 */ /* 0x040fe400087fe4ff */
[----:B------:R-:W-:Y:S02]  /*9f80*/  IADD3.X R41, PT, PT, R43, UR17, RZ, P1, !PT ;  /* 0x000000112b297c10 */ /* 0x000fe40008ffe4ff */
[----:B------:R-:W-:Y:S01]  /*9f90*/  IADD3.X R43, PT, PT, R5, UR19, RZ, P2, !PT ;  /* 0x00000013052b7c10 */ /* 0x000fe200097fe4ff */
[----:B---3--:R0:W-:Y:S01]  /*9fa0*/  STG.E desc[UR8][R38.64+0x400], R28 ;  /* 0x0004001c26007986 */ /* 0x0081e2000c101908 */
[----:B------:R-:W-:Y:S01]  /*9fb0*/  ISETP.GT.U32.AND P0, PT, R23, R4, PT ;  /* 0x000000041700720c */ /* 0x000fe20003f04070 */
[----:B------:R-:W-:Y:S02]  /*9fc0*/  IMAD.MOV.U32 R5, RZ, RZ, RZ ;  /* 0x000000ffff057224 */ /* 0x000fe400078e00ff */
[----:B------:R0:W-:Y:S01]  /*9fd0*/  STG.E desc[UR8][R40.64+0x400], R29 ;  /* 0x0004001d28007986 */ /* 0x0001e2000c101908 */
[----:B------:R-:W-:-:S03]  /*9fe0*/  ISETP.GT.U32.AND.EX P0, PT, R14, RZ, PT, P0 ;  /* 0x000000ff0e00720c */ /* 0x000fc60003f04100 */
[----:B----4-:R0:W-:Y:S04]  /*9ff0*/  STG.E.64 desc[UR8][R42.64+0x1000], R26 ;  /* 0x0010001a2a007986 */ /* 0x0101e8000c101b08 */
[----:B-----5:R0:W-:Y:S04]  /*a000*/  STG.E.64 desc[UR8][R42.64+0x1008], R24 ;  /* 0x001008182a007986 */ /* 0x0201e8000c101b08 */
        /* <DEDUP_REMOVED lines=9> */
.L_x_1481:
[----:B------:R-:W-:Y:S05]  /*a0a0*/  BSYNC.RECONVERGENT B1 ;  /* 0x0000000000017941 */ /* 0x000fea0003800200 */
.L_x_1480:
[----:B------:R-:W-:Y:S05]  /*a0b0*/  BRA `(.L_x_1486) ;  /* 0x0000000400047947 */ /* 0x000fea0003800000 */
.L_x_1477:
[----:B------:R-:W-:Y:S01]  /*a0c0*/  ISETP.NE.U32.AND P2, PT, R4, RZ, PT ;  /* 0x000000ff0400720c */ /* 0x000fe20003f45070 */
[----:B------:R-:W-:Y:S03]  /*a0d0*/  BSSY.RECONVERGENT B1, `(.L_x_1487) ;  /* 0x0000018000017945 */ /* 0x000fe60003800200 */
[----:B------:R-:W-:-:S13]  /*a0e0*/  ISETP.NE.AND.EX P2, PT, R5, RZ, PT, P2 ;  /* 0x000000ff0500720c */ /* 0x000fda0003f45320 */
[----:B------:R-:W-:Y:S05]  /*a0f0*/  @!P2 BRA `(.L_x_1488) ;  /* 0x000000000054a947 */ /* 0x000fea0003800000 */
[----:B------:R-:W0:Y:S01]  /*a100*/  LDCU.64 UR4, c[0x0][0x398] ;  /* 0x00007300ff0477ac */ /* 0x000e220008000a00 */
[C---:B------:R-:W-:Y:S01]  /*a110*/  IMAD.SHL.U32 R3, R68.reuse, 0x4, RZ ;  /* 0x0000000444037824 */ /* 0x040fe200078e00ff */
[----:B------:R-:W-:Y:S01]  /*a120*/  SHF.L.U64.HI R17, R68, 0x2, R69 ;  /* 0x0000000244117819 */ /* 0x000fe20000010245 */
        /* <DEDUP_REMOVED lines=11> */
[C---:B------:R-:W-:Y:S01]  /*a1e0*/  LEA R8, P3, R68.reuse, UR14, 0x4 ;  /* 0x0000000e44087c11 */ /* 0x040fe2000f8620ff */
[----:B------:R0:W-:Y:S01]  /*a1f0*/  STG.E desc[UR8][R4.64], R42 ;  /* 0x0000002a04007986 */ /* 0x0001e2000c101908 */
[----:B------:R-:W-:Y:S02]  /*a200*/  IADD3.X R11, PT, PT, R17, UR13, RZ, P2, !PT ;  /* 0x0000000d110b7c10 */ /* 0x000fe400097fe4ff */
[----:B------:R-:W-:-:S03]  /*a210*/  LEA.HI.X R9, R68, UR15, R69, 0x4, P3 ;  /* 0x0000000f44097c11 */ /* 0x000fc600098f2445 */
[----:B------:R0:W-:Y:S04]  /*a220*/  STG.E desc[UR8][R10.64], R43 ;  /* 0x0000002b0a007986 */ /* 0x0001e8000c101908 */
[----:B------:R0:W-:Y:S04]  /*a230*/  STG.E.64 desc[UR8][R8.64], R30 ;  /* 0x0000001e08007986 */ /* 0x0001e8000c101b08 */
[----:B------:R0:W-:Y:S02]  /*a240*/  STG.E.64 desc[UR8][R8.64+0x8], R48 ;  /* 0x0000083008007986 */ /* 0x0001e4000c101b08 */
.L_x_1488:
[----:B------:R-:W-:Y:S05]  /*a250*/  BSYNC.RECONVERGENT B1 ;  /* 0x0000000000017941 */ /* 0x000fea0003800200 */
.L_x_1487:
        /* <DEDUP_REMOVED lines=8> */
[----:B------:R-:W-:Y:S01]  /*a2e0*/  PRMT R53, R52, 0x5410, R53 ;  /* 0x0000541034357816 */ /* 0x000fe20000000035 */
[----:B------:R-:W-:Y:S01]  /*a2f0*/  IMAD.MOV.U32 R52, RZ, RZ, R44 ;  /* 0x000000ffff347224 */ /* 0x000fe200078e002c */
        /* <DEDUP_REMOVED lines=10> */
.L_x_1490:
[----:B------:R-:W-:Y:S05]  /*a3a0*/  BSYNC.RECONVERGENT B1 ;  /* 0x0000000000017941 */ /* 0x000fea0003800200 */
.L_x_1489:
[----:B------:R-:W-:Y:S05]  /*a3b0*/  @!P1 BRA `(.L_x_1486) ;  /* 0x0000000000449947 */ /* 0x000fea0003800000 */
[----:B------:R-:W2:Y:S01]  /*a3c0*/  LDCU.64 UR4, c[0x0][0x398] ;  /* 0x00007300ff0477ac */ /* 0x000ea20008000a00 */
[C---:B01----:R-:W-:Y:S01]  /*a3d0*/  IMAD.SHL.U32 R10, R50.reuse, 0x4, RZ ;  /* 0x00000004320a7824 */ /* 0x043fe200078e00ff */
[----:B------:R-:W-:Y:S01]  /*a3e0*/  SHF.L.U64.HI R3, R50, 0x2, R47 ;  /* 0x0000000232037819 */ /* 0x000fe2000001022f */
[----:B------:R-:W0:Y:S01]  /*a3f0*/  LDCU.128 UR12, c[0x0][0x3a0] ;  /* 0x00007400ff0c77ac */ /* 0x000e220008000c00 */
[----:B------:R-:W-:Y:S02]  /*a400*/  PRMT R55, R55, 0x3340, R64 ;  /* 0x0000334037377816 */ /* 0x000fe40000000040 */
[----:B------:R-:W-:Y:S02]  /*a410*/  PRMT R56, R56, 0x3340, R45 ;  /* 0x0000334038387816 */ /* 0x000fe4000000002d */
[C---:B--2---:R-:W-:Y:S02]  /*a420*/  IADD3 R8, P0, PT, R10.reuse, UR4, RZ ;  /* 0x000000040a087c10 */ /* 0x044fe4000ff1e0ff */
[----:B0-----:R-:W-:-:S02]  /*a430*/  IADD3 R10, P1, PT, R10, UR12, RZ ;  /* 0x0000000c0a0a7c10 */ /* 0x001fc4000ff3e0ff */
[C---:B------:R-:W-:Y:S02]  /*a440*/  LEA R4, P2, R50.reuse, UR14, 0x4 ;  /* 0x0000000e32047c11 */ /* 0x040fe4000f8420ff */
[C---:B------:R-:W-:Y:S02]  /*a450*/  IADD3.X R9, PT, PT, R3.reuse, UR5, RZ, P0, !PT ;  /* 0x0000000503097c10 */ /* 0x040fe400087fe4ff */
[----:B------:R-:W-:Y:S02]  /*a460*/  LEA.HI.X R5, R50, UR15, R47, 0x4, P2 ;  /* 0x0000000f32057c11 */ /* 0x000fe400090f242f */
[----:B------:R-:W-:Y:S01]  /*a470*/  IADD3.X R11, PT, PT, R3, UR13, RZ, P1, !PT ;  /* 0x0000000d030b7c10 */ /* 0x000fe20008ffe4ff */
[----:B------:R2:W-:Y:S01]  /*a480*/  STG.E desc[UR8][R8.64], R32 ;  /* 0x0000002008007986 */ /* 0x0005e2000c101908 */
[----:B------:R-:W-:-:S03]  /*a490*/  PRMT R47, R56, 0x5410, R55 ;  /* 0x00005410382f7816 */ /* 0x000fc60000000037 */
[----:B------:R2:W-:Y:S04]  /*a4a0*/  STG.E desc[UR8][R10.64], R33 ;  /* 0x000000210a007986 */ /* 0x0005e8000c101908 */
[----:B------:R2:W-:Y:S04]  /*a4b0*/  STG.E.64 desc[UR8][R4.64], R40 ;  /* 0x0000002804007986 */ /* 0x0005e8000c101b08 */
[----:B------:R2:W-:Y:S02]  /*a4c0*/  STG.E.64 desc[UR8][R4.64+0x8], R46 ;  /* 0x0000082e04007986 */ /* 0x0005e4000c101b08 */
.L_x_1486:
[----:B------:R-:W-:Y:S05]  /*a4d0*/  BSYNC.RECONVERGENT B0 ;  /* 0x0000000000007941 */ /* 0x000fea0003800200 */
.L_x_1476:
[----:B------:R-:W-:-:S13]  /*a4e0*/  ISETP.NE.AND P0, PT, R72, 0xff, PT ;  /* 0x000000ff4800780c */ /* 0x000fda0003f05270 */
[----:B------:R-:W-:Y:S05]  /*a4f0*/  @P0 EXIT ;  /* 0x000000000000094d */ /* 0x000fea0003800000 */
[----:B012---:R-:W0:Y:S01]  /*a500*/  LDC.64 R4, c[0x0][0x3b0] ;  /* 0x0000ec00ff047b82 */ /* 0x007e220000000a00 */
[----:B------:R-:W-:-:S04]  /*a510*/  ISETP.NE.U32.AND P0, PT, R2, 0x300, PT ;  /* 0x000003000200780c */ /* 0x000fc80003f05070 */
[----:B------:R-:W-:-:S13]  /*a520*/  ISETP.NE.AND.EX P0, PT, R0, RZ, PT, P0 ;  /* 0x000000ff0000720c */ /* 0x000fda0003f05300 */
[----:B------:R-:W-:Y:S05]  /*a530*/  @P0 BRA `(.L_x_1491) ;  /* 0x0000000000500947 */ /* 0x000fea0003800000 */
[----:B------:R-:W1:Y:S01]  /*a540*/  LDC.64 R2, c[0x0][0x3a0] ;  /* 0x0000e800ff027b82 */ /* 0x000e620000000a00 */
[----:B------:R-:W2:Y:S01]  /*a550*/  LDCU.64 UR4, c[0x0][0x398] ;  /* 0x00007300ff0477ac */ /* 0x000ea20008000a00 */
[C---:B------:R-:W-:Y:S01]  /*a560*/  IMAD.SHL.U32 R11, R23.reuse, 0x4, RZ ;  /* 0x00000004170b7824 */ /* 0x040fe200078e00ff */
[----:B------:R-:W-:Y:S02]  /*a570*/  SHF.L.U64.HI R0, R23, 0x2, R14 ;  /* 0x0000000217007819 */ /* 0x000fe4000001020e */
[----:B------:R-:W-:Y:S02]  /*a580*/  PRMT R22, R22, 0x3340, R51 ;  /* 0x0000334016167816 */ /* 0x000fe40000000033 */
[----:B------:R-:W-:Y:S01]  /*a590*/  PRMT R7, R6, 0x3340, R7 ;  /* 0x0000334006077816 */ /* 0x000fe20000000007 */
[----:B------:R-:W3:Y:S03]  /*a5a0*/  LDC.64 R12, c[0x0][0x3a8] ;  /* 0x0000ea00ff0c7b82 */ /* 0x000ee60000000a00 */
[----:B------:R-:W-:-:S02]  /*a5b0*/  PRMT R59, R7, 0x5410, R22 ;  /* 0x00005410073b7816 */ /* 0x000fc40000000016 */
[----:B--2---:R-:W-:-:S04]  /*a5c0*/  IADD3 R8, P0, PT, R11, UR4, RZ ;  /* 0x000000040b087c10 */ /* 0x004fc8000ff1e0ff */
[----:B------:R-:W-:Y:S02]  /*a5d0*/  IADD3.X R9, PT, PT, R0, UR5, RZ, P0, !PT ;  /* 0x0000000500097c10 */ /* 0x000fe400087fe4ff */
[----:B-1----:R-:W-:-:S03]  /*a5e0*/  IADD3 R10, P1, PT, R11, R2, RZ ;  /* 0x000000020b0a7210 */ /* 0x002fc60007f3e0ff */
[----:B------:R1:W-:Y:S02]  /*a5f0*/  STG.E desc[UR8][R8.64], R34 ;  /* 0x0000002208007986 */ /* 0x0003e4000c101908 */
[----:B------:R-:W-:Y:S01]  /*a600*/  IMAD.X R11, R0, 0x1, R3, P1 ;  /* 0x00000001000b7824 */ /* 0x000fe200008e0603 */
[----:B---3--:R-:W-:-:S04]  /*a610*/  LEA R2, P0, R23, R12, 0x4 ;  /* 0x0000000c17027211 */ /* 0x008fc800078020ff */
[----:B------:R1:W-:Y:S01]  /*a620*/  STG.E desc[UR8][R10.64], R35 ;  /* 0x000000230a007986 */ /* 0x0003e2000c101908 */
[C---:B------:R-:W-:Y:S02]  /*a630*/  LEA.HI.X R3, R23.reuse, R13, R14, 0x4, P0 ;  /* 0x0000000d17037211 */ /* 0x040fe400000f240e */
[----:B------:R-:W-:-:S03]  /*a640*/  IADD3 R23, P0, PT, R23, 0x1, RZ ;  /* 0x0000000117177810 */ /* 0x000fc60007f1e0ff */
[----:B------:R1:W-:Y:S02]  /*a650*/  STG.E.64 desc[UR8][R2.64], R60 ;  /* 0x0000003c02007986 */ /* 0x0003e4000c101b08 */
[----:B------:R-:W-:Y:S02]  /*a660*/  IMAD.X R14, RZ, RZ, R14, P0 ;  /* 0x000000ffff0e7224 */ /* 0x000fe400000e060e */
[----:B------:R1:W-:Y:S06]  /*a670*/  STG.E.64 desc[UR8][R2.64+0x8], R58 ;  /* 0x0000083a02007986 */ /* 0x0003ec000c101b08 */
.L_x_1491:
[----:B------:R-:W-:Y:S02]  /*a680*/  IMAD.MOV.U32 R15, RZ, RZ, R14 ;  /* 0x000000ffff0f7224 */ /* 0x000fe400078e000e */
[----:B------:R-:W-:-:S05]  /*a690*/  IMAD.MOV.U32 R14, RZ, RZ, R23 ;  /* 0x000000ffff0e7224 */ /* 0x000fca00078e0017 */
[----:B0-----:R-:W-:Y:S01]  /*a6a0*/  STG.E.64 desc[UR8][R4.64], R14 ;  /* 0x0000000e04007986 */ /* 0x001fe2000c101b08 */
[----:B------:R-:W-:Y:S05]  /*a6b0*/  EXIT ;  /* 0x000000000000794d */ /* 0x000fea0003800000 */
.L_x_1469:
[----:B------:R-:W0:Y:S01]  /*a6c0*/  S2R R5, SR_CTAID.X ;  /* 0x0000000000057919 */ /* 0x000e220000002500 */
[----:B------:R-:W0:Y:S08]  /*a6d0*/  LDC.64 R18, c[0x0][0x388] ;  /* 0x0000e200ff127b82 */ /* 0x000e300000000a00 */
[----:B------:R-:W1:Y:S08]  /*a6e0*/  LDC.64 R22, c[0x0][0x380] ;  /* 0x0000e000ff167b82 */ /* 0x000e700000000a00 */
[----:B------:R-:W2:Y:S01]  /*a6f0*/  LDC.64 R8, c[0x0][0x390] ;  /* 0x0000e400ff087b82 */ /* 0x000ea20000000a00 */
[----:B0-----:R-:W-:-:S04]  /*a700*/  IMAD.WIDE.U32 R18, R5, 0xc00, R18 ;  /* 0x00000c0005127825 */ /* 0x001fc800078e0012 */
[C---:B-1----:R-:W-:Y:S01]  /*a710*/  IMAD.WIDE.U32 R22, R5.reuse, 0xc00, R22 ;  /* 0x00000c0005167825 */ /* 0x042fe200078e0016 */
[----:B------:R-:W3:Y:S04]  /*a720*/  LDG.E R27, desc[UR8][R18.64] ;  /* 0x00000008121b7981 */ /* 0x000ee8000c1e1900 */
[----:B------:R-:W4:Y:S01]  /*a730*/  LDG.E R26, desc[UR8][R22.64] ;  /* 0x00000008161a7981 */ /* 0x000f22000c1e1900 */
[----:B--2---:R-:W-:Y:S01]  /*a740*/  IMAD.WIDE.U32 R8, R5, 0x3000, R8 ;  /* 0x0000300005087825 */ /* 0x004fe200078e0008 */
[----:B------:R-:W0:Y:S04]  /*a750*/  S2R R38, SR_TID.X ;  /* 0x0000000000267919 */ /* 0x000e280000002100 */
[----:B------:R-:W2:Y:S01]  /*a760*/  LDG.E.64.CONSTANT R16, desc[UR8][R8.64+0x8] ;  /* 0x0000080808107981 */ /* 0x000ea2000c1e9b00 */
[----:B0-----:R-:W-:-:S02]  /*a770*/  LOP3.LUT R5, R38, 0x1f, RZ, 0xc0, !PT ;  /* 0x0000001f26057812 */ /* 0x001fc400078ec0ff */
[----:B------:R-:W-:-:S05]  /*a780*/  LOP3.LUT R6, R38, 0x3e0, RZ, 0xc0, !PT ;  /* 0x000003e026067812 */ /* 0x000fca00078ec0ff */
[----:B------:R-:W-:-:S04]  /*a790*/  IMAD R5, R6, 0x3, R5 ;  /* 0x0000000306057824 */ /* 0x000fc800078e0205 */
[C---:B------:R-:W-:Y:S01]  /*a7a0*/  VIADD R7, R5.reuse, 0x20 ;  /* 0x0000002005077836 */ /* 0x040fe20000000000 */
[----:B------:R-:W-:-:S04]  /*a7b0*/  ISETP.GE.U32.AND P0, PT, R5, R2, PT ;  /* 0x000000020500720c */ /* 0x000fc80003f06070 */
[----:B------:R-:W-:Y:S01]  /*a7c0*/  ISETP.GE.U32.AND P1, PT, R7, R2, PT ;  /* 0x000000020700720c */ /* 0x000fe20003f26070 */
[----:B------:R-:W-:-:S05]  /*a7d0*/  VIADD R7, R5, 0x40 ;  /* 0x0000004005077836 */ /* 0x000fca0000000000 */
[----:B------:R-:W-:Y:S02]  /*a7e0*/  ISETP.GE.U32.AND P2, PT, R7, R2, PT ;  /* 0x000000020700720c */ /* 0x000fe40003f46070 */
[----:B------:R-:W5:Y:S01]  /*a7f0*/  LDG.E.64.CONSTANT R6, desc[UR8][R8.64] ;  /* 0x0000000808067981 */ /* 0x000f62000c1e9b00 */
[----:B------:R-:W-:-:S04]  /*a800*/  @!P0 IMAD.WIDE.U32 R10, R5, 0x4, R18 ;  /* 0x00000004050a8825 */ /* 0x000fc800078e0012 */
[----:B------:R-:W-:-:S05]  /*a810*/  @!P1 LEA R12, P3, R5, R18, 0x2 ;  /* 0x00000012050c9211 */ /* 0x000fca00078610ff */
[----:B------:R-:W-:Y:S02]  /*a820*/  @!P1 IMAD.X R13, RZ, RZ, R19, P3 ;  /* 0x000000ffff0d9224 */ /* 0x000fe400018e0613 */
[----:B------:R-:W-:-:S04]  /*a830*/  @!P2 IMAD.WIDE.U32 R14, R5, 0x4, R22 ;  /* 0x00000004050ea825 */ /* 0x000fc800078e0016 */
[----:B------:R-:W-:-:S04]  /*a840*/  @!P0 IMAD.WIDE.U32 R24, R5, 0x4, R22 ;  /* 0x0000000405188825 */ /* 0x000fc800078e0016 */
[----:B---3--:R-:W-:Y:S02]  /*a850*/  IMAD.MOV.U32 R31, RZ, RZ, R27 ;  /* 0x000000ffff1f7224 */ /* 0x008fe400078e001b */
[----:B------:R0:W3:Y:S02]  /*a860*/  @!P0 LDG.E R27, desc[UR8][R10.64] ;  /* 0x000000080a1b8981 */ /* 0x0000e4000c1e1900 */
[----:B------:R-:W-:Y:S02]  /*a870*/  IMAD.MOV.U32 R29, RZ, RZ, R31 ;  /* 0x000000ffff1d7224 */ /* 0x000fe400078e001f */
[----:B----4-:R-:W-:Y:S02]  /*a880*/  IMAD.MOV.U32 R30, RZ, RZ, R26 ;  /* 0x000000ffff1e7224 */ /* 0x010fe400078e001a */
[----:B------:R-:W3:Y:S01]  /*a890*/  @!P0 LDG.E R26, desc[UR8][R24.64] ;  /* 0x00000008181a8981 */ /* 0x000ee2000c1e1900 */
[----:B0-----:R-:W-:-:S03]  /*a8a0*/  @!P2 LEA R10, P3, R5, R18, 0x2 ;  /* 0x00000012050aa211 */ /* 0x001fc600078610ff */
[----:B------:R0:W4:Y:S01]  /*a8b0*/  @!P1 LDG.E R29, desc[UR8][R12.64+0x80] ;  /* 0x000080080c1d9981 */ /* 0x000122000c1e1900 */
[----:B------:R-:W-:Y:S02]  /*a8c0*/  IMAD.MOV.U32 R28, RZ, RZ, R30 ;  /* 0x000000ffff1c7224 */ /* 0x000fe400078e001e */
[----:B------:R-:W-:Y:S01]  /*a8d0*/  @!P2 IMAD.X R11, RZ, RZ, R19, P3 ;  /* 0x000000ffff0ba224 */ /* 0x000fe200018e0613 */
[----:B------:R1:W4:Y:S04]  /*a8e0*/  @!P2 LDG.E R30, desc[UR8][R14.64+0x100] ;  /* 0x000100080e1ea981 */ /* 0x000328000c1e1900 */
[----:B------:R5:W4:Y:S01]  /*a8f0*/  @!P2 LDG.E R31, desc[UR8][R10.64+0x100] ;  /* 0x000100080a1fa981 */ /* 0x000b22000c1e1900 */
[----:B0-----:R-:W-:-:S05]  /*a900*/  @!P1 IMAD.WIDE.U32 R12, R5, 0x4, R22 ;  /* 0x00000004050c9825 */ /* 0x001fca00078e0016 */
[----:B------:R0:W4:Y:S01]  /*a910*/  @!P1 LDG.E R28, desc[UR8][R12.64+0x80] ;  /* 0x000080080c1c9981 */ /* 0x000122000c1e1900 */
[----:B------:R-:W-:-:S05]  /*a920*/  LEA R32, P3, R5, R8, 0x4 ;  /* 0x0000000805207211 */ /* 0x000fca00078620ff */
[----:B------:R-:W-:Y:S02]  /*a930*/  IMAD.X R33, RZ, RZ, R9, P3 ;  /* 0x000000ffff217224 */ /* 0x000fe400018e0609 */
[----:B--2---:R-:W-:-:S03]  /*a940*/  IMAD.MOV.U32 R8, RZ, RZ, R16 ;  /* 0x000000ffff087224 */ /* 0x004fc600078e0010 */
[----:B------:R-:W2:Y:S01]  /*a950*/  @!P0 LDG.E.64.CONSTANT R24, desc[UR8][R32.64+0x8] ;  /* 0x0000080820188981 */ /* 0x000ea2000c1e9b00 */
[----:B-1----:R-:W-:-:S03]  /*a960*/  IMAD.MOV.U32 R14, RZ, RZ, R8 ;  /* 0x000000ffff0e7224 */ /* 0x002fc600078e0008 */
[----:B------:R-:W2:Y:S04]  /*a970*/  @!P2 LDG.E.64.CONSTANT R8, desc[UR8][R32.64+0x408] ;  /* 0x000408082008a981 */ /* 0x000ea8000c1e9b00 */
[----:B------:R-:W2:Y:S01]  /*a980*/  @!P1 LDG.E.64.CONSTANT R14, desc[UR8][R32.64+0x208] ;  /* 0x00020808200e9981 */ /* 0x000ea2000c1e9b00 */
[----:B-----5:R-:W-:Y:S02]  /*a990*/  IMAD.MOV.U32 R10, RZ, RZ, R6 ;  /* 0x000000ffff0a7224 */ /* 0x020fe400078e0006 */
[----:B------:R-:W-:Y:S02]  /*a9a0*/  IMAD.MOV.U32 R11, RZ, RZ, R7 ;  /* 0x000000ffff0b7224 */ /* 0x000fe400078e0007 */
[----:B0-----:R-:W-:Y:S01]  /*a9b0*/  IMAD.MOV.U32 R12, RZ, RZ, R10 ;  /* 0x000000ffff0c7224 */ /* 0x001fe200078e000a */
[----:B------:R-:W5:Y:S01]  /*a9c0*/  @!P0 LDG.E.64.CONSTANT R6, desc[UR8][R32.64] ;  /* 0x0000000820068981 */ /* 0x000f62000c1e9b00 */
[----:B------:R-:W-:-:S03]  /*a9d0*/  IMAD.MOV.U32 R13, RZ, RZ, R11 ;  /* 0x000000ffff0d7224 */ /* 0x000fc600078e000b */
[----:B------:R-:W5:Y:S04]  /*a9e0*/  @!P2 LDG.E.64.CONSTANT R10, desc[UR8][R32.64+0x400] ;  /* 0x00040008200aa981 */ /* 0x000f68000c1e9b00 */
[----:B------:R0:W5:Y:S01]  /*a9f0*/  @!P1 LDG.E.64.CONSTANT R12, desc[UR8][R32.64+0x200] ;  /* 0x00020008200c9981 */ /* 0x000162000c1e9b00 */
[----:B------:R-:W1:Y:S01]  /*aa00*/  S2R R35, SR_CgaCtaId ;  /* 0x0000000000237919 */ /* 0x000e620000008800 */
[----:B------:R-:W0:Y:S01]  /*aa10*/  S2R R5, SR_LANEID ;  /* 0x0000000000057919 */ /* 0x000e220000000000 */
[----:B------:R-:W-:Y:S02]  /*aa20*/  SHF.R.U32.HI R76, RZ, 0x5, R38 ;  /* 0x00000005ff4c7819 */ /* 0x000fe40000011626 */
[----:B------:R-:W-:Y:S02]  /*aa30*/  MOV R44, 0x400 ;  /* 0x00000400002c7802 */ /* 0x000fe40000000f00 */
[----:B------:R-:W-:-:S02]  /*aa40*/  ISETP.NE.AND P4, PT, R38, RZ, PT ;  /* 0x000000ff2600720c */ /* 0x000fc40003f85270 */
[----:B-1----:R-:W-:Y:S01]  /*aa50*/  LEA R44, R35, R44, 0x18 ;  /* 0x0000002c232c7211 */ /* 0x002fe200078ec0ff */
[----:B0-----:R-:W-:Y:S01]  /*aa60*/  IMAD R21, R76, 0x60, R5 ;  /* 0x000000604c157824 */ /* 0x001fe200078e0205 */
[----:B------:R-:W-:-:S03]  /*aa70*/  CS2R R34, SRZ ;  /* 0x0000000000227805 */ /* 0x000fc6000001ff00 */
[----:B------:R-:W-:Y:S01]  /*aa80*/  IMAD R36, R21, 0x8, R44 ;  /* 0x0000000815247824 */ /* 0x000fe200078e022c */
[----:B------:R-:W-:-:S04]  /*aa90*/  SHF.R.U32.HI R33, RZ, 0x10, R17 ;  /* 0x00000010ff217819 */ /* 0x000fc80000011611 */
[----:B---3--:R0:W-:Y:S04]  /*aaa0*/  STS.64 [R36], R26 ;  /* 0x0000001a24007388 */ /* 0x0081e80000000a00 */
[----:B----4-:R-:W-:Y:S04]  /*aab0*/  STS.64 [R36+0x200], R30 ;  /* 0x0002001e24007388 */ /* 0x010fe80000000a00 */
[----:B------:R1:W-:Y:S01]  /*aac0*/  STS.64 [R36+0x100], R28 ;  /* 0x0001001c24007388 */ /* 0x0003e20000000a00 */
[----:B------:R-:W-:-:S03]  /*aad0*/  NOP ;  /* 0x0000000000007918 */ /* 0x000fc60000000000 */
[----:B------:R3:W4:Y:S04]  /*aae0*/  @!P4 LDG.E R34, desc[UR8][R22.64+-0x4] ;  /* 0xfffffc081622c981 */ /* 0x000728000c1e1900 */
[----:B------:R3:W4:Y:S01]  /*aaf0*/  @!P4 LDG.E R35, desc[UR8][R18.64+-0x4] ;  /* 0xfffffc081223c981 */ /* 0x000722000c1e1900 */
[--C-:B------:R-:W-:Y:S02]  /*ab00*/  SHF.R.U32.HI R37, RZ, 0x18, R17.reuse ;  /* 0x00000018ff257819 */ /* 0x100fe40000011611 */
[----:B0-----:R-:W-:Y:S01]  /*ab10*/  SHF.R.U32.HI R27, RZ, 0x8, R17 ;  /* 0x00000008ff1b7819 */ /* 0x001fe20000011611 */
[----:B--2---:R-:W-:Y:S01]  /*ab20*/  @!P0 IMAD.MOV.U32 R16, RZ, RZ, R24 ;  /* 0x000000ffff108224 */ /* 0x004fe200078e0018 */
[----:B------:R-:W-:Y:S02]  /*ab30*/  PRMT R32, R33, 0x7610, R32 ;  /* 0x0000761021207816 */ /* 0x000fe40000000020 */
[----:B-1----:R-:W-:-:S02]  /*ab40*/  @!P0 SHF.R.U32.HI R28, RZ, 0x10, R25 ;  /* 0x00000010ff1c8819 */ /* 0x002fc40000011619 */
[----:B------:R-:W-:Y:S02]  /*ab50*/  PRMT R29, R37, 0x7610, R29 ;  /* 0x00007610251d7816 */ /* 0x000fe4000000001d */
[--C-:B------:R-:W-:Y:S02]  /*ab60*/  @!P0 SHF.R.U32.HI R26, RZ, 0x18, R25.reuse ;  /* 0x00000018ff1a8819 */ /* 0x100fe40000011619 */
[----:B---3--:R-:W-:Y:S02]  /*ab70*/  PRMT R22, R27, 0x7610, R22 ;  /* 0x000076101b167816 */ /* 0x008fe40000000016 */
[----:B------:R-:W-:Y:S02]  /*ab80*/  @!P0 SHF.R.U32.HI R24, RZ, 0x8, R25 ;  /* 0x00000008ff188819 */ /* 0x000fe40000011619 */
[----:B------:R-:W-:Y:S02]  /*ab90*/  @!P0 PRMT R32, R28, 0x7610, R32 ;  /* 0x000076101c208816 */ /* 0x000fe40000000020 */
[----:B------:R-:W-:-:S02]  /*aba0*/  @!P0 PRMT R29, R26, 0x7610, R29 ;  /* 0x000076101a1d8816 */ /* 0x000fc4000000001d */
[----:B------:R-:W-:Y:S02]  /*abb0*/  PRMT R28, R17, 0x7610, R28 ;  /* 0x00007610111c7816 */ /* 0x000fe4000000001c */
[----:B------:R-:W-:Y:S02]  /*abc0*/  @!P0 PRMT R22, R24, 0x7610, R22 ;  /* 0x0000761018168816 */ /* 0x000fe40000000016 */
[----:B------:R-:W-:Y:S02]  /*abd0*/  PRMT R19, R27, 0x7610, R19 ;  /* 0x000076101b137816 */ /* 0x000fe40000000013 */
[----:B------:R-:W-:Y:S02]  /*abe0*/  PRMT R24, R17, 0x7610, R24 ;  /* 0x0000761011187816 */ /* 0x000fe40000000018 */
[----:B------:R-:W-:Y:S02]  /*abf0*/  LOP3.LUT R18, R29, 0xffff, RZ, 0xc0, !PT ;  /* 0x0000ffff1d127812 */ /* 0x000fe400078ec0ff */
[----:B------:R-:W-:-:S02]  /*ac00*/  @!P0 PRMT R28, R25, 0x7610, R28 ;  /* 0x00007610191c8816 */ /* 0x000fc4000000001c */
[----:B------:R-:W-:Y:S02]  /*ac10*/  PRMT R29, R19, 0x7610, R29 ;  /* 0x00007610131d7816 */ /* 0x000fe4000000001d */
[----:B------:R-:W-:Y:S02]  /*ac20*/  @!P1 SHF.R.U32.HI R26, RZ, 0x8, R15 ;  /* 0x00000008ff1a9819 */ /* 0x000fe4000001160f */
[----:B------:R-:W-:Y:S02]  /*ac30*/  PRMT R25, R24, 0x7610, R25 ;  /* 0x0000761018197816 */ /* 0x000fe40000000019 */
[----:B------:R-:W-:Y:S02]  /*ac40*/  @!P1 PRMT R29, R26, 0x7610, R29 ;  /* 0x000076101a1d9816 */ /* 0x000fe4000000001d */
[----:B------:R-:W-:Y:S02]  /*ac50*/  @!P1 PRMT R25, R15, 0x7610, R25 ;  /* 0x000076100f199816 */ /* 0x000fe40000000019 */
[----:B------:R-:W-:-:S02]  /*ac60*/  LOP3.LUT R23, R32, 0xffff, RZ, 0xc0, !PT ;  /* 0x0000ffff20177812 */ /* 0x000fc400078ec0ff */
[--C-:B------:R-:W-:Y:S02]  /*ac70*/  @!P1 SHF.R.U32.HI R32, RZ, 0x10, R15.reuse ;  /* 0x00000010ff209819 */ /* 0x100fe4000001160f */
[----:B------:R-:W-:Y:S02]  /*ac80*/  LOP3.LUT R31, R28, 0xffff, RZ, 0xc0, !PT ;  /* 0x0000ffff1c1f7812 */ /* 0x000fe400078ec0ff */
[----:B------:R-:W-:Y:S02]  /*ac90*/  @!P1 SHF.R.U32.HI R30, RZ, 0x18, R15 ;  /* 0x00000018ff1e9819 */ /* 0x000fe4000001160f */
[----:B------:R-:W-:Y:S02]  /*aca0*/  LOP3.LUT R22, R22, 0xffff, RZ, 0xc0, !PT ;  /* 0x0000ffff16167812 */ /* 0x000fe400078ec0ff */
[----:B------:R-:W-:Y:S02]  /*acb0*/  LOP3.LUT R28, R25, 0xffff, RZ, 0xc0, !PT ;  /* 0x0000ffff191c7812 */ /* 0x000fe400078ec0ff */
[----:B------:R-:W-:-:S02]  /*acc0*/  LOP3.LUT R15, R29, 0xffff, RZ, 0xc0, !PT ;  /* 0x0000ffff1d0f7812 */ /* 0x000fc400078ec0ff */
[----:B------:R-:W-:Y:S02]  /*acd0*/  PRMT R18, R23, 0x3340, R18 ;  /* 0x0000334017127816 */ /* 0x000fe40000000012 */
[----:B------:R-:W-:Y:S02]  /*ace0*/  PRMT R17, R33, 0x7610, R17 ;  /* 0x0000761021117816 */ /* 0x000fe40000000011 */
[----:B------:R-:W-:Y:S02]  /*acf0*/  PRMT R23, R37, 0x7610, R23 ;  /* 0x0000761025177816 */ /* 0x000fe40000000017 */
[----:B------:R-:W-:Y:S02]  /*ad00*/  PRMT R25, R31, 0x3340, R22 ;  /* 0x000033401f197816 */ /* 0x000fe40000000016 */
[----:B------:R-:W-:Y:S02]  /*ad10*/  PRMT R15, R28, 0x3340, R15 ;  /* 0x000033401c0f7816 */ /* 0x000fe4000000000f */
[----:B------:R-:W-:-:S02]  /*ad20*/  @!P2 SHF.R.U32.HI R28, RZ, 0x10, R9 ;  /* 0x00000010ff1ca819 */ /* 0x000fc40000011609 */
[--C-:B------:R-:W-:Y:S02]  /*ad30*/  @!P2 SHF.R.U32.HI R22, RZ, 0x18, R9.reuse ;  /* 0x00000018ff16a819 */ /* 0x100fe40000011609 */
[----:B------:R-:W-:Y:S02]  /*ad40*/  @!P2 SHF.R.U32.HI R29, RZ, 0x8, R9 ;  /* 0x00000008ff1da819 */ /* 0x000fe40000011609 */
[----:B------:R-:W-:Y:S02]  /*ad50*/  PRMT R27, R17, 0x7610, R27 ;  /* 0x00007610111b7816 */ /* 0x000fe4000000001b */
[----:B------:R-:W-:Y:S02]  /*ad60*/  PRMT R26, R23, 0x7610, R26 ;  /* 0x00007610171a7816 */ /* 0x000fe4000000001a */
[----:B------:R-:W-:Y:S02]  /*ad70*/  @!P2 PRMT R24, R9, 0x7610, R24 ;  /* 0x000076100918a816 */ /* 0x000fe40000000018 */
[----:B------:R-:W-:-:S02]  /*ad80*/  @!P2 PRMT R17, R28, 0x7610, R17 ;  /* 0x000076101c11a816 */ /* 0x000fc40000000011 */
[----:B------:R-:W-:Y:S02]  /*ad90*/  @!P2 PRMT R23, R22, 0x7610, R23 ;  /* 0x000076101617a816 */ /* 0x000fe40000000017 */
[----:B------:R-:W-:Y:S02]  /*ada0*/  @!P2 PRMT R19, R29, 0x7610, R19 ;  /* 0x000076101d13a816 */ /* 0x000fe40000000013 */
[----:B------:R-:W-:Y:S01]  /*adb0*/  LOP3.LUT R28, R24, 0xffff, RZ, 0xc0, !PT ;  /* 0x0000ffff181c7812 */ /* 0x000fe200078ec0ff */
[----:B------:R-:W-:Y:S01]  /*adc0*/  IMAD R22, R5, 0x10, R36 ;  /* 0x0000001005167824 */ /* 0x000fe200078e0224 */
[----:B------:R-:W-:Y:S02]  /*add0*/  LOP3.LUT R24, R17, 0xffff, RZ, 0xc0, !PT ;  /* 0x0000ffff11187812 */ /* 0x000fe400078ec0ff */
[----:B------:R-:W-:Y:S02]  /*ade0*/  LOP3.LUT R23, R23, 0xffff, RZ, 0xc0, !PT ;  /* 0x0000ffff17177812 */ /* 0x000fe400078ec0ff */
[----:B------:R-:W-:-:S02]  /*adf0*/  LOP3.LUT R19, R19, 0xffff, RZ, 0xc0, !PT ;  /* 0x0000ffff13137812 */ /* 0x000fc400078ec0ff */
[----:B------:R-:W-:Y:S02]  /*ae00*/  PRMT R9, R24, 0x3340, R23 ;  /* 0x0000334018097816 */ /* 0x000fe40000000017 */
[----:B------:R-:W-:Y:S02]  /*ae10*/  @!P1 PRMT R27, R32, 0x7610, R27 ;  /* 0x00007610201b9816 */ /* 0x000fe4000000001b */
[----:B------:R-:W-:Y:S01]  /*ae20*/  @!P1 PRMT R26, R30, 0x7610, R26 ;  /* 0x000076101e1a9816 */ /* 0x000fe2000000001a */
[----:B------:R-:W0:Y:S01]  /*ae30*/  LDS.64 R32, [R22+0x10] ;  /* 0x0000100016207984 */ /* 0x000e220000000a00 */
[----:B------:R-:W-:-:S03]  /*ae40*/  PRMT R24, R28, 0x3340, R19 ;  /* 0x000033401c187816 */ /* 0x000fc60000000013 */
[----:B------:R-:W1:Y:S04]  /*ae50*/  LDS.64 R30, [R22+0x8] ;  /* 0x00000800161e7984 */ /* 0x000e680000000a00 */
[----:B------:R-:W2:Y:S01]  /*ae60*/  LDS.64 R28, [R22] ;  /* 0x00000000161c7984 */ /* 0x000ea20000000a00 */
[----:B------:R-:W-:Y:S02]  /*ae70*/  LOP3.LUT R27, R27, 0xffff, RZ, 0xc0, !PT ;  /* 0x0000ffff1b1b7812 */ /* 0x000fe400078ec0ff */
[----:B------:R-:W-:Y:S01]  /*ae80*/  LOP3.LUT R26, R26, 0xffff, RZ, 0xc0, !PT ;  /* 0x0000ffff1a1a7812 */ /* 0x000fe200078ec0ff */
[----:B------:R-:W-:Y:S01]  /*ae90*/  IMAD R23, R21, 0x8, R36 ;  /* 0x0000000815177824 */ /* 0x000fe200078e0224 */
[----:B------:R-:W-:Y:S02]  /*aea0*/  BAR.SYNC.DEFER_BLOCKING 0x0 ;  /* 0x0000000000007b1d */ /* 0x000fe40000010000 */
[----:B------:R-:W-:Y:S01]  /*aeb0*/  PRMT R26, R27, 0x3340, R26 ;  /* 0x000033401b1a7816 */ /* 0x000fe2000000001a */
[----:B------:R-:W-:Y:S01]  /*aec0*/  IMAD R21, R5, 0x2, R21 ;  /* 0x0000000205157824 */ /* 0x000fe200078e0215 */
[----:B------:R-:W-:-:S02]  /*aed0*/  PRMT R17, R25, 0x5410, R18 ;  /* 0x0000541019117816 */ /* 0x000fc40000000012 */
[----:B------:R-:W-:Y:S02]  /*aee0*/  PRMT R15, R15, 0x5410, R26 ;  /* 0x000054100f0f7816 */ /* 0x000fe4000000001a */
[----:B------:R-:W-:Y:S01]  /*aef0*/  PRMT R9, R24, 0x5410, R9 ;  /* 0x0000541018097816 */ /* 0x000fe20000000009 */
[----:B------:R-:W-:Y:S01]  /*af00*/  IMAD R21, R21, 0x8, R22 ;  /* 0x0000000815157824 */ /* 0x000fe200078e0216 */
[----:B------:R3:W-:Y:S04]  /*af10*/  STS.64 [R23+0x8], R16 ;  /* 0x0000081017007388 */ /* 0x0007e80000000a00 */
[----:B-----5:R-:W-:Y:S04]  /*af20*/  STS.64 [R23+0x200], R12 ;  /* 0x0002000c17007388 */ /* 0x020fe80000000a00 */
[----:B------:R5:W-:Y:S04]  /*af30*/  STS.64 [R23+0x208], R14 ;  /* 0x0002080e17007388 */ /* 0x000be80000000a00 */
[----:B------:R-:W-:Y:S04]  /*af40*/  STS.64 [R23], R6 ;  /* 0x0000000617007388 */ /* 0x000fe80000000a00 */
[----:B------:R-:W-:Y:S04]  /*af50*/  STS.64 [R23+0x400], R10 ;  /* 0x0004000a17007388 */ /* 0x000fe80000000a00 */
[----:B------:R-:W-:Y:S01]  /*af60*/  STS.64 [R23+0x408], R8 ;  /* 0x0004080817007388 */ /* 0x000fe20000000a00 */
[----:B------:R-:W-:-:S03]  /*af70*/  NOP ;  /* 0x0000000000007918 */ /* 0x000fc60000000000 */
[----:B------:R-:W-:Y:S04]  /*af80*/  LDS.64 R26, [R21] ;  /* 0x00000000151a7984 */ /* 0x000fe80000000a00 */
[----:B------:R-:W2:Y:S04]  /*af90*/  LDS.64 R24, [R21+0x10] ;  /* 0x0000100015187984 */ /* 0x000ea80000000a00 */
[----:B------:R-:W-:Y:S04]  /*afa0*/  LDS.64 R6, [R21+0x20] ;  /* 0x0000200015067984 */ /* 0x000fe80000000a00 */
[----:B------:R-:W-:Y:S04]  /*afb0*/  LDS.64 R18, [R21+0x8] ;  /* 0x0000080015127984 */ /* 0x000fe80000000a00 */
[----:B------:R-:W-:Y:S04]  /*afc0*/  LDS.64 R8, [R21+0x18] ;  /* 0x0000180015087984 */ /* 0x000fe80000000a00 */
[----:B------:R-:W-:Y:S01]  /*afd0*/  LDS.64 R10, [R21+0x28] ;  /* 0x00002800150a7984 */ /* 0x000fe20000000a00 */
[C---:B---3--:R-:W-:Y:S01]  /*afe0*/  IMAD R16, R38.reuse, 0x8, R44 ;  /* 0x0000000826107824 */ /* 0x048fe200078e022c */
[----:B------:R-:W-:Y:S01]  /*aff0*/  BAR.SYNC.DEFER_BLOCKING 0x0 ;  /* 0x0000000000007b1d */ /* 0x000fe20000010000 */
[----:B------:R-:W-:-:S05]  /*b000*/  ISETP.NE.AND P0, PT, R38, RZ, PT ;  /* 0x000000ff2600720c */ /* 0x000fca0003f05270 */
[----:B0-----:R-:W-:Y:S02]  /*b010*/  STS.64 [R16+0x930], R32 ;  /* 0x0009302010007388 */ /* 0x001fe40000000a00 */
[----:B------:R-:W-:Y:S01]  /*b020*/  BAR.SYNC.DEFER_BLOCKING 0x0 ;  /* 0x0000000000007b1d */ /* 0x000fe20000010000 */
[----:B-----5:R-:W-:-:S04]  /*b030*/  IMAD R15, R38, 0x3, RZ ;  /* 0x00000003260f7824 */ /* 0x020fc800078e02ff */
[----:B------:R-:W-:-:S05]  /*b040*/  VIADD R13, R15, 0x2 ;  /* 0x000000020f0d7836 */ /* 0x000fca0000000000 */
[----:B------:R-:W-:Y:S01]  /*b050*/  ISETP.EQ.U32.AND P1, PT, R2, R13, PT ;  /* 0x0000000d0200720c */ /* 0x000fe20003f22070 */
[----:B------:R-:W-:-:S05]  /*b060*/  VIADD R17, R15, 0x1 ;  /* 0x000000010f117836 */ /* 0x000fca0000000000 */
[C---:B------:R-:W-:Y:S02]  /*b070*/  ISETP.EQ.U32.AND P2, PT, R2.reuse, R17, PT ;  /* 0x000000110200720c */ /* 0x040fe40003f42070 */
[----:B------:R-:W-:Y:S01]  /*b080*/  ISETP.EQ.U32.AND P3, PT, R2, R15, PT ;  /* 0x0000000f0200720c */ /* 0x000fe20003f62070 */
[----:B----4-:R-:W0:Y:S01]  /*b090*/  @P0 LDS.64 R34, [R16+0x928] ;  /* 0x0009280010220984 */ /* 0x010e220000000a00 */
[----:B-1----:R-:W-:-:S04]  /*b0a0*/  ISETP.NE.AND P0, PT, R31, R33, PT ;  /* 0x000000211f00720c */ /* 0x002fc80003f05270 */
[----:B------:R-:W-:-:S04]  /*b0b0*/  ISETP.NE.OR P0, PT, R30, R32, P0 ;  /* 0x000000201e00720c */ /* 0x000fc80000705670 */
[----:B------:R-:W-:Y:S02]  /*b0c0*/  ISETP.EQ.OR.EX P0, PT, R0, RZ, P0, P1 ;  /* 0x000000ff0000720c */ /* 0x000fe40000702710 */
[----:B--2---:R-:W-:-:S04]  /*b0d0*/  ISETP.NE.AND P1, PT, R29, R31, PT ;  /* 0x0000001f1d00720c */ /* 0x004fc80003f25270 */
[----:B------:R-:W-:-:S07]  /*b0e0*/  ISETP.NE.OR P1, PT, R28, R30, P1 ;  /* 0x0000001e1c00720c */ /* 0x000fce0000f25670 */
[----:B------:R-:W-:Y:S01]  /*b0f0*/  @!P0 DADD R12, R26, R24 ;  /* 0x000000001a0c8229 */ /* 0x000fe20000000018 */
[----:B------:R-:W-:-:S09]  /*b100*/  ISETP.EQ.OR.EX P1, PT, R0, RZ, P1, P2 ;  /* 0x000000ff0000720c */ /* 0x000fd20000f22720 */
[----:B------:R-:W-:Y:S02]  /*b110*/  @!P0 FSEL R12, R24, R12, P1 ;  /* 0x0000000c180c8208 */ /* 0x000fe40000800000 */
[----:B------:R-:W-:Y:S02]  /*b120*/  @!P0 FSEL R13, R25, R13, P1 ;  /* 0x0000000d190d8208 */ /* 0x000fe40000800000 */
[----:B0-----:R-:W-:-:S04]  /*b130*/  ISETP.NE.AND P2, PT, R35, R29, PT ;  /* 0x0000001d2300720c */ /* 0x001fc80003f45270 */
[----:B------:R-:W-:Y:S01]  /*b140*/  @!P0 DADD R6, R6, R12 ;  /* 0x0000000006068229 */ /* 0x000fe2000000000c */
[----:B------:R-:W-:-:S04]  /*b150*/  ISETP.NE.OR P2, PT, R34, R28, P2 ;  /* 0x0000001c2200720c */ /* 0x000fc80001745670 */
[----:B------:R-:W-:Y:S02]  /*b160*/  ISETP.EQ.OR.EX P2, PT, R0, RZ, P2, P3 ;  /* 0x000000ff0000720c */ /* 0x000fe40001742730 */
        /* <DEDUP_REMOVED lines=10> */
[----:B------:R-:W-:Y:S02]  /*b210*/  IMAD.MOV.U32 R12, RZ, RZ, R6 ;  /* 0x000000ffff0c7224 */ /* 0x000fe400078e0006 */
[----:B------:R-:W-:Y:S01]  /*b220*/  IMAD.MOV.U32 R13, RZ, RZ, R7 ;  /* 0x000000ffff0d7224 */ /* 0x000fe200078e0007 */
[----:B------:R-:W2:Y:S01]  /*b230*/  SHFL.UP PT, R22, R17, 0x1, RZ ;  /* 0x0420000011167989 */ /* 0x000ea200000e00ff */
[----:B------:R-:W-:-:S07]  /*b240*/  ISETP.GT.AND P6, PT, R5, RZ, PT ;  /* 0x000000ff0500720c */ /* 0x000fce0003fc4270 */
[----:B0-----:R-:W-:Y:S01]  /*b250*/  @!P3 DADD R12, R14, R6 ;  /* 0x000000000e0cb229 */ /* 0x001fe20000000006 */
[----:B------:R-:W-:-:S04]  /*b260*/  @!P0 SEL R15, R18, RZ, !P1 ;  /* 0x000000ff120f8207 */ /* 0x000fc80004800000 */
[----:B------:R-:W-:-:S05]  /*b270*/  @!P0 IADD3 R10, PT, PT, R10, R8, R15 ;  /* 0x000000080a0a8210 */ /* 0x000fca0007ffe00f */
[----:B------:R-:W0:Y:S01]  /*b280*/  SHFL.UP PT, R23, R10, 0x1, RZ ;  /* 0x042000000a177989 */ /* 0x000e2200000e00ff */
[----:B------:R-:W-:Y:S01]  /*b290*/  @!P6 IMAD.MOV.U32 R12, RZ, RZ, R6 ;  /* 0x000000ffff0ce224 */ /* 0x000fe200078e0006 */
[----:B-1----:R-:W-:Y:S01]  /*b2a0*/  IADD3 R21, P5, PT, R21, R16, RZ ;  /* 0x0000001015157210 */ /* 0x002fe20007fbe0ff */
[----:B------:R-:W-:Y:S02]  /*b2b0*/  @!P6 IMAD.MOV.U32 R13, RZ, RZ, R7 ;  /* 0x000000ffff0de224 */ /* 0x000fe400078e0007 */
[----:B------:R-:W-:Y:S01]  /*b2c0*/  @!P6 IMAD.MOV.U32 R21, RZ, RZ, R16 ;  /* 0x000000ffff15e224 */ /* 0x000fe200078e0010 */
[----:B------:R-:W-:Y:S01]  /*b2d0*/  SHFL.UP PT, R14, R12, 0x2, RZ ;  /* 0x044000000c0e7989 */ /* 0x000fe200000e00ff */
[--C-:B--2---:R-:W-:Y:S02]  /*b2e0*/  IMAD.X R22, R22, 0x1, R17.reuse, P5 ;  /* 0x0000000116167824 */ /* 0x104fe400028e0611 */
[----:B------:R-:W-:Y:S01]  /*b2f0*/  @!P6 IMAD.MOV.U32 R22, RZ, RZ, R17 ;  /* 0x000000ffff16e224 */ /* 0x000fe200078e0011 */
[----:B------:R-:W1:Y:S04]  /*b300*/  SHFL.UP PT, R15, R13, 0x2, RZ ;  /* 0x044000000d0f7989 */ /* 0x000e6800000e00ff */
[----:B------:R-:W2:Y:S01]  /*b310*/  SHFL.UP PT, R36, R21, 0x2, RZ ;  /* 0x0440000015247989 */ /* 0x000ea200000e00ff */
[----:B------:R-:W-:-:S03]  /*b320*/  ISETP.NE.U32.AND P5, PT, R21, RZ, PT ;  /* 0x000000ff1500720c */ /* 0x000fc60003fa5070 */
[----:B------:R-:W3:Y:S01]  /*b330*/  SHFL.UP PT, R37, R22, 0x2, RZ ;  /* 0x0440000016257989 */ /* 0x000ee200000e00ff */
[----:B------:R-:W-:Y:S01]  /*b340*/  ISETP.NE.AND.EX P5, PT, R22, RZ, PT, P5 ;  /* 0x000000ff1600720c */ /* 0x000fe20003fa5350 */
[--C-:B------:R-:W-:Y:S02]  /*b350*/  IMAD.MOV.U32 R16, RZ, RZ, R10.reuse ;  /* 0x000000ffff107224 */ /* 0x100fe400078e000a */
[--C-:B0-----:R-:W-:Y:S02]  /*b360*/  @!P3 IMAD.IADD R16, R23, 0x1, R10.reuse ;  /* 0x000000011710b824 */ /* 0x101fe400078e020a */
[----:B------:R-:W-:Y:S01]  /*b370*/  @!P6 IMAD.MOV.U32 R16, RZ, RZ, R10 ;  /* 0x000000ffff10e224 */ /* 0x000fe200078e000a */
[----:B------:R-:W-:-:S04]  /*b380*/  ISETP.GT.AND P6, PT, R5, 0x1, PT ;  /* 0x000000010500780c */ /* 0x000fc80003fc4270 */
[----:B------:R-:W0:Y:S01]  /*b390*/  SHFL.UP PT, R23, R16, 0x2, RZ ;  /* 0x0440000010177989 */ /* 0x000e2200000e00ff */
[----:B------:R-:W-:Y:S02]  /*b3a0*/  IMAD.MOV.U32 R6, RZ, RZ, R12 ;  /* 0x000000ffff067224 */ /* 0x000fe400078e000c */
[----:B------:R-:W-:Y:S01]  /*b3b0*/  IMAD.MOV.U32 R7, RZ, RZ, R13 ;  /* 0x000000ffff077224 */ /* 0x000fe200078e000d */
[----:B-1----:R-:W-:Y:S01]  /*b3c0*/  @!P5 DADD R6, R14, R12 ;  /* 0x000000000e06d229 */ /* 0x002fe2000000000c */
[----:B--2---:R-:W-:-:S04]  /*b3d0*/  IADD3 R17, P3, PT, R36, R21, RZ ;  /* 0x0000001524117210 */ /* 0x004fc80007f7e0ff */
[----:B------:R-:W-:Y:S02]  /*b3e0*/  @!P6 IMAD.MOV.U32 R17, RZ, RZ, R21 ;  /* 0x000000ffff11e224 */ /* 0x000fe400078e0015 */
[----:B------:R-:W-:Y:S02]  /*b3f0*/  @!P6 IMAD.MOV.U32 R6, RZ, RZ, R12 ;  /* 0x000000ffff06e224 */ /* 0x000fe400078e000c */
[----:B------:R-:W-:Y:S02]  /*b400*/  @!P6 IMAD.MOV.U32 R7, RZ, RZ, R13 ;  /* 0x000000ffff07e224 */ /* 0x000fe400078e000d */
[--C-:B---3--:R-:W-:Y:S02]  /*b410*/  IMAD.X R21, R37, 0x1, R22.reuse, P3 ;  /* 0x0000000125157824 */ /* 0x108fe400018e0616 */
[----:B------:R-:W-:Y:S02]  /*b420*/  @!P6 IMAD.MOV.U32 R21, RZ, RZ, R22 ;  /* 0x000000ffff15e224 */ /* 0x000fe400078e0016 */
[----:B------:R-:W1:Y:S04]  /*b430*/  SHFL.UP PT, R22, R17, 0x4, RZ ;  /* 0x0480000011167989 */ /* 0x000e6800000e00ff */
[----:B------:R-:W-:Y:S04]  /*b440*/  SHFL.UP PT, R14, R6, 0x4, RZ ;  /* 0x04800000060e7989 */ /* 0x000fe800000e00ff */
[----:B------:R-:W2:Y:S04]  /*b450*/  SHFL.UP PT, R15, R7, 0x4, RZ ;  /* 0x04800000070f7989 */ /* 0x000ea800000e00ff */
[----:B------:R-:W3:Y:S01]  /*b460*/  SHFL.UP PT, R36, R21, 0x4, RZ ;  /* 0x0480000015247989 */ /* 0x000ee200000e00ff */
[--C-:B------:R-:W-:Y:S01]  /*b470*/  IMAD.MOV.U32 R10, RZ, RZ, R16.reuse ;  /* 0x000000ffff0a7224 */ /* 0x100fe200078e0010 */
[----:B------:R-:W-:Y:S01]  /*b480*/  ISETP.NE.U32.AND P3, PT, R17, RZ, PT ;  /* 0x000000ff1100720c */ /* 0x000fe20003f65070 */
[----:B0-----:R-:W-:-:S02]  /*b490*/  @!P5 IMAD.IADD R10, R23, 0x1, R16 ;  /* 0x00000001170ad824 */ /* 0x001fc400078e0210 */
[----:B------:R-:W-:Y:S01]  /*b4a0*/  @!P6 IMAD.MOV.U32 R10, RZ, RZ, R16 ;  /* 0x000000ffff0ae224 */ /* 0x000fe200078e0010 */
[----:B------:R-:W-:Y:S02]  /*b4b0*/  ISETP.GT.AND P6, PT, R5, 0x3, PT ;  /* 0x000000030500780c */ /* 0x000fe40003fc4270 */
[----:B------:R-:W-:Y:S02]  /*b4c0*/  ISETP.NE.AND.EX P3, PT, R21, RZ, PT, P3 ;  /* 0x000000ff1500720c */ /* 0x000fe40003f65330 */
[----:B------:R-:W0:Y:S01]  /*b4d0*/  SHFL.UP PT, R23, R10, 0x4, RZ ;  /* 0x048000000a177989 */ /* 0x000e2200000e00ff */
[----:B-1----:R-:W-:Y:S01]  /*b4e0*/  IADD3 R16, P5, PT, R22, R17, RZ ;  /* 0x0000001116107210 */ /* 0x002fe20007fbe0ff */
[----:B------:R-:W-:Y:S02]  /*b4f0*/  IMAD.MOV.U32 R12, RZ, RZ, R6 ;  /* 0x000000ffff0c7224 */ /* 0x000fe400078e0006 */
[----:B------:R-:W-:-:S05]  /*b500*/  IMAD.MOV.U32 R13, RZ, RZ, R7 ;  /* 0x000000ffff0d7224 */ /* 0x000fca00078e0007 */
[----:B------:R-:W-:Y:S02]  /*b510*/  @!P6 IMAD.MOV.U32 R16, RZ, RZ, R17 ;  /* 0x000000ffff10e224 */ /* 0x000fe400078e0011 */
[----:B--2---:R-:W-:Y:S01]  /*b520*/  @!P3 DADD R12, R14, R6 ;  /* 0x000000000e0cb229 */ /* 0x004fe20000000006 */
[--C-:B---3--:R-:W-:Y:S02]  /*b530*/  IMAD.X R22, R36, 0x1, R21.reuse, P5 ;  /* 0x0000000124167824 */ /* 0x108fe400028e0615 */
[----:B------:R-:W1:Y:S01]  /*b540*/  SHFL.UP PT, R17, R16, 0x8, RZ ;  /* 0x0500000010117989 */ /* 0x000e6200000e00ff */
[----:B------:R-:W-:Y:S02]  /*b550*/  @!P6 IMAD.MOV.U32 R22, RZ, RZ, R21 ;  /* 0x000000ffff16e224 */ /* 0x000fe400078e0015 */
[----:B------:R-:W-:Y:S02]  /*b560*/  @!P6 IMAD.MOV.U32 R12, RZ, RZ, R6 ;  /* 0x000000ffff0ce224 */ /* 0x000fe400078e0006 */
[----:B------:R-:W-:Y:S01]  /*b570*/  @!P6 IMAD.MOV.U32 R13, RZ, RZ, R7 ;  /* 0x000000ffff0de224 */ /* 0x000fe200078e0007 */
[----:B------:R-:W2:Y:S01]  /*b580*/  SHFL.UP PT, R37, R22, 0x8, RZ ;  /* 0x0500000016257989 */ /* 0x000ea200000e00ff */
[----:B------:R-:W-:-:S03]  /*b590*/  IMAD.MOV.U32 R21, RZ, RZ, R10 ;  /* 0x000000ffff157224 */ /* 0x000fc600078e000a */
[----:B------:R-:W-:Y:S04]  /*b5a0*/  SHFL.UP PT, R14, R12, 0x8, RZ ;  /* 0x050000000c0e7989 */ /* 0x000fe800000e00ff */
[----:B------:R-:W3:Y:S01]  /*b5b0*/  SHFL.UP PT, R15, R13, 0x8, RZ ;  /* 0x050000000d0f7989 */ /* 0x000ee200000e00ff */
[--C-:B0-----:R-:W-:Y:S01]  /*b5c0*/  @!P3 IMAD.IADD R21, R23, 0x1, R10.reuse ;  /* 0x000000011715b824 */ /* 0x101fe200078e020a */
[----:B------:R-:W-:Y:S01]  /*b5d0*/  ISETP.GT.AND P5, PT, R5, 0x7, PT ;  /* 0x000000070500780c */ /* 0x000fe20003fa4270 */
[----:B------:R-:W-:Y:S01]  /*b5e0*/  @!P6 IMAD.MOV.U32 R21, RZ, RZ, R10 ;  /* 0x000000ffff15e224 */ /* 0x000fe200078e000a */
[----:B------:R-:W-:-:S04]  /*b5f0*/  ISETP.NE.U32.AND P3, PT, R16, RZ, PT ;  /* 0x000000ff1000720c */ /* 0x000fc80003f65070 */
[----:B------:R-:W0:Y:S01]  /*b600*/  SHFL.UP PT, R10, R21, 0x8, RZ ;  /* 0x05000000150a7989 */ /* 0x000e2200000e00ff */
[----:B------:R-:W-:Y:S02]  /*b610*/  ISETP.NE.AND.EX P3, PT, R22, RZ, PT, P3 ;  /* 0x000000ff1600720c */ /* 0x000fe40003f65330 */
[----:B-1----:R-:W-:-:S04]  /*b620*/  IADD3 R17, P6, PT, R17, R16, RZ ;  /* 0x0000001011117210 */ /* 0x002fc80007fde0ff */
[----:B------:R-:W-:Y:S02]  /*b630*/  @!P5 IMAD.MOV.U32 R17, RZ, RZ, R16 ;  /* 0x000000ffff11d224 */ /* 0x000fe400078e0010 */
[--C-:B--2---:R-:W-:Y:S02]  /*b640*/  IMAD.X R16, R37, 0x1, R22.reuse, P6 ;  /* 0x0000000125107824 */ /* 0x104fe400030e0616 */
[----:B------:R-:W-:Y:S01]  /*b650*/  @!P5 IMAD.MOV.U32 R16, RZ, RZ, R22 ;  /* 0x000000ffff10d224 */ /* 0x000fe200078e0016 */
[----:B------:R-:W1:Y:S01]  /*b660*/  SHFL.UP PT, R46, R17, 0x10, RZ ;  /* 0x06000000112e7989 */ /* 0x000e6200000e00ff */
[----:B------:R-:W-:Y:S02]  /*b670*/  IMAD.MOV.U32 R6, RZ, RZ, R12 ;  /* 0x000000ffff067224 */ /* 0x000fe400078e000c */
[----:B------:R-:W-:Y:S01]  /*b680*/  IMAD.MOV.U32 R7, RZ, RZ, R13 ;  /* 0x000000ffff077224 */ /* 0x000fe200078e000d */
[----:B---3--:R-:W-:Y:S01]  /*b690*/  @!P3 DADD R6, R14, R12 ;  /* 0x000000000e06b229 */ /* 0x008fe2000000000c */
[----:B------:R-:W2:Y:S01]  /*b6a0*/  SHFL.UP PT, R47, R16, 0x10, RZ ;  /* 0x06000000102f7989 */ /* 0x000ea200000e00ff */
[----:B------:R-:W-:-:S04]  /*b6b0*/  IMAD.MOV.U32 R14, RZ, RZ, R21 ;  /* 0x000000ffff0e7224 */ /* 0x000fc800078e0015 */
[----:B------:R-:W-:Y:S02]  /*b6c0*/  @!P5 IMAD.MOV.U32 R6, RZ, RZ, R12 ;  /* 0x000000ffff06d224 */ /* 0x000fe400078e000c */
[----:B------:R-:W-:Y:S02]  /*b6d0*/  @!P5 IMAD.MOV.U32 R7, RZ, RZ, R13 ;  /* 0x000000ffff07d224 */ /* 0x000fe400078e000d */
[--C-:B0-----:R-:W-:Y:S01]  /*b6e0*/  @!P3 IMAD.IADD R14, R10, 0x1, R21.reuse ;  /* 0x000000010a0eb824 */ /* 0x101fe200078e0215 */
[----:B------:R-:W-:Y:S01]  /*b6f0*/  SHFL.UP PT, R12, R6, 0x10, RZ ;  /* 0x06000000060c7989 */ /* 0x000fe200000e00ff */
[----:B------:R-:W-:-:S03]  /*b700*/  @!P5 IMAD.MOV.U32 R14, RZ, RZ, R21 ;  /* 0x000000ffff0ed224 */ /* 0x000fc600078e0015 */
[----:B------:R-:W0:Y:S01]  /*b710*/  SHFL.UP PT, R13, R7, 0x10, RZ ;  /* 0x06000000070d7989 */ /* 0x000e2200000e00ff */
[----:B------:R-:W-:-:S03]  /*b720*/  ISETP.NE.U32.AND P3, PT, R17, RZ, PT ;  /* 0x000000ff1100720c */ /* 0x000fc60003f65070 */
[----:B------:R-:W3:Y:S01]  /*b730*/  SHFL.UP PT, R15, R14, 0x10, RZ ;  /* 0x060000000e0f7989 */ /* 0x000ee200000e00ff */
[----:B------:R-:W-:Y:S02]  /*b740*/  ISETP.NE.AND.EX P3, PT, R16, RZ, PT, P3 ;  /* 0x000000ff1000720c */ /* 0x000fe40003f65330 */
[----:B-1----:R-:W-:Y:S02]  /*b750*/  IADD3 R46, P6, PT, R46, R17, RZ ;  /* 0x000000112e2e7210 */ /* 0x002fe40007fde0ff */
[----:B------:R-:W-:-:S03]  /*b760*/  ISETP.NE.AND P5, PT, R5, 0x1f, PT ;  /* 0x0000001f0500780c */ /* 0x000fc60003fa5270 */
[----:B--2---:R-:W-:Y:S01]  /*b770*/  IMAD.X R47, R47, 0x1, R16, P6 ;  /* 0x000000012f2f7824 */ /* 0x004fe200030e0610 */
[----:B------:R-:W-:Y:S01]  /*b780*/  ISETP.GT.AND P6, PT, R5, 0xf, PT ;  /* 0x0000000f0500780c */ /* 0x000fe20003fc4270 */
[----:B------:R-:W-:Y:S01]  /*b790*/  IMAD.MOV.U32 R42, RZ, RZ, R6 ;  /* 0x000000ffff2a7224 */ /* 0x000fe200078e0006 */
[C---:B------:R-:W-:Y:S01]  /*b7a0*/  PRMT R41, R11.reuse, 0x7770, RZ ;  /* 0x000077700b297816 */ /* 0x040fe200000000ff */
[----:B------:R-:W-:Y:S01]  /*b7b0*/  IMAD.MOV.U32 R43, RZ, RZ, R7 ;  /* 0x000000ffff2b7224 */ /* 0x000fe200078e0007 */
[C---:B------:R-:W-:Y:S02]  /*b7c0*/  PRMT R48, R11.reuse, 0x7771, RZ ;  /* 0x000077710b307816 */ /* 0x040fe400000000ff */
[C---:B------:R-:W-:Y:S02]  /*b7d0*/  PRMT R51, R11.reuse, 0x7772, RZ ;  /* 0x000077720b337816 */ /* 0x040fe400000000ff */
[----:B------:R-:W-:Y:S01]  /*b7e0*/  PRMT R50, R11, 0x7773, RZ ;  /* 0x000077730b327816 */ /* 0x000fe200000000ff */
[----:B0-----:R-:W-:-:S03]  /*b7f0*/  @!P3 DADD R42, R12, R6 ;  /* 0x000000000c2ab229 */ /* 0x001fc60000000006 */
[----:B------:R-:W-:Y:S02]  /*b800*/  @!P5 PRMT R11, R51, 0x3340, R50 ;  /* 0x00003340330bd816 */ /* 0x000fe40000000032 */
[----:B------:R-:W-:Y:S01]  /*b810*/  @!P5 PRMT R12, R41, 0x3340, R48 ;  /* 0x00003340290cd816 */ /* 0x000fe20000000030 */
[--C-:B------:R-:W-:Y:S02]  /*b820*/  IMAD.MOV.U32 R10, RZ, RZ, R14.reuse ;  /* 0x000000ffff0a7224 */ /* 0x100fe400078e000e */
[--C-:B---3--:R-:W-:Y:S01]  /*b830*/  @!P3 IMAD.IADD R10, R15, 0x1, R14.reuse ;  /* 0x000000010f0ab824 */ /* 0x108fe200078e020e */
[----:B------:R-:W-:Y:S01]  /*b840*/  @!P5 PRMT R11, R12, 0x5410, R11 ;  /* 0x000054100c0bd816 */ /* 0x000fe2000000000b */
[----:B------:R-:W-:Y:S02]  /*b850*/  @!P6 IMAD.MOV.U32 R46, RZ, RZ, R17 ;  /* 0x000000ffff2ee224 */ /* 0x000fe400078e0011 */
[----:B------:R-:W-:Y:S02]  /*b860*/  @!P6 IMAD.MOV.U32 R10, RZ, RZ, R14 ;  /* 0x000000ffff0ae224 */ /* 0x000fe400078e000e */
[----:B------:R-:W-:-:S02]  /*b870*/  @!P5 IMAD R23, R76, 0x18, R44 ;  /* 0x000000184c17d824 */ /* 0x000fc400078e022c */
        /* <DEDUP_REMOVED lines=8> */
[----:B------:R-:W1:Y:S04]  /*b900*/  LDS.64 R16, [R44+0x10] ;  /* 0x000010002c107984 */ /* 0x000e680000000a00 */
[----:B------:R-:W2:Y:S04]  /*b910*/  LDS.64 R36, [R44+0x28] ;  /* 0x000028002c247984 */ /* 0x000ea80000000a00 */
[----:B------:R-:W3:Y:S01]  /*b920*/  LDS.128 R12, [R44] ;  /* 0x000000002c0c7984 */ /* 0x000ee20000000c00 */
[----:B------:R-:W-:-:S02]  /*b930*/  ISETP.NE.AND P3, PT, R76, 0x1, PT ;  /* 0x000000014c00780c */ /* 0x000fc40003f65270 */
[----:B------:R-:W-:Y:S01]  /*b940*/  ISETP.NE.AND P5, PT, R76, 0x2, PT ;  /* 0x000000024c00780c */ /* 0x000fe20003fa5270 */
[----:B------:R-:W-:Y:S01]  /*b950*/  LDS.64 R38, [R44+0x48] ;  /* 0x000048002c267984 */ /* 0x000fe20000000a00 */
[----:B0-----:R-:W-:-:S09]  /*b960*/  ISETP.NE.U32.AND P6, PT, R6, RZ, PT ;  /* 0x000000ff0600720c */ /* 0x001fd20003fc5070 */
[----:B-1----:R-:W-:Y:S02]  /*b970*/  @!P3 PRMT R21, R17, 0x7770, RZ ;  /* 0x000077701115b816 */ /* 0x002fe400000000ff */
[----:B------:R-:W-:Y:S02]  /*b980*/  ISETP.NE.AND.EX P6, PT, R7, RZ, PT, P6 ;  /* 0x000000ff0700720c */ /* 0x000fe40003fc5360 */
[----:B------:R-:W-:Y:S02]  /*b990*/  @!P3 PRMT R63, R21, 0x7610, R63 ;  /* 0x00007610153fb816 */ /* 0x000fe4000000003f */
[----:B------:R-:W-:-:S04]  /*b9a0*/  @!P3 PRMT R11, R17, 0x7771, RZ ;  /* 0x00007771110bb816 */ /* 0x000fc800000000ff */
[----:B------:R-:W-:Y:S02]  /*b9b0*/  @!P3 PRMT R63, R63, 0x5410, R11 ;  /* 0x000054103f3fb816 */ /* 0x000fe4000000000b */
[C---:B------:R-:W-:Y:S02]  /*b9c0*/  @!P3 PRMT R11, R17.reuse, 0x7772, RZ ;  /* 0x00007772110bb816 */ /* 0x040fe400000000ff */
[----:B------:R-:W-:Y:S02]  /*b9d0*/  @!P3 PRMT R17, R17, 0x7773, RZ ;  /* 0x000077731111b816 */ /* 0x000fe400000000ff */
[----:B------:R-:W-:Y:S02]  /*b9e0*/  @!P3 PRMT R65, R11, 0x7610, R65 ;  /* 0x000076100b41b816 */ /* 0x000fe40000000041 */
[----:B--2---:R-:W-:Y:S02]  /*b9f0*/  @P6 PRMT R20, R37, 0x7770, RZ ;  /* 0x0000777025146816 */ /* 0x004fe400000000ff */
[----:B------:R-:W-:Y:S01]  /*ba00*/  @!P3 PRMT R65, R65, 0x5410, R17 ;  /* 0x000054104141b816 */ /* 0x000fe20000000011 */
[----:B---3--:R-:W-:Y:S01]  /*ba10*/  IMAD.MOV.U32 R17, RZ, RZ, R12 ;  /* 0x000000ffff117224 */ /* 0x008fe200078e000c */
[----:B------:R-:W-:-:S02]  /*ba20*/  @!P5 PRMT R63, R20, 0x7610, R63 ;  /* 0x00007610143fd816 */ /* 0x000fc4000000003f */
[C---:B------:R-:W-:Y:S01]  /*ba30*/  @P6 PRMT R49, R37.reuse, 0x7771, RZ ;  /* 0x0000777125316816 */ /* 0x040fe200000000ff */
[----:B------:R-:W0:Y:S01]  /*ba40*/  LDS.128 R20, [R44+0x30] ;  /* 0x000030002c147984 */ /* 0x000e220000000c00 */
[C---:B------:R-:W-:Y:S02]  /*ba50*/  @P6 PRMT R64, R37.reuse, 0x7772, RZ ;  /* 0x0000777225406816 */ /* 0x040fe400000000ff */
[----:B------:R-:W-:Y:S01]  /*ba60*/  @P6 PRMT R40, R37, 0x7773, RZ ;  /* 0x0000777325286816 */ /* 0x000fe200000000ff */
[----:B------:R-:W-:Y:S01]  /*ba70*/  IMAD.MOV.U32 R45, RZ, RZ, R13 ;  /* 0x000000ffff2d7224 */ /* 0x000fe200078e000d */
[----:B------:R-:W-:Y:S01]  /*ba80*/  IADD3 R37, P3, PT, R6, R17, RZ ;  /* 0x0000001106257210 */ /* 0x000fe20007f7e0ff */
[----:B------:R-:W-:Y:S01]  /*ba90*/  @!P6 IMAD.IADD R36, R16, 0x1, R36 ;  /* 0x000000011024e824 */ /* 0x000fe200078e0224 */
[----:B------:R-:W-:Y:S01]  /*baa0*/  @!P5 PRMT R65, R64, 0x7610, R65 ;  /* 0x000076104041d816 */ /* 0x000fe20000000041 */
[----:B------:R-:W-:Y:S02]  /*bab0*/  LDS.64 R12, [R44+0x40] ;  /* 0x000040002c0c7984 */ /* 0x000fe40000000a00 */
[----:B------:R-:W-:-:S02]  /*bac0*/  IMAD.X R69, R7, 0x1, R45, P3 ;  /* 0x0000000107457824 */ /* 0x000fc400018e062d */
[----:B------:R-:W1:Y:S01]  /*bad0*/  LDS.64 R6, [R44+0x20] ;  /* 0x000020002c067984 */ /* 0x000e620000000a00 */
[----:B0-----:R-:W-:-:S04]  /*bae0*/  ISETP.NE.U32.AND P3, PT, R20, RZ, PT ;  /* 0x000000ff1400720c */ /* 0x001fc80003f65070 */
[----:B------:R-:W-:Y:S01]  /*baf0*/  ISETP.NE.AND.EX P3, PT, R21, RZ, PT, P3 ;  /* 0x000000ff1500720c */ /* 0x000fe20003f65330 */
[----:B-1----:R-:W-:-:S12]  /*bb00*/  @!P6 DADD R6, R14, R6 ;  /* 0x000000000e06e229 */ /* 0x002fd80000000006 */
[----:B------:R-:W-:Y:S01]  /*bb10*/  @!P3 DADD R22, R22, R6 ;  /* 0x000000001616b229 */ /* 0x000fe20000000006 */
[----:B------:R-:W-:Y:S02]  /*bb20*/  @!P5 IMAD.MOV.U32 R14, RZ, RZ, R6 ;  /* 0x000000ffff0ed224 */ /* 0x000fe400078e0006 */
[----:B------:R-:W-:Y:S02]  /*bb30*/  @!P5 IMAD.MOV.U32 R15, RZ, RZ, R7 ;  /* 0x000000ffff0fd224 */ /* 0x000fe400078e0007 */
[----:B------:R-:W0:Y:S01]  /*bb40*/  LDS.64 R6, [R44+0x50] ;  /* 0x000050002c067984 */ /* 0x000e220000000a00 */
[----:B------:R-:W-:Y:S01]  /*bb50*/  @!P5 IMAD.MOV.U32 R17, RZ, RZ, R37 ;  /* 0x000000ffff11d224 */ /* 0x000fe200078e0025 */
[----:B------:R-:W-:Y:S01]  /*bb60*/  IADD3 R37, P6, PT, R20, R37, RZ ;  /* 0x0000002514257210 */ /* 0x000fe20007fde0ff */
[----:B------:R-:W-:Y:S01]  /*bb70*/  @!P5 IMAD.MOV.U32 R45, RZ, RZ, R69 ;  /* 0x000000ffff2dd224 */ /* 0x000fe200078e0045 */
[----:B------:R-:W-:Y:S01]  /*bb80*/  @!P5 PRMT R63, R63, 0x5410, R49 ;  /* 0x000054103f3fd816 */ /* 0x000fe20000000031 */
[----:B------:R-:W-:Y:S01]  /*bb90*/  @!P5 IMAD.MOV.U32 R16, RZ, RZ, R36 ;  /* 0x000000ffff10d224 */ /* 0x000fe200078e0024 */
[----:B------:R-:W-:-:S02]  /*bba0*/  @!P5 PRMT R65, R65, 0x5410, R40 ;  /* 0x000054104141d816 */ /* 0x000fc40000000028 */
[----:B------:R-:W-:Y:S01]  /*bbb0*/  ISETP.NE.U32.AND P5, PT, R38, RZ, PT ;  /* 0x000000ff2600720c */ /* 0x000fe20003fa5070 */
[----:B------:R-:W-:Y:S01]  /*bbc0*/  IMAD.X R69, R21, 0x1, R69, P6 ;  /* 0x0000000115457824 */ /* 0x000fe200030e0645 */
[----:B------:R-:W-:Y:S02]  /*bbd0*/  ISETP.NE.AND P6, PT, R76, 0x3, PT ;  /* 0x000000034c00780c */ /* 0x000fe40003fc5270 */
[----:B------:R-:W-:Y:S02]  /*bbe0*/  ISETP.NE.AND.EX P5, PT, R39, RZ, PT, P5 ;  /* 0x000000ff2700720c */ /* 0x000fe40003fa5350 */
[----:B------:R-:W-:Y:S02]  /*bbf0*/  PRMT R11, R41, 0x6540, R48 ;  /* 0x00006540290b7816 */ /* 0x000fe40000000030 */
[----:B------:R-:W1:Y:S01]  /*bc00*/  LDS.64 R40, [R44+0x58] ;  /* 0x000058002c287984 */ /* 0x000e620000000a00 */
[C---:B------:R-:W-:Y:S02]  /*bc10*/  @P3 PRMT R52, R13.reuse, 0x7770, RZ ;  /* 0x000077700d343816 */ /* 0x040fe400000000ff */
[----:B------:R-:W-:Y:S01]  /*bc20*/  @P3 PRMT R62, R13, 0x7772, RZ ;  /* 0x000077720d3e3816 */ /* 0x000fe200000000ff */
[----:B------:R-:W-:Y:S03]  /*bc30*/  LDS.64 R48, [R44+0x70] ;  /* 0x000070002c307984 */ /* 0x000fe60000000a00 */
[----:B------:R-:W-:-:S02]  /*bc40*/  @!P6 IMAD.MOV.U32 R14, RZ, RZ, R22 ;  /* 0x000000ffff0ee224 */ /* 0x000fc400078e0016 */
[----:B------:R-:W-:Y:S01]  /*bc50*/  @!P6 IMAD.MOV.U32 R15, RZ, RZ, R23 ;  /* 0x000000ffff0fe224 */ /* 0x000fe200078e0017 */
[----:B0-----:R-:W-:Y:S01]  /*bc60*/  @!P5 DADD R6, R6, R22 ;  /* 0x000000000606d229 */ /* 0x001fe20000000016 */
[----:B------:R-:W0:Y:S01]  /*bc70*/  LDS.128 R20, [R44+0x60] ;  /* 0x000060002c147984 */ /* 0x000e220000000c00 */
[C---:B------:R-:W-:Y:S01]  /*bc80*/  @P3 PRMT R61, R13.reuse, 0x7771, RZ ;  /* 0x000077710d3d3816 */ /* 0x040fe200000000ff */
[----:B------:R-:W-:Y:S01]  /*bc90*/  @!P3 IMAD.IADD R12, R12, 0x1, R36 ;  /* 0x000000010c0cb824 */ /* 0x000fe200078e0224 */
[----:B------:R-:W-:Y:S02]  /*bca0*/  @P3 PRMT R53, R13, 0x7773, RZ ;  /* 0x000077730d353816 */ /* 0x000fe400000000ff */
[----:B------:R-:W-:Y:S02]  /*bcb0*/  @!P6 PRMT R63, R52, 0x7610, R63 ;  /* 0x00007610343fe816 */ /* 0x000fe4000000003f */
[----:B------:R-:W-:Y:S01]  /*bcc0*/  @!P6 PRMT R65, R62, 0x7610, R65 ;  /* 0x000076103e41e816 */ /* 0x000fe20000000041 */
[----:B------:R-:W-:Y:S01]  /*bcd0*/  @!P6 IMAD.MOV.U32 R17, RZ, RZ, R37 ;  /* 0x000000ffff11e224 */ /* 0x000fe200078e0025 */
[----:B------:R-:W-:Y:S01]  /*bce0*/  @!P6 PRMT R63, R63, 0x5410, R61 ;  /* 0x000054103f3fe816 */ /* 0x000fe2000000003d */
[----:B------:R-:W-:Y:S01]  /*bcf0*/  @!P6 IMAD.MOV.U32 R45, RZ, RZ, R69 ;  /* 0x000000ffff2de224 */ /* 0x000fe200078e0045 */
[----:B------:R-:W-:Y:S01]  /*bd00*/  @!P6 PRMT R65, R65, 0x5410, R53 ;  /* 0x000054104141e816 */ /* 0x000fe20000000035 */
[----:B------:R-:W-:Y:S01]  /*bd10*/  @!P6 IMAD.MOV.U32 R16, RZ, RZ, R12 ;  /* 0x000000ffff10e224 */ /* 0x000fe200078e000c */
[----:B------:R-:W-:Y:S01]  /*bd20*/  ISETP.NE.AND P6, PT, R76, 0x4, PT ;  /* 0x000000044c00780c */ /* 0x000fe20003fc5270 */
[----:B------:R-:W2:Y:S01]  /*bd30*/  LDS.64 R52, [R44+0x78] ;  /* 0x000078002c347984 */ /* 0x000ea20000000a00 */
[----:B------:R-:W-:-:S02]  /*bd40*/  IADD3 R37, P3, PT, R38, R37, RZ ;  /* 0x0000002526257210 */ /* 0x000fc40007f7e0ff */
[C---:B-1----:R-:W-:Y:S01]  /*bd50*/  @P5 PRMT R58, R41.reuse, 0x7770, RZ ;  /* 0x00007770293a5816 */ /* 0x042fe200000000ff */
[----:B------:R-:W-:Y:S01]  /*bd60*/  @!P5 IMAD.IADD R40, R40, 0x1, R12 ;  /* 0x000000012828d824 */ /* 0x000fe200078e020c */
[----:B------:R-:W-:Y:S01]  /*bd70*/  @P5 PRMT R59, R41, 0x7771, RZ ;  /* 0x00007771293b5816 */ /* 0x000fe200000000ff */
[----:B------:R-:W-:Y:S01]  /*bd80*/  IMAD.X R38, R39, 0x1, R69, P3 ;  /* 0x0000000127267824 */ /* 0x000fe200018e0645 */
[C---:B------:R-:W-:Y:S01]  /*bd90*/  @P5 PRMT R60, R41.reuse, 0x7772, RZ ;  /* 0x00007772293c5816 */ /* 0x040fe200000000ff */
[----:B------:R-:W-:Y:S01]  /*bda0*/  LDS.64 R12, [R44+0x88] ;  /* 0x000088002c0c7984 */ /* 0x000fe20000000a00 */
[----:B------:R-:W-:-:S03]  /*bdb0*/  @P5 PRMT R57, R41, 0x7773, RZ ;  /* 0x0000777329395816 */ /* 0x000fc600000000ff */
[----:B------:R-:W-:-:S04]  /*bdc0*/  @!P6 PRMT R63, R58, 0x7610, R63 ;  /* 0x000076103a3fe816 */ /* 0x000fc8000000003f */
[----:B------:R-:W-:Y:S01]  /*bdd0*/  @!P6 PRMT R63, R63, 0x5410, R59 ;  /* 0x000054103f3fe816 */ /* 0x000fe2000000003b */
[----:B------:R-:W-:Y:S01]  /*bde0*/  @!P6 IMAD.MOV.U32 R17, RZ, RZ, R37 ;  /* 0x000000ffff11e224 */ /* 0x000fe200078e0025 */
[C---:B0-----:R-:W-:Y:S02]  /*bdf0*/  IADD3 R41, P5, PT, R20.reuse, R37, RZ ;  /* 0x0000002514297210 */ /* 0x041fe40007fbe0ff */
[----:B------:R-:W-:-:S03]  /*be00*/  ISETP.NE.U32.AND P3, PT, R20, RZ, PT ;  /* 0x000000ff1400720c */ /* 0x000fc60003f65070 */
[C-C-:B------:R-:W-:Y:S01]  /*be10*/  IMAD.X R59, R21.reuse, 0x1, R38.reuse, P5 ;  /* 0x00000001153b7824 */ /* 0x140fe200028e0626 */
[----:B------:R-:W-:Y:S02]  /*be20*/  ISETP.NE.AND.EX P3, PT, R21, RZ, PT, P3 ;  /* 0x000000ff1500720c */ /* 0x000fe40003f65330 */
[----:B------:R-:W0:Y:S01]  /*be30*/  LDS.64 R20, [R44+0x80] ;  /* 0x000080002c147984 */ /* 0x000e220000000a00 */
[----:B------:R-:W-:Y:S01]  /*be40*/  @!P6 IMAD.MOV.U32 R45, RZ, RZ, R38 ;  /* 0x000000ffff2de224 */ /* 0x000fe200078e0026 */
[----:B------:R-:W-:Y:S02]  /*be50*/  ISETP.NE.AND P5, PT, R76, 0x5, PT ;  /* 0x000000054c00780c */ /* 0x000fe40003fa5270 */
[----:B------:R-:W1:Y:S01]  /*be60*/  LDS.128 R36, [R44+0x90] ;  /* 0x000090002c247984 */ /* 0x000e620000000c00 */
[----:B------:R-:W-:-:S04]  /*be70*/  @!P6 PRMT R65, R60, 0x7610, R65 ;  /* 0x000076103c41e816 */ /* 0x000fc80000000041 */
[----:B------:R-:W-:Y:S02]  /*be80*/  @!P6 PRMT R65, R65, 0x5410, R57 ;  /* 0x000054104141e816 */ /* 0x000fe40000000039 */
[C---:B------:R-:W-:Y:S02]  /*be90*/  @P3 PRMT R66, R49.reuse, 0x7772, RZ ;  /* 0x0000777231423816 */ /* 0x040fe400000000ff */
[C---:B------:R-:W-:Y:S02]  /*bea0*/  @P3 PRMT R55, R49.reuse, 0x7770, RZ ;  /* 0x0000777031373816 */ /* 0x040fe400000000ff */
[C---:B------:R-:W-:Y:S02]  /*beb0*/  @P3 PRMT R54, R49.reuse, 0x7773, RZ ;  /* 0x0000777331363816 */ /* 0x040fe400000000ff */
[----:B------:R-:W-:Y:S02]  /*bec0*/  @P3 PRMT R56, R49, 0x7771, RZ ;  /* 0x0000777131383816 */ /* 0x000fe400000000ff */
[----:B------:R-:W-:-:S02]  /*bed0*/  @!P5 PRMT R65, R66, 0x7610, R65 ;  /* 0x000076104241d816 */ /* 0x000fc40000000041 */
[----:B------:R-:W-:Y:S02]  /*bee0*/  @!P5 PRMT R63, R55, 0x7610, R63 ;  /* 0x00007610373fd816 */ /* 0x000fe4000000003f */
[----:B------:R-:W-:Y:S01]  /*bef0*/  @!P5 PRMT R65, R65, 0x5410, R54 ;  /* 0x000054104141d816 */ /* 0x000fe20000000036 */
[----:B------:R-:W-:Y:S01]  /*bf00*/  @!P3 DADD R22, R22, R6 ;  /* 0x000000001616b229 */ /* 0x000fe20000000006 */
[----:B------:R-:W-:Y:S01]  /*bf10*/  @!P5 PRMT R63, R63, 0x5410, R56 ;  /* 0x000054103f3fd816 */ /* 0x000fe20000000038 */
[----:B------:R-:W3:Y:S01]  /*bf20*/  LDS.64 R54, [R44+0xa0] ;  /* 0x0000a0002c367984 */ /* 0x000ee20000000a00 */
[----:B------:R-:W-:Y:S01]  /*bf30*/  @!P3 IMAD.IADD R48, R48, 0x1, R40 ;  /* 0x000000013030b824 */ /* 0x000fe200078e0228 */
[----:B--2---:R-:W-:Y:S02]  /*bf40*/  ISETP.NE.U32.AND P3, PT, R52, RZ, PT ;  /* 0x000000ff3400720c */ /* 0x004fe40003f65070 */
[----:B------:R-:W2:Y:S02]  /*bf50*/  LDS.64 R56, [R44+0xa8] ;  /* 0x0000a8002c387984 */ /* 0x000ea40000000a00 */
[----:B------:R-:W-:Y:S01]  /*bf60*/  ISETP.NE.AND.EX P3, PT, R53, RZ, PT, P3 ;  /* 0x000000ff3500720c */ /* 0x000fe20003f65330 */
[----:B------:R-:W4:Y:S01]  /*bf70*/  S2R R69, SR_TID.X ;  /* 0x0000000000457919 */ /* 0x000f220000002100 */
[----:B------:R-:W-:-:S02]  /*bf80*/  @!P6 IMAD.MOV.U32 R14, RZ, RZ, R6 ;  /* 0x000000ffff0ee224 */ /* 0x000fc400078e0006 */
[----:B------:R-:W-:Y:S02]  /*bf90*/  @!P6 IMAD.MOV.U32 R15, RZ, RZ, R7 ;  /* 0x000000ffff0fe224 */ /* 0x000fe400078e0007 */
[----:B------:R-:W-:Y:S02]  /*bfa0*/  @!P5 IMAD.MOV.U32 R14, RZ, RZ, R22 ;  /* 0x000000ffff0ed224 */ /* 0x000fe400078e0016 */
[----:B------:R-:W-:Y:S02]  /*bfb0*/  @!P5 IMAD.MOV.U32 R15, RZ, RZ, R23 ;  /* 0x000000ffff0fd224 */ /* 0x000fe400078e0017 */
[----:B------:R-:W-:-:S03]  /*bfc0*/  @!P6 IMAD.MOV.U32 R16, RZ, RZ, R40 ;  /* 0x000000ffff10e224 */ /* 0x000fc600078e0028 */
[----:B0-----:R-:W-:Y:S01]  /*bfd0*/  @!P3 DADD R20, R20, R22 ;  /* 0x000000001414b229 */ /* 0x001fe20000000016 */
[----:B------:R-:W-:Y:S01]  /*bfe0*/  @!P5 IMAD.MOV.U32 R17, RZ, RZ, R41 ;  /* 0x000000ffff11d224 */ /* 0x000fe200078e0029 */
[----:B------:R-:W0:Y:S01]  /*bff0*/  LDS.64 R22, [R44+0xb0] ;  /* 0x0000b0002c167984 */ /* 0x000e220000000a00 */
[----:B------:R-:W-:Y:S01]  /*c000*/  IADD3 R49, P6, PT, R52, R41, RZ ;  /* 0x0000002934317210 */ /* 0x000fe20007fde0ff */
[----:B------:R-:W-:Y:S01]  /*c010*/  @!P5 IMAD.MOV.U32 R45, RZ, RZ, R59 ;  /* 0x000000ffff2dd224 */ /* 0x000fe200078e003b */
[C---:B------:R-:W-:Y:S01]  /*c020*/  @P3 PRMT R70, R13.reuse, 0x7770, RZ ;  /* 0x000077700d463816 */ /* 0x040fe200000000ff */
[--C-:B------:R-:W-:Y:S01]  /*c030*/  @!P5 IMAD.MOV.U32 R16, RZ, RZ, R48.reuse ;  /* 0x000000ffff10d224 */ /* 0x100fe200078e0030 */
[----:B------:R-:W-:Y:S01]  /*c040*/  @P3 PRMT R68, R13, 0x7771, RZ ;  /* 0x000077710d443816 */ /* 0x000fe200000000ff */
[----:B------:R-:W-:Y:S01]  /*c050*/  IMAD.U32 R6, R51, 0x10000, RZ ;  /* 0x0001000033067824 */ /* 0x000fe200078e00ff */
[C---:B------:R-:W-:Y:S01]  /*c060*/  @P3 PRMT R67, R13.reuse, 0x7772, RZ ;  /* 0x000077720d433816 */ /* 0x040fe200000000ff */
[----:B------:R-:W-:Y:S01]  /*c070*/  LDS.64 R40, [R44+0xb8] ;  /* 0x0000b8002c287984 */ /* 0x000fe20000000a00 */
[----:B------:R-:W-:Y:S01]  /*c080*/  @P3 PRMT R71, R13, 0x7773, RZ ;  /* 0x000077730d473816 */ /* 0x000fe200000000ff */
[----:B------:R-:W-:Y:S01]  /*c090*/  @!P3 IMAD.IADD R12, R12, 0x1, R48 ;  /* 0x000000010c0cb824 */ /* 0x000fe200078e0230 */
[----:B------:R-:W-:-:S02]  /*c0a0*/  ISETP.NE.AND P5, PT, R76, 0x6, PT ;  /* 0x000000064c00780c */ /* 0x000fc40003fa5270 */
[----:B-1----:R-:W-:Y:S01]  /*c0b0*/  ISETP.NE.U32.AND P3, PT, R36, RZ, PT ;  /* 0x000000ff2400720c */ /* 0x002fe20003f65070 */
[----:B------:R-:W-:Y:S01]  /*c0c0*/  IMAD.SHL.U32 R7, R50, 0x1000000, RZ ;  /* 0x0100000032077824 */ /* 0x000fe200078e00ff */
[----:B------:R-:W-:Y:S02]  /*c0d0*/  LOP3.LUT R6, R11, 0xff0000, R6, 0xf8, !PT ;  /* 0x00ff00000b067812 */ /* 0x000fe400078ef806 */
[----:B------:R-:W-:Y:S02]  /*c0e0*/  ISETP.NE.AND.EX P3, PT, R37, RZ, PT, P3 ;  /* 0x000000ff2500720c */ /* 0x000fe40003f65330 */
[----:B------:R-:W-:Y:S01]  /*c0f0*/  LOP3.LUT R11, R6, R7, RZ, 0xfc, !PT ;  /* 0x00000007060b7212 */ /* 0x000fe200078efcff */
[----:B------:R-:W-:-:S04]  /*c100*/  IMAD.X R53, R53, 0x1, R59, P6 ;  /* 0x0000000135357824 */ /* 0x000fc800030e063b */
[----:B------:R-:W-:Y:S01]  /*c110*/  @!P5 IMAD.MOV.U32 R17, RZ, RZ, R49 ;  /* 0x000000ffff11d224 */ /* 0x000fe200078e0031 */
[----:B------:R-:W-:Y:S01]  /*c120*/  IADD3 R49, P6, PT, R36, R49, RZ ;  /* 0x0000003124317210 */ /* 0x000fe20007fde0ff */
[----:B------:R-:W1:Y:S01]  /*c130*/  SHFL.UP PT, R11, R11, 0x1, RZ ;  /* 0x042000000b0b7989 */ /* 0x000e6200000e00ff */
[----:B------:R-:W-:Y:S01]  /*c140*/  @!P5 PRMT R63, R70, 0x7610, R63 ;  /* 0x00007610463fd816 */ /* 0x000fe2000000003f */
[----:B------:R-:W-:Y:S01]  /*c150*/  @!P5 IMAD.MOV.U32 R14, RZ, RZ, R20 ;  /* 0x000000ffff0ed224 */ /* 0x000fe200078e0014 */
[----:B------:R-:W-:Y:S01]  /*c160*/  @!P5 PRMT R65, R67, 0x7610, R65 ;  /* 0x000076104341d816 */ /* 0x000fe20000000041 */
[----:B------:R-:W-:Y:S01]  /*c170*/  @!P3 DADD R38, R38, R20 ;  /* 0x000000002626b229 */ /* 0x000fe20000000014 */
[C---:B---3--:R-:W-:Y:S01]  /*c180*/  @P3 PRMT R73, R55.reuse, 0x7770, RZ ;  /* 0x0000777037493816 */ /* 0x048fe200000000ff */
[----:B------:R-:W-:Y:S01]  /*c190*/  @!P3 IMAD.IADD R54, R54, 0x1, R12 ;  /* 0x000000013636b824 */ /* 0x000fe200078e020c */
[C---:B------:R-:W-:Y:S02]  /*c1a0*/  @P3 PRMT R72, R55.reuse, 0x7771, RZ ;  /* 0x0000777137483816 */ /* 0x040fe400000000ff */
[----:B------:R-:W-:-:S02]  /*c1b0*/  @P3 PRMT R75, R55, 0x7772, RZ ;  /* 0x00007772374b3816 */ /* 0x000fc400000000ff */
[----:B------:R-:W-:Y:S01]  /*c1c0*/  @P3 PRMT R74, R55, 0x7773, RZ ;  /* 0x00007773374a3816 */ /* 0x000fe200000000ff */
[--C-:B------:R-:W-:Y:S01]  /*c1d0*/  IMAD.X R37, R37, 0x1, R53.reuse, P6 ;  /* 0x0000000125257824 */ /* 0x100fe200030e0635 */
[C---:B--2---:R-:W-:Y:S01]  /*c1e0*/  IADD3 R20, P3, PT, R56.reuse, R49, RZ ;  /* 0x0000003138147210 */ /* 0x044fe20007f7e0ff */
[----:B------:R-:W-:Y:S01]  /*c1f0*/  @!P5 IMAD.MOV.U32 R45, RZ, RZ, R53 ;  /* 0x000000ffff2dd224 */ /* 0x000fe200078e0035 */
[----:B------:R-:W-:Y:S01]  /*c200*/  ISETP.NE.U32.AND P6, PT, R56, RZ, PT ;  /* 0x000000ff3800720c */ /* 0x000fe20003fc5070 */
[----:B------:R-:W-:Y:S01]  /*c210*/  @!P5 IMAD.MOV.U32 R16, RZ, RZ, R12 ;  /* 0x000000ffff10d224 */ /* 0x000fe200078e000c */
[----:B------:R-:W-:Y:S01]  /*c220*/  @!P5 PRMT R63, R63, 0x5410, R68 ;  /* 0x000054103f3fd816 */ /* 0x000fe20000000044 */
[----:B------:R-:W-:Y:S01]  /*c230*/  @!P5 IMAD.MOV.U32 R15, RZ, RZ, R21 ;  /* 0x000000ffff0fd224 */ /* 0x000fe200078e0015 */
[----:B------:R-:W-:Y:S01]  /*c240*/  @!P5 PRMT R65, R65, 0x5410, R71 ;  /* 0x000054104141d816 */ /* 0x000fe20000000047 */
[----:B------:R-:W-:Y:S01]  /*c250*/  IMAD.X R21, R57, 0x1, R37, P3 ;  /* 0x0000000139157824 */ /* 0x000fe200018e0625 */
[----:B------:R-:W-:-:S02]  /*c260*/  ISETP.NE.AND P5, PT, R76, 0x7, PT ;  /* 0x000000074c00780c */ /* 0x000fc40003fa5270 */
[----:B------:R-:W-:Y:S02]  /*c270*/  ISETP.NE.AND.EX P6, PT, R57, RZ, PT, P6 ;  /* 0x000000ff3900720c */ /* 0x000fe40003fc5360 */
[----:B----4-:R-:W-:Y:S02]  /*c280*/  ISETP.GE.U32.AND P3, PT, R69, 0x20, PT ;  /* 0x000000204500780c */ /* 0x010fe40003f66070 */
[C---:B------:R-:W-:Y:S02]  /*c290*/  PRMT R13, R19.reuse, 0x7770, RZ ;  /* 0x00007770130d7816 */ /* 0x040fe400000000ff */
[----:B------:R-:W-:Y:S01]  /*c2a0*/  PRMT R12, R19, 0x7771, RZ ;  /* 0x00007771130c7816 */ /* 0x000fe200000000ff */
[----:B------:R-:W2:Y:S01]  /*c2b0*/  SHFL.UP PT, R7, R46, 0x1, RZ ;  /* 0x042000002e077989 */ /* 0x000ea200000e00ff */
[----:B------:R-:W-:-:S03]  /*c2c0*/  PRMT R67, R9, 0x7770, RZ ;  /* 0x0000777009437816 */ /* 0x000fc600000000ff */
[----:B------:R-:W-:Y:S01]  /*c2d0*/  @!P5 PRMT R63, R73, 0x7610, R63 ;  /* 0x00007610493fd816 */ /* 0x000fe2000000003f */
[----:B------:R-:W3:Y:S01]  /*c2e0*/  SHFL.UP PT, R6, R47, 0x1, RZ ;  /* 0x042000002f067989 */ /* 0x000ee200000e00ff */
[----:B------:R-:W-:Y:S01]  /*c2f0*/  @!P5 PRMT R65, R75, 0x7610, R65 ;  /* 0x000076104b41d816 */ /* 0x000fe20000000041 */
[----:B0-----:R-:W-:Y:S02]  /*c300*/  @!P6 DADD R22, R22, R38 ;  /* 0x000000001616e229 */ /* 0x001fe40000000026 */
[----:B------:R-:W0:Y:S01]  /*c310*/  SHFL.UP PT, R42, R42, 0x1, RZ ;  /* 0x042000002a2a7989 */ /* 0x000e2200000e00ff */
[----:B------:R-:W-:-:S03]  /*c320*/  PRMT R66, R9, 0x7771, RZ ;  /* 0x0000777109427816 */ /* 0x000fc600000000ff */
[----:B------:R-:W4:Y:S01]  /*c330*/  SHFL.UP PT, R43, R43, 0x1, RZ ;  /* 0x042000002b2b7989 */ /* 0x000f2200000e00ff */
[----:B------:R-:W-:-:S03]  /*c340*/  PRMT R64, R9, 0x7772, RZ ;  /* 0x0000777209407816 */ /* 0x000fc600000000ff */
[----:B------:R1:W0:Y:S01]  /*c350*/  SHFL.UP PT, R36, R10, 0x1, RZ ;  /* 0x042000000a247989 */ /* 0x00022200000e00ff */
[----:B------:R-:W-:-:S03]  /*c360*/  @!P5 PRMT R63, R63, 0x5410, R72 ;  /* 0x000054103f3fd816 */ /* 0x000fc60000000048 */
[----:B------:R5:W-:Y:S01]  /*c370*/  STL [R1+0x4], R13 ;  /* 0x0000040d01007387 */ /* 0x000be20000100800 */
[----:B------:R-:W-:Y:S01]  /*c380*/  @!P5 IMAD.MOV.U32 R17, RZ, RZ, R49 ;  /* 0x000000ffff11d224 */ /* 0x000fe200078e0031 */
[----:B------:R-:W-:Y:S02]  /*c390*/  @!P5 PRMT R65, R65, 0x5410, R74 ;  /* 0x000054104141d816 */ /* 0x000fe4000000004a */
[----:B------:R2:W-:Y:S01]  /*c3a0*/  STL [R1], R12 ;  /* 0x0000000c01007387 */ /* 0x0005e20000100800 */
[----:B-1----:R-:W-:Y:S01]  /*c3b0*/  PRMT R10, R11, 0x7610, R10 ;  /* 0x000076100b0a7816 */ /* 0x002fe2000000000a */
[----:B------:R-:W-:Y:S01]  /*c3c0*/  @!P5 IMAD.MOV.U32 R45, RZ, RZ, R37 ;  /* 0x000000ffff2dd224 */ /* 0x000fe200078e0025 */
[C---:B------:R-:W-:Y:S01]  /*c3d0*/  @P6 PRMT R4, R41.reuse, 0x7770, RZ ;  /* 0x0000777029046816 */ /* 0x040fe200000000ff */
[--C-:B------:R-:W-:Y:S01]  /*c3e0*/  @!P5 IMAD.MOV.U32 R16, RZ, RZ, R54.reuse ;  /* 0x000000ffff10d224 */ /* 0x100fe200078e0036 */
[C---:B------:R-:W-:Y:S01]  /*c3f0*/  @P6 PRMT R3, R41.reuse, 0x7771, RZ ;  /* 0x0000777129036816 */ /* 0x040fe200000000ff */
[----:B------:R-:W-:Y:S01]  /*c400*/  @!P6 IMAD.IADD R40, R40, 0x1, R54 ;  /* 0x000000012828e824 */ /* 0x000fe200078e0236 */
[----:B-----5:R-:W-:Y:S01]  /*c410*/  SHF.R.U32.HI R13, RZ, 0x8, R11 ;  /* 0x00000008ff0d7819 */ /* 0x020fe2000001160b */
[----:B------:R-:W-:Y:S01]  /*c420*/  @!P5 IMAD.MOV.U32 R14, RZ, RZ, R38 ;  /* 0x000000ffff0ed224 */ /* 0x000fe200078e0026 */
[----:B------:R-:W-:Y:S01]  /*c430*/  @P6 PRMT R2, R41, 0x7772, RZ ;  /* 0x0000777229026816 */ /* 0x000fe200000000ff */
[----:B------:R-:W-:Y:S01]  /*c440*/  @!P5 IMAD.MOV.U32 R15, RZ, RZ, R39 ;  /* 0x000000ffff0fd224 */ /* 0x000fe200078e0027 */
[----:B--2---:R-:W-:-:S02]  /*c450*/  SHF.R.U32.HI R12, RZ, 0x18, R11 ;  /* 0x00000018ff0c7819 */ /* 0x004fc4000001160b */
[----:B------:R-:W-:Y:S02]  /*c460*/  @P6 PRMT R0, R41, 0x7773, RZ ;  /* 0x0000777329006816 */ /* 0x000fe400000000ff */
[C---:B------:R-:W-:Y:S02]  /*c470*/  PRMT R77, R19.reuse, 0x7772, RZ ;  /* 0x00007772134d7816 */ /* 0x040fe400000000ff */
[----:B------:R-:W-:Y:S02]  /*c480*/  PRMT R68, R19, 0x7773, RZ ;  /* 0x0000777313447816 */ /* 0x000fe400000000ff */
[----:B------:R-:W-:Y:S02]  /*c490*/  PRMT R9, R9, 0x7773, RZ ;  /* 0x0000777309097816 */ /* 0x000fe400000000ff */
[----:B------:R-:W-:Y:S01]  /*c4a0*/  PRMT R11, R11, 0x7632, R11 ;  /* 0x000076320b0b7816 */ /* 0x000fe2000000000b */
[----:B0--34-:R-:W-:Y:S06]  /*c4b0*/  @!P3 BRA `(.L_x_1492) ;  /* 0x000000000048b947 */ /* 0x019fec0003800000 */
        /* <DEDUP_REMOVED lines=18> */
.L_x_1492:
        /* <DEDUP_REMOVED lines=14> */
[----:B------:R-:W-:-:S02]  /*c6c0*/  LOP3.LUT R15, R15, R46, RZ, 0xfc, !PT ;  /* 0x0000002e0f0f7212 */ /* 0x000fc400078efcff */
[----:B------:R-:W-:Y:S01]  /*c6d0*/  PRMT R41, R14, 0x5410, R41 ;  /* 0x000054100e297816 */ /* 0x000fe20000000029 */
[----:B------:R-:W-:-:S04]  /*c6e0*/  IMAD.MOV.U32 R14, RZ, RZ, R40 ;  /* 0x000000ffff0e7224 */ /* 0x000fc800078e0028 */
[----:B------:R1:W-:Y:S01]  /*c6f0*/  STS.64 [R44+0x128], R40 ;  /* 0x000128282c007388 */ /* 0x0003e20000000a00 */
[----:B0-----:R-:W-:-:S04]  /*c700*/  IMAD.WIDE.U32 R16, R19, 0x18, R16 ;  /* 0x0000001813107825 */ /* 0x001fc800078e0010 */
[----:B------:R-:W-:Y:S01]  /*c710*/  IMAD.MOV.U32 R19, RZ, RZ, 0x64 ;  /* 0x00000064ff137424 */ /* 0x000fe200078e00ff */
[----:B------:R1:W-:Y:S04]  /*c720*/  ST.E.64.STRONG.GPU desc[UR8][R16.64+0x300], R20 ;  /* 0x0003001410007985 */ /* 0x0003e8000c10fb08 */
[----:B------:R1:W-:Y:S04]  /*c730*/  ST.E.64.STRONG.GPU desc[UR8][R16.64+0x308], R22 ;  /* 0x0003081610007985 */ /* 0x0003e8000c10fb08 */
[----:B------:R1:W-:Y:S01]  /*c740*/  ST.E.64.STRONG.GPU desc[UR8][R16.64+0x310], R14 ;  /* 0x0003100e10007985 */ /* 0x0003e2000c10fb08 */
[----:B------:R-:W-:Y:S06]  /*c750*/  MEMBAR.ALL.GPU ;  /* 0x0000000000007992 */ /* 0x000fec000000a000 */
[----:B------:R-:W-:-:S00]  /*c760*/  ERRBAR ;  /* 0x00000000000079ab */ /* 0x000fc00000000000 */
[----:B------:R-:W-:Y:S06]  /*c770*/  CGAERRBAR ;  /* 0x00000000000075ab */ /* 0x000fec0000000000 */
[----:B------:R1:W-:Y:S02]  /*c780*/  ST.E.STRONG.GPU desc[UR8][R38.64+0x80], R19 ;  /* 0x0000801326007985 */ /* 0x0003e4000c10f908 */
.L_x_1495:
[----:B------:R-:W-:Y:S05]  /*c790*/  BSYNC.RECONVERGENT B0 ;  /* 0x0000000000007941 */ /* 0x000fea0003800200 */
.L_x_1494:
[----:B------:R-:W0:Y:S01]  /*c7a0*/  LDCU UR4, c[0x0][0x370] ;  /* 0x00006e00ff0477ac */ /* 0x000e220008000800 */
[----:B-1----:R-:W-:Y:S01]  /*c7b0*/  LOP3.LUT R19, RZ, R69, RZ, 0x33, !PT ;  /* 0x00000045ff137212 */ /* 0x002fe200078e33ff */
[----:B0-----:R-:W-:-:S09]  /*c7c0*/  UISETP.GT.U32.AND UP0, UPT, UR4, 0x1f3, UPT ;  /* 0x000001f30400788c */ /* 0x001fd2000bf04070 */
[----:B------:R-:W-:Y:S05]  /*c7d0*/  BRA.U UP0, `(.L_x_1496) ;  /* 0x0000000100087547 */ /* 0x000fea000b800000 */
[----:B------:R0:W-:Y:S06]  /*c7e0*/  MEMBAR.SC.CTA ;  /* 0x0000000000007992 */ /* 0x0001ec0000000000 */
[----:B0-----:R-:W-:Y:S05]  /*c7f0*/  BRA `(.L_x_1497) ;  /* 0x0000000000087947 */ /* 0x001fea0003800000 */
.L_x_1496:
[----:B------:R-:W-:Y:S05]  /*c800*/  NANOSLEEP 0x1c2 ;  /* 0x000001c20000795d */ /* 0x000fea0003800000 */
[----:B------:R-:W-:Y:S01]  /*c810*/  NOP ;  /* 0x0000000000007918 */ /* 0x000fe20000000000 */
.L_x_1497:
[----:B------:R-:W-:-:S07]  /*c820*/  IMAD.WIDE R14, R19, 0x4, R38 ;  /* 0x00000004130e7825 */ /* 0x000fce00078e0226 */
.L_x_1499:
        /* <DEDUP_REMOVED lines=10> */
.L_x_1688:
[----:B------:R-:W-:Y:S05]  /*c8d0*/  @P3 BRA `(.L_x_1499) ;  /* 0xfffffffc00d43947 */ /* 0x000fea000383ffff */
[----:B------:R-:W0:Y:S01]  /*c8e0*/  S2R R56, SR_CTAID.X ;  /* 0x0000000000387919 */ /* 0x000e220000002500 */
[----:B------:R-:W-:Y:S01]  /*c8f0*/  ISETP.NE.AND P3, PT, R37, 0x65, PT ;  /* 0x000000652500780c */ /* 0x000fe20003f65270 */
[----:B------:R-:W-:-:S12]  /*c900*/  BSSY.RECONVERGENT B0, `(.L_x_1500) ;  /* 0x0000019000007945 */ /* 0x000fd80003800200 */
[----:B------:R-:W-:Y:S05]  /*c910*/  @!P3 BRA `(.L_x_1501) ;  /* 0x000000000034b947 */ /* 0x000fea0003800000 */
[----:B------:R-:W-:-:S13]  /*c920*/  ISETP.NE.AND P4, PT, R37, 0x64, PT ;  /* 0x000000642500780c */ /* 0x000fda0003f85270 */
[----:B------:R-:W-:Y:S05]  /*c930*/  @P4 BRA `(.L_x_1502) ;  /* 0x0000000000544947 */ /* 0x000fea0003800000 */
[----:B------:R-:W1:Y:S01]  /*c940*/  LDC.64 R50, c[0x0][0x3c0] ;  /* 0x0000f000ff327b82 */ /* 0x000e620000000a00 */
[----:B0-----:R-:W-:-:S04]  /*c950*/  IMAD.IADD R15, R19, 0x1, R56 ;  /* 0x00000001130f7824 */ /* 0x001fc800078e0238 */
[----:B-1----:R-:W-:-:S05]  /*c960*/  IMAD.WIDE R50, R15, 0x18, R50 ;  /* 0x000000180f327825 */ /* 0x002fca00078e0232 */
[----:B------:R-:W2:Y:S04]  /*c970*/  LD.E.64.STRONG.GPU R44, desc[UR8][R50.64+0x310] ;  /* 0x00031008322c7980 */ /* 0x000ea8000c10fb00 */
[----:B------:R1:W5:Y:S04]  /*c980*/  LD.E.64.STRONG.GPU R46, desc[UR8][R50.64+0x308] ;  /* 0x00030808322e7980 */ /* 0x000368000c10fb00 */
[----:B------:R1:W5:Y:S01]  /*c990*/  LD.E.64.STRONG.GPU R48, desc[UR8][R50.64+0x300] ;  /* 0x0003000832307980 */ /* 0x000362000c10fb00 */
[--C-:B--2---:R-:W-:Y:S02]  /*c9a0*/  SHF.R.U32.HI R15, RZ, 0x8, R45.reuse ;  /* 0x00000008ff0f7819 */ /* 0x104fe4000001162d */
[----:B------:R-:W-:-:S02]  /*c9b0*/  SHF.R.U32.HI R16, RZ, 0x10, R45 ;  /* 0x00000010ff107819 */ /* 0x000fc4000001162d */
[----:B------:R-:W-:Y:S02]  /*c9c0*/  SHF.R.U32.HI R17, RZ, 0x18, R45 ;  /* 0x00000018ff117819 */ /* 0x000fe4000001162d */
[----:B------:R-:W-:Y:S01]  /*c9d0*/  PRMT R14, R45, 0x7610, R14 ;  /* 0x000076102d0e7816 */ /* 0x000fe2000000000e */
[----:B-1----:R-:W-:Y:S06]  /*c9e0*/  BRA `(.L_x_1502) ;  /* 0x0000000000287947 */ /* 0x002fec0003800000 */
.L_x_1501:
        /* <DEDUP_REMOVED lines=9> */
[----:B0-----:R-:W-:-:S07]  /*ca80*/  PRMT R14, R45, 0x7610, R14 ;  /* 0x000076102d0e7816 */ /* 0x001fce000000000e */
.L_x_1502:
[----:B------:R-:W-:Y:S05]  /*ca90*/  BSYNC.RECONVERGENT B0 ;  /* 0x0000000000007941 */ /* 0x000fea0003800200 */
.L_x_1500:
[----:B------:R-:W-:-:S03]  /*caa0*/  UMOV UR4, 0xffffffff ;  /* 0xffffffff00047882 */ /* 0x000fc60000000000 */
[----:B------:R-:W-:Y:S05]  /*cab0*/  BRA.DIV UR4, `(.L_x_1503) ;  /* 0x0000004a04307947 */ /* 0x000fea000b800000 */
[----:B------:R-:W1:Y:S01]  /*cac0*/  S2R R41, SR_GEMASK ;  /* 0x0000000000297919 */ /* 0x000e620000003c00 */
[----:B------:R-:W-:Y:S01]  /*cad0*/  VOTE.ANY R58, PT, !P3 ;  /* 0x00000000003a7806 */ /* 0x000fe200058e0100 */
[----:B------:R-:W-:Y:S01]  /*cae0*/  IMAD.U32 R51, R16, 0x10000, RZ ;  /* 0x0001000010337824 */ /* 0x000fe200078e00ff */
[----:B------:R-:W-:-:S04]  /*caf0*/  LOP3.LUT R50, R14, 0xff, RZ, 0xc0, !PT ;  /* 0x000000ff0e327812 */ /* 0x000fc800078ec0ff */
[----:B------:R-:W-:Y:S02]  /*cb00*/  PRMT R50, R15, 0x7604, R50 ;  /* 0x000076040f327816 */ /* 0x000fe40000000032 */
[----:B------:R-:W-:-:S05]  /*cb10*/  LOP3.LUT R51, R51, 0xff0000, RZ, 0xc0, !PT ;  /* 0x00ff000033337812 */ /* 0x000fca00078ec0ff */
[----:B------:R-:W-:Y:S01]  /*cb20*/  IMAD.IADD R50, R50, 0x1, R51 ;  /* 0x0000000132327824 */ /* 0x000fe200078e0233 */
[----:B-1----:R-:W-:-:S05]  /*cb30*/  LOP3.LUT R58, R58, 0x80000000, R41, 0xec, !PT ;  /* 0x800000003a3a7812 */ /* 0x002fca00078eec29 */
[----:B------:R-:W-:-:S05]  /*cb40*/  VIADD R41, R58, 0xffffffff ;  /* 0xffffffff3a297836 */ /* 0x000fca0000000000 */
[----:B------:R-:W-:-:S04]  /*cb50*/  LOP3.LUT R41, R58, R41, RZ, 0xc, !PT ;  /* 0x000000293a297212 */ /* 0x000fc800078e0cff */
[----:B------:R1:W2:Y:S02]  /*cb60*/  POPC R62, R41 ;  /* 0x00000029003e7309 */ /* 0x0002a40000000000 */
[----:B-1----:R-:W-:Y:S01]  /*cb70*/  LOP3.LUT R41, R17, 0xffff, RZ, 0xc0, !PT ;  /* 0x0000ffff11297812 */ /* 0x002fe200078ec0ff */
[----:B--2--5:R1:W2:Y:S04]  /*cb80*/  SHFL.DOWN PT, R53, R48, 0x1, R62 ;  /* 0x0820000030357989 */ /* 0x0242a800000e003e */
[----:B------:R-:W-:Y:S01]  /*cb90*/  IMAD R41, R41, 0x1000000, R50 ;  /* 0x0100000029297824 */ /* 0x000fe200078e0232 */
[----:B------:R1:W3:Y:S04]  /*cba0*/  SHFL.DOWN PT, R52, R49, 0x1, R62 ;  /* 0x0820000031347989 */ /* 0x0002e800000e003e */
[----:B------:R1:W4:Y:S04]  /*cbb0*/  SHFL.DOWN PT, R54, R46, 0x1, R62 ;  /* 0x082000002e367989 */ /* 0x00032800000e003e */
[----:B------:R1:W0:Y:S04]  /*cbc0*/  SHFL.DOWN PT, R55, R47, 0x1, R62 ;  /* 0x082000002f377989 */ /* 0x00022800000e003e */
[----:B------:R1:W0:Y:S02]  /*cbd0*/  SHFL.DOWN PT, R45, R44, 0x1, R62 ;  /* 0x082000002c2d7989 */ /* 0x00022400000e003e */
.L_x_1696:
[----:B------:R-:W-:Y:S01]  /*cbe0*/  UMOV UR4, 0xffffffff ;  /* 0xffffffff00047882 */ /* 0x000fe20000000000 */
[----:B------:R-:W-:Y:S02]  /*cbf0*/  ISETP.GE.AND P4, PT, R5, R62, PT ;  /* 0x0000003e0500720c */ /* 0x000fe40003f86270 */
[----:B------:R-:W-:Y:S11]  /*cc00*/  BRA.DIV UR4, `(.L_x_1504) ;  /* 0x0000004a04987947 */ /* 0x000ff6000b800000 */
.L_x_1699:
[----:B------:R-:W-:Y:S04]  /*cc10*/  BSSY.RECONVERGENT B0, `(.L_x_1505) ;  /* 0x000000c000007945 */ /* 0x000fe80003800200 */
[----:B------:R-:W-:Y:S05]  /*cc20*/  @P4 BRA `(.L_x_1506) ;  /* 0x0000000000284947 */ /* 0x000fea0003800000 */
[----:B------:R-:W-:Y:S02]  /*cc30*/  ISETP.NE.U32.AND P3, PT, R48, RZ, PT ;  /* 0x000000ff3000720c */ /* 0x000fe40003f65070 */
[----:B--2---:R-:W-:Y:S02]  /*cc40*/  IADD3 R53, P4, PT, R53, R48, RZ ;  /* 0x0000003035357210 */ /* 0x004fe40007f9e0ff */
[----:B------:R-:W-:-:S03]  /*cc50*/  ISETP.NE.AND.EX P3, PT, R49, RZ, PT, P3 ;  /* 0x000000ff3100720c */ /* 0x000fc60003f65330 */
[----:B---3--:R-:W-:-:S10]  /*cc60*/  IMAD.X R52, R52, 0x1, R49, P4 ;  /* 0x0000000134347824 */ /* 0x008fd400020e0631 */
[----:B-1--4-:R-:W-:Y:S02]  /*cc70*/  @!P3 IMAD.MOV.U32 R48, RZ, RZ, R54 ;  /* 0x000000ffff30b224 */ /* 0x012fe400078e0036 */
[----:B0-----:R-:W-:Y:S02]  /*cc80*/  @!P3 IMAD.MOV.U32 R49, RZ, RZ, R55 ;  /* 0x000000ffff31b224 */ /* 0x001fe400078e0037 */
[----:B------:R-:W-:-:S04]  /*cc90*/  @!P3 IMAD.IADD R44, R44, 0x1, R45 ;  /* 0x000000012c2cb824 */ /* 0x000fc800078e022d */
[----:B------:R-:W-:Y:S01]  /*cca0*/  @!P3 DADD R46, R46, R48 ;  /* 0x000000002e2eb229 */ /* 0x000fe20000000030 */
[----:B------:R-:W-:Y:S02]  /*ccb0*/  IMAD.MOV.U32 R48, RZ, RZ, R53 ;  /* 0x000000ffff307224 */ /* 0x000fe400078e0035 */
[----:B------:R-:W-:-:S08]  /*ccc0*/  IMAD.MOV.U32 R49, RZ, RZ, R52 ;  /* 0x000000ffff317224 */ /* 0x000fd000078e0034 */
.L_x_1506:
[----:B------:R-:W-:Y:S05]  /*ccd0*/  BSYNC.RECONVERGENT B0 ;  /* 0x0000000000007941 */ /* 0x000fea0003800200 */
.L_x_1505:
[----:B------:R-:W-:-:S03]  /*cce0*/  UMOV UR4, 0xffffffff ;  /* 0xffffffff00047882 */ /* 0x000fc60000000000 */
[----:B------:R-:W-:Y:S05]  /*ccf0*/  BRA.DIV UR4, `(.L_x_1507) ;  /* 0x0000004a04807947 */ /* 0x000fea000b800000 */
[----:B0-----:R0:W0:Y:S04]  /*cd00*/  SHFL.DOWN PT, R45, R48, 0x2, R62 ;  /* 0x08400000302d7989 */ /* 0x00102800000e003e */
[----:B------:R0:W0:Y:S04]  /*cd10*/  SHFL.DOWN PT, R50, R49, 0x2, R62 ;  /* 0x0840000031327989 */ /* 0x00002800000e003e */
[----:B------:R0:W0:Y:S04]  /*cd20*/  SHFL.DOWN PT, R51, R46, 0x2, R62 ;  /* 0x084000002e337989 */ /* 0x00002800000e003e */
[----:B---3--:R3:W0:Y:S04]  /*cd30*/  SHFL.DOWN PT, R52, R47, 0x2, R62 ;  /* 0x084000002f347989 */ /* 0x00862800000e003e */
[----:B--2---:R3:W2:Y:S02]  /*cd40*/  SHFL.DOWN PT, R53, R44, 0x2, R62 ;  /* 0x084000002c357989 */ /* 0x0046a400000e003e */
.L_x_1706:
[----:B------:R-:W-:Y:S01]  /*cd50*/  VIADD R55, R5, 0x2 ;  /* 0x0000000205377836 */ /* 0x000fe20000000000 */
[----:B------:R-:W-:-:S04]  /*cd60*/  UMOV UR4, 0xffffffff ;  /* 0xffffffff00047882 */ /* 0x000fc80000000000 */
[----:B------:R-:W-:Y:S01]  /*cd70*/  ISETP.GT.AND P4, PT, R55, R62, PT ;  /* 0x0000003e3700720c */ /* 0x000fe20003f84270 */
[----:B------:R-:W-:-:S12]  /*cd80*/  BRA.DIV UR4, `(.L_x_1508) ;  /* 0x0000004a04dc7947 */ /* 0x000fd8000b800000 */
.L_x_1709:
[----:B------:R-:W-:Y:S04]  /*cd90*/  BSSY.RECONVERGENT B0, `(.L_x_1509) ;  /* 0x000000c000007945 */ /* 0x000fe80003800200 */
[----:B------:R-:W-:Y:S05]  /*cda0*/  @P4 BRA `(.L_x_1510) ;  /* 0x0000000000284947 */ /* 0x000fea0003800000 */
[----:B------:R-:W-:Y:S02]  /*cdb0*/  ISETP.NE.U32.AND P3, PT, R48, RZ, PT ;  /* 0x000000ff3000720c */ /* 0x000fe40003f65070 */
[----:B0-----:R-:W-:Y:S02]  /*cdc0*/  IADD3 R45, P4, PT, R45, R48, RZ ;  /* 0x000000302d2d7210 */ /* 0x001fe40007f9e0ff */
[----:B------:R-:W-:-:S03]  /*cdd0*/  ISETP.NE.AND.EX P3, PT, R49, RZ, PT, P3 ;  /* 0x000000ff3100720c */ /* 0x000fc60003f65330 */
[----:B------:R-:W-:-:S10]  /*cde0*/  IMAD.X R50, R50, 0x1, R49, P4 ;  /* 0x0000000132327824 */ /* 0x000fd400020e0631 */
[----:B-1----:R-:W-:Y:S02]  /*cdf0*/  @!P3 IMAD.MOV.U32 R48, RZ, RZ, R51 ;  /* 0x000000ffff30b224 */ /* 0x002fe400078e0033 */
[----:B------:R-:W-:Y:S02]  /*ce00*/  @!P3 IMAD.MOV.U32 R49, RZ, RZ, R52 ;  /* 0x000000ffff31b224 */ /* 0x000fe400078e0034 */
[----:B--23--:R-:W-:-:S04]  /*ce10*/  @!P3 IMAD.IADD R44, R44, 0x1, R53 ;  /* 0x000000012c2cb824 */ /* 0x00cfc800078e0235 */
[----:B------:R-:W-:Y:S01]  /*ce20*/  @!P3 DADD R46, R46, R48 ;  /* 0x000000002e2eb229 */ /* 0x000fe20000000030 */
[----:B------:R-:W-:Y:S02]  /*ce30*/  IMAD.MOV.U32 R48, RZ, RZ, R45 ;  /* 0x000000ffff307224 */ /* 0x000fe400078e002d */
[----:B------:R-:W-:-:S08]  /*ce40*/  IMAD.MOV.U32 R49, RZ, RZ, R50 ;  /* 0x000000ffff317224 */ /* 0x000fd000078e0032 */
.L_x_1510:
[----:B------:R-:W-:Y:S05]  /*ce50*/  BSYNC.RECONVERGENT B0 ;  /* 0x0000000000007941 */ /* 0x000fea0003800200 */
.L_x_1509:
[----:B------:R-:W-:-:S03]  /*ce60*/  UMOV UR4, 0xffffffff ;  /* 0xffffffff00047882 */ /* 0x000fc60000000000 */
[----:B------:R-:W-:Y:S05]  /*ce70*/  BRA.DIV UR4, `(.L_x_1511) ;  /* 0x0000004a04c47947 */ /* 0x000fea000b800000 */
[----:B0-----:R0:W0:Y:S04]  /*ce80*/  SHFL.DOWN PT, R45, R48, 0x4, R62 ;  /* 0x08800000302d7989 */ /* 0x00102800000e003e */
[----:B------:R0:W0:Y:S04]  /*ce90*/  SHFL.DOWN PT, R50, R49, 0x4, R62 ;  /* 0x0880000031327989 */ /* 0x00002800000e003e */
[----:B------:R0:W0:Y:S04]  /*cea0*/  SHFL.DOWN PT, R51, R46, 0x4, R62 ;  /* 0x088000002e337989 */ /* 0x00002800000e003e */
[----:B------:R0:W0:Y:S04]  /*ceb0*/  SHFL.DOWN PT, R52, R47, 0x4, R62 ;  /* 0x088000002f347989 */ /* 0x00002800000e003e */
[----:B--2---:R2:W0:Y:S02]  /*cec0*/  SHFL.DOWN PT, R53, R44, 0x4, R62 ;  /* 0x088000002c357989 */ /* 0x00442400000e003e */
.L_x_1716:
[----:B------:R-:W-:Y:S01]  /*ced0*/  VIADD R55, R5, 0x4 ;  /* 0x0000000405377836 */ /* 0x000fe20000000000 */
[----:B------:R-:W-:-:S04]  /*cee0*/  UMOV UR4, 0xffffffff ;  /* 0xffffffff00047882 */ /* 0x000fc80000000000 */
[----:B------:R-:W-:Y:S01]  /*cef0*/  ISETP.GT.AND P4, PT, R55, R62, PT ;  /* 0x0000003e3700720c */ /* 0x000fe20003f84270 */
[----:B------:R-:W-:-:S12]  /*cf00*/  BRA.DIV UR4, `(.L_x_1512) ;  /* 0x0000004e04207947 */ /* 0x000fd8000b800000 */
.L_x_1719:
        /* <DEDUP_REMOVED lines=12> */
.L_x_1514:
[----:B------:R-:W-:Y:S05]  /*cfd0*/  BSYNC.RECONVERGENT B0 ;  /* 0x0000000000007941 */ /* 0x000fea0003800200 */
.L_x_1513:
[----:B------:R-:W-:-:S03]  /*cfe0*/  UMOV UR4, 0xffffffff ;  /* 0xffffffff00047882 */ /* 0x000fc60000000000 */
[----:B------:R-:W-:Y:S05]  /*cff0*/  BRA.DIV UR4, `(.L_x_1515) ;  /* 0x0000004e04087947 */ /* 0x000fea000b800000 */
[----:B0-----:R0:W0:Y:S04]  /*d000*/  SHFL.DOWN PT, R45, R48, 0x8, R62 ;  /* 0x09000000302d7989 */ /* 0x00102800000e003e */
[----:B------:R0:W0:Y:S04]  /*d010*/  SHFL.DOWN PT, R50, R49, 0x8, R62 ;  /* 0x0900000031327989 */ /* 0x00002800000e003e */
[----:B------:R0:W0:Y:S04]  /*d020*/  SHFL.DOWN PT, R51, R46, 0x8, R62 ;  /* 0x090000002e337989 */ /* 0x00002800000e003e */
[----:B------:R0:W0:Y:S04]  /*d030*/  SHFL.DOWN PT, R52, R47, 0x8, R62 ;  /* 0x090000002f347989 */ /* 0x00002800000e003e */
[----:B------:R0:W0:Y:S02]  /*d040*/  SHFL.DOWN PT, R53, R44, 0x8, R62 ;  /* 0x090000002c357989 */ /* 0x00002400000e003e */
.L_x_1726:
[----:B------:R-:W-:Y:S01]  /*d050*/  VIADD R55, R5, 0x8 ;  /* 0x0000000805377836 */ /* 0x000fe20000000000 */
[----:B------:R-:W-:-:S04]  /*d060*/  UMOV UR4, 0xffffffff ;  /* 0xffffffff00047882 */ /* 0x000fc80000000000 */
[----:B------:R-:W-:Y:S01]  /*d070*/  ISETP.GT.AND P4, PT, R55, R62, PT ;  /* 0x0000003e3700720c */ /* 0x000fe20003f84270 */
[----:B------:R-:W-:-:S12]  /*d080*/  BRA.DIV UR4, `(.L_x_1516) ;  /* 0x0000004e04647947 */ /* 0x000fd8000b800000 */
.L_x_1729:
        /* <DEDUP_REMOVED lines=12> */
.L_x_1518:
[----:B------:R-:W-:Y:S05]  /*d150*/  BSYNC.RECONVERGENT B0 ;  /* 0x0000000000007941 */ /* 0x000fea0003800200 */
.L_x_1517:
[----:B------:R-:W-:-:S03]  /*d160*/  UMOV UR4, 0xffffffff ;  /* 0xffffffff00047882 */ /* 0x000fc60000000000 */
[----:B------:R-:W-:Y:S05]  /*d170*/  BRA.DIV UR4, `(.L_x_1519) ;  /* 0x0000004e044c7947 */ /* 0x000fea000b800000 */
[----:B0-----:R0:W0:Y:S04]  /*d180*/  SHFL.DOWN PT, R45, R48, 0x10, R62 ;  /* 0x0a000000302d7989 */ /* 0x00102800000e003e */
[----:B------:R0:W0:Y:S04]  /*d190*/  SHFL.DOWN PT, R50, R49, 0x10, R62 ;  /* 0x0a00000031327989 */ /* 0x00002800000e003e */
[----:B------:R0:W0:Y:S04]  /*d1a0*/  SHFL.DOWN PT, R51, R46, 0x10, R62 ;  /* 0x0a0000002e337989 */ /* 0x00002800000e003e */
[----:B------:R0:W0:Y:S04]  /*d1b0*/  SHFL.DOWN PT, R52, R47, 0x10, R62 ;  /* 0x0a0000002f347989 */ /* 0x00002800000e003e */
[----:B------:R0:W0:Y:S02]  /*d1c0*/  SHFL.DOWN PT, R53, R44, 0x10, R62 ;  /* 0x0a0000002c357989 */ /* 0x00002400000e003e */
.L_x_1736:
[----:B------:R-:W-:Y:S01]  /*d1d0*/  VIADD R55, R5, 0x10 ;  /* 0x0000001005377836 */ /* 0x000fe20000000000 */
[----:B------:R-:W-:Y:S01]  /*d1e0*/  UMOV UR4, 0xffffffff ;  /* 0xffffffff00047882 */ /* 0x000fe20000000000 */
[----:B------:R-:W-:-:S03]  /*d1f0*/  ISETP.NE.AND P4, PT, R37, 0x65, PT ;  /* 0x000000652500780c */ /* 0x000fc60003f85270 */
[----:B------:R-:W-:Y:S01]  /*d200*/  ISETP.GT.AND P5, PT, R55, R62, PT ;  /* 0x0000003e3700720c */ /* 0x000fe20003fa4270 */
[----:B------:R-:W-:-:S12]  /*d210*/  BRA.DIV UR4, `(.L_x_1520) ;  /* 0x0000004e04a47947 */ /* 0x000fd8000b800000 */
.L_x_1739:
        /* <DEDUP_REMOVED lines=12> */
.L_x_1522:
[----:B------:R-:W-:Y:S05]  /*d2e0*/  BSYNC.RECONVERGENT B0 ;  /* 0x0000000000007941 */ /* 0x000fea0003800200 */
.L_x_1521:
[----:B------:R-:W-:Y:S01]  /*d2f0*/  UMOV UR4, 0xffffffff ;  /* 0xffffffff00047882 */ /* 0x000fe20000000000 */
[----:B------:R-:W-:Y:S02]  /*d300*/  IMAD.IADD R19, R19, 0x1, R56 ;  /* 0x0000000113137824 */ /* 0x000fe400078e0238 */
[----:B------:R-:W-:Y:S05]  /*d310*/  BRA.DIV UR4, `(.L_x_1523) ;  /* 0x0000004e04887947 */ /* 0x000fea000b800000 */
[----:B------:R-:W-:-:S13]  /*d320*/  VOTE.ALL P4, P4 ;  /* 0x0000000000ff7806 */ /* 0x000fda0002080000 */
.L_x_1742:
[----:B------:R-:W-:Y:S05]  /*d330*/  @!P4 BRA `(.L_x_1524) ;  /* 0x0000000800e8c947 */ /* 0x000fea0003800000 */
.L_x_1551:
[----:B0--34-:R-:W5:Y:S01]  /*d340*/  LDC.64 R56, c[0x0][0x3b8] ;  /* 0x0000ee00ff387b82 */ /* 0x019f620000000a00 */
[----:B------:R-:W-:Y:S05]  /*d350*/  YIELD ;  /* 0x0000000000007946 */ /* 0x000fea0003800000 */
[----:B-12--5:R-:W-:-:S07]  /*d360*/  IMAD.WIDE R56, R19, 0x4, R56 ;  /* 0x0000000413387825 */ /* 0x026fce00078e0238 */
.L_x_1526:
[----:B------:R-:W5:Y:S01]  /*d370*/  LD.E.STRONG.GPU R37, desc[UR8][R56.64] ;  /* 0x0000000838257980 */ /* 0x000f62000c10f900 */
[----:B------:R-:W-:Y:S05]  /*d380*/  YIELD ;  /* 0x0000000000007946 */ /* 0x000fea0003800000 */
[----:B-----5:R-:W-:Y:S01]  /*d390*/  ISETP.NE.AND P3, PT, R37, 0x63, PT ;  /* 0x000000632500780c */ /* 0x020fe20003f65270 */
[----:B------:R-:W-:Y:S06]  /*d3a0*/  MEMBAR.SC.GPU ;  /* 0x0000000000007992 */ /* 0x000fec0000002000 */
[----:B------:R-:W-:-:S00]  /*d3b0*/  ERRBAR ;  /* 0x00000000000079ab */ /* 0x000fc00000000000 */
[----:B------:R-:W-:Y:S06]  /*d3c0*/  CGAERRBAR ;  /* 0x00000000000075ab */ /* 0x000fec0000000000 */
[----:B------:R-:W-:Y:S01]  /*d3d0*/  CCTL.IVALL ;  /* 0x00000000ff00798f */ /* 0x000fe20002000000 */
[----:B------:R-:W-:-:S03]  /*d3e0*/  UMOV UR4, 0xffffffff ;  /* 0xffffffff00047882 */ /* 0x000fc60000000000 */
[----:B------:R-:W-:Y:S05]  /*d3f0*/  BRA.DIV UR4, `(.L_x_1525) ;  /* 0x0000004e046c7947 */ /* 0x000fea000b800000 */
[----:B------:R-:W-:-:S13]  /*d400*/  VOTE.ANY P3, !P3 ;  /* 0x0000000000ff7806 */ /* 0x000fda0005860100 */
.L_x_1745:
[----:B------:R-:W-:Y:S05]  /*d410*/  @P3 BRA `(.L_x_1526) ;  /* 0xfffffffc00d43947 */ /* 0x000fea000383ffff */
[----:B------:R-:W-:Y:S01]  /*d420*/  ISETP.NE.AND P3, PT, R37, 0x65, PT ;  /* 0x000000652500780c */ /* 0x000fe20003f65270 */
[----:B------:R-:W-:-:S12]  /*d430*/  BSSY.RECONVERGENT B0, `(.L_x_1527) ;  /* 0x0000015000007945 */ /* 0x000fd80003800200 */
[----:B------:R-:W-:Y:S05]  /*d440*/  @!P3 BRA `(.L_x_1528) ;  /* 0x00000000002cb947 */ /* 0x000fea0003800000 */
[----:B------:R-:W-:-:S13]  /*d450*/  ISETP.NE.AND P4, PT, R37, 0x64, PT ;  /* 0x000000642500780c */ /* 0x000fda0003f85270 */
[----:B------:R-:W-:Y:S05]  /*d460*/  @P4 BRA `(.L_x_1529) ;  /* 0x0000000000444947 */ /* 0x000fea0003800000 */
[----:B----4-:R-:W4:Y:S02]  /*d470*/  LDC.64 R54, c[0x0][0x3c0] ;  /* 0x0000f000ff367b82 */ /* 0x010f240000000a00 */
[----:B----4-:R-:W-:-:S05]  /*d480*/  IMAD.WIDE R54, R19, 0x18, R54 ;  /* 0x0000001813367825 */ /* 0x010fca00078e0236 */
[----:B0-----:R-:W4:Y:S04]  /*d490*/  LD.E.64.STRONG.GPU R50, desc[UR8][R54.64+0x10] ;  /* 0x0000100836327980 */ /* 0x001f28000c10fb00 */
[----:B------:R0:W5:Y:S04]  /*d4a0*/  LD.E.64.STRONG.GPU R52, desc[UR8][R54.64+0x8] ;  /* 0x0000080836347980 */ /* 0x000168000c10fb00 */
[----:B------:R-:W5:Y:S01]  /*d4b0*/  LD.E.64.STRONG.GPU R54, desc[UR8][R54.64] ;  /* 0x0000000836367980 */ /* 0x000f62000c10fb00 */
[--C-:B----4-:R-:W-:Y:S02]  /*d4c0*/  SHF.R.U32.HI R41, RZ, 0x8, R51.reuse ;  /* 0x00000008ff297819 */ /* 0x110fe40000011633 */
[----:B------:R-:W-:-:S02]  /*d4d0*/  SHF.R.U32.HI R45, RZ, 0x10, R51 ;  /* 0x00000010ff2d7819 */ /* 0x000fc40000011633 */
[----:B------:R-:W-:Y:S01]  /*d4e0*/  SHF.R.U32.HI R60, RZ, 0x18, R51 ;  /* 0x00000018ff3c7819 */ /* 0x000fe20000011633 */
[----:B0-----:R-:W-:Y:S06]  /*d4f0*/  BRA `(.L_x_1529) ;  /* 0x0000000000207947 */ /* 0x001fec0003800000 */
.L_x_1528:
[----:B----4-:R-:W4:Y:S02]  /*d500*/  LDC.64 R54, c[0x0][0x3c8] ;  /* 0x0000f200ff367b82 */ /* 0x010f240000000a00 */
[----:B----4-:R-:W-:-:S05]  /*d510*/  IMAD.WIDE R54, R19, 0x18, R54 ;  /* 0x0000001813367825 */ /* 0x010fca00078e0236 */
[----:B0-----:R-:W4:Y:S04]  /*d520*/  LD.E.64.STRONG.GPU R50, desc[UR8][R54.64+0x10] ;  /* 0x0000100836327980 */ /* 0x001f28000c10fb00 */
[----:B------:R0:W5:Y:S04]  /*d530*/  LD.E.64.STRONG.GPU R52, desc[UR8][R54.64+0x8] ;  /* 0x0000080836347980 */ /* 0x000168000c10fb00 */
[----:B------:R-:W5:Y:S01]  /*d540*/  LD.E.64.STRONG.GPU R54, desc[UR8][R54.64] ;  /* 0x0000000836367980 */ /* 0x000f62000c10fb00 */
[--C-:B----4-:R-:W-:Y:S02]  /*d550*/  SHF.R.U32.HI R41, RZ, 0x8, R51.reuse ;  /* 0x00000008ff297819 */ /* 0x110fe40000011633 */
[----:B------:R-:W-:-:S02]  /*d560*/  SHF.R.U32.HI R45, RZ, 0x10, R51 ;  /* 0x00000010ff2d7819 */ /* 0x000fc40000011633 */
[----:B0-----:R-:W-:-:S07]  /*d570*/  SHF.R.U32.HI R60, RZ, 0x18, R51 ;  /* 0x00000018ff3c7819 */ /* 0x001fce0000011633 */
.L_x_1529:
[----:B------:R-:W-:Y:S05]  /*d580*/  BSYNC.RECONVERGENT B0 ;  /* 0x0000000000007941 */ /* 0x000fea0003800200 */
.L_x_1527:
[----:B------:R-:W-:-:S03]  /*d590*/  UMOV UR4, 0xffffffff ;  /* 0xffffffff00047882 */ /* 0x000fc60000000000 */
[----:B------:R-:W-:Y:S05]  /*d5a0*/  BRA.DIV UR4, `(.L_x_1530) ;  /* 0x0000004e04207947 */ /* 0x000fea000b800000 */
[----:B------:R-:W0:Y:S01]  /*d5b0*/  S2R R56, SR_GEMASK ;  /* 0x0000000000387919 */ /* 0x000e220000003c00 */
[----:B------:R-:W-:Y:S02]  /*d5c0*/  VOTE.ANY R58, PT, !P3 ;  /* 0x00000000003a7806 */ /* 0x000fe400058e0100 */
[----:B------:R-:W-:Y:S02]  /*d5d0*/  LOP3.LUT R69, R60, 0xffff, RZ, 0xc0, !PT ;  /* 0x0000ffff3c457812 */ /* 0x000fe400078ec0ff */
[----:B0-----:R-:W-:Y:S02]  /*d5e0*/  LOP3.LUT R58, R58, 0x80000000, R56, 0xec, !PT ;  /* 0x800000003a3a7812 */ /* 0x001fe400078eec38 */
[----:B------:R-:W-:-:S03]  /*d5f0*/  LOP3.LUT R56, R51, 0xff, RZ, 0xc0, !PT ;  /* 0x000000ff33387812 */ /* 0x000fc600078ec0ff */
[----:B------:R-:W-:Y:S01]  /*d600*/  VIADD R57, R58, 0xffffffff ;  /* 0xffffffff3a397836 */ /* 0x000fe20000000000 */
[----:B------:R-:W-:-:S04]  /*d610*/  PRMT R56, R41, 0x7604, R56 ;  /* 0x0000760429387816 */ /* 0x000fc80000000038 */
[----:B------:R-:W-:Y:S01]  /*d620*/  LOP3.LUT R57, R58, R57, RZ, 0xc, !PT ;  /* 0x000000393a397212 */ /* 0x000fe200078e0cff */
[----:B------:R-:W-:-:S03]  /*d630*/  IMAD.U32 R58, R45, 0x10000, RZ ;  /* 0x000100002d3a7824 */ /* 0x000fc600078e00ff */
[----:B-123--:R-:W4:Y:S02]  /*d640*/  POPC R62, R57 ;  /* 0x00000039003e7309 */ /* 0x00ef240000000000 */
[----:B------:R-:W-:-:S05]  /*d650*/  LOP3.LUT R59, R58, 0xff0000, RZ, 0xc0, !PT ;  /* 0x00ff00003a3b7812 */ /* 0x000fca00078ec0ff */
[----:B------:R-:W-:-:S04]  /*d660*/  IMAD.IADD R56, R56, 0x1, R59 ;  /* 0x0000000138387824 */ /* 0x000fc800078e023b */
[----:B------:R-:W-:Y:S01]  /*d670*/  IMAD R69, R69, 0x1000000, R56 ;  /* 0x0100000045457824 */ /* 0x000fe200078e0238 */
[----:B----45:R0:W1:Y:S04]  /*d680*/  SHFL.DOWN PT, R72, R54, 0x1, R62 ;  /* 0x0820000036487989 */ /* 0x03006800000e003e */
[----:B------:R0:W2:Y:S04]  /*d690*/  SHFL.DOWN PT, R71, R55, 0x1, R62 ;  /* 0x0820000037477989 */ /* 0x0000a800000e003e */
[----:B------:R0:W3:Y:S04]  /*d6a0*/  SHFL.DOWN PT, R75, R52, 0x1, R62 ;  /* 0x08200000344b7989 */ /* 0x0000e800000e003e */
[----:B------:R0:W4:Y:S04]  /*d6b0*/  SHFL.DOWN PT, R76, R53, 0x1, R62 ;  /* 0x08200000354c7989 */ /* 0x00012800000e003e */
[----:B------:R0:W0:Y:S02]  /*d6c0*/  SHFL.DOWN PT, R73, R50, 0x1, R62 ;  /* 0x0820000032497989 */ /* 0x00002400000e003e */
.L_x_1753:
[----:B------:R-:W-:Y:S01]  /*d6d0*/  UMOV UR4, 0xffffffff ;  /* 0xffffffff00047882 */ /* 0x000fe20000000000 */
[----:B------:R-:W-:Y:S02]  /*d6e0*/  ISETP.GE.AND P4, PT, R5, R62, PT ;  /* 0x0000003e0500720c */ /* 0x000fe40003f86270 */
[----:B------:R-:W-:Y:S11]  /*d6f0*/  BRA.DIV UR4, `(.L_x_1531) ;  /* 0x0000004e04887947 */ /* 0x000ff6000b800000 */
.L_x_1756:
        /* <DEDUP_REMOVED lines=11> */
[----:B---3--:R-:W-:Y:S02]  /*d7b0*/  @!P3 IMAD.MOV.U32 R58, RZ, RZ, R75 ;  /* 0x000000ffff3ab224 */ /* 0x008fe400078e004b */
[----:B----4-:R-:W-:Y:S02]  /*d7c0*/  @!P3 IMAD.MOV.U32 R59, RZ, RZ, R76 ;  /* 0x000000ffff3bb224 */ /* 0x010fe400078e004c */
[----:B0-----:R-:W-:-:S04]  /*d7d0*/  @!P3 IMAD.IADD R65, R50, 0x1, R73 ;  /* 0x000000013241b824 */ /* 0x001fc800078e0249 */
[----:B------:R-:W-:-:S11]  /*d7e0*/  @!P3 DADD R56, R52, R58 ;  /* 0x000000003438b229 */ /* 0x000fd6000000003a */
.L_x_1533:
[----:B------:R-:W-:Y:S05]  /*d7f0*/  BSYNC.RECONVERGENT B0 ;  /* 0x0000000000007941 */ /* 0x000fea0003800200 */
.L_x_1532:
[----:B------:R-:W-:-:S03]  /*d800*/  UMOV UR4, 0xffffffff ;  /* 0xffffffff00047882 */ /* 0x000fc60000000000 */
[----:B------:R-:W-:Y:S05]  /*d810*/  BRA.DIV UR4, `(.L_x_1534) ;  /* 0x0000004e04647947 */ /* 0x000fea000b800000 */
[----:B-1----:R1:W1:Y:S04]  /*d820*/  SHFL.DOWN PT, R72, R74, 0x2, R62 ;  /* 0x084000004a487989 */ /* 0x00226800000e003e */
[----:B0-----:R0:W0:Y:S04]  /*d830*/  SHFL.DOWN PT, R73, R70, 0x2, R62 ;  /* 0x0840000046497989 */ /* 0x00102800000e003e */
[----:B---3--:R3:W0:Y:S04]  /*d840*/  SHFL.DOWN PT, R75, R56, 0x2, R62 ;  /* 0x08400000384b7989 */ /* 0x00862800000e003e */
[----:B----4-:R3:W4:Y:S04]  /*d850*/  SHFL.DOWN PT, R76, R57, 0x2, R62 ;  /* 0x08400000394c7989 */ /* 0x01072800000e003e */
[----:B--2---:R3:W2:Y:S02]  /*d860*/  SHFL.DOWN PT, R71, R65, 0x2, R62 ;  /* 0x0840000041477989 */ /* 0x0046a400000e003e */
.L_x_1763:
[----:B------:R-:W-:Y:S01]  /*d870*/  VIADD R59, R5, 0x2 ;  /* 0x00000002053b7836 */ /* 0x000fe20000000000 */
[----:B------:R-:W-:-:S04]  /*d880*/  UMOV UR4, 0xffffffff ;  /* 0xffffffff00047882 */ /* 0x000fc80000000000 */
[----:B------:R-:W-:Y:S01]  /*d890*/  ISETP.GT.AND P4, PT, R59, R62, PT ;  /* 0x0000003e3b00720c */ /* 0x000fe20003f84270 */
[----:B------:R-:W-:-:S12]  /*d8a0*/  BRA.DIV UR4, `(.L_x_1535) ;  /* 0x0000004e04c07947 */ /* 0x000fd8000b800000 */
.L_x_1766:
[----:B------:R-:W-:Y:S04]  /*d8b0*/  BSSY.RECONVERGENT B0, `(.L_x_1536) ;  /* 0x000000c000007945 */ /* 0x000fe80003800200 */
[----:B------:R-:W-:Y:S05]  /*d8c0*/  @P4 BRA `(.L_x_1537) ;  /* 0x0000000000284947 */ /* 0x000fea0003800000 */
[----:B------:R-:W-:Y:S02]  /*d8d0*/  ISETP.NE.U32.AND P3, PT, R74, RZ, PT ;  /* 0x000000ff4a00720c */ /* 0x000fe40003f65070 */
[----:B-1----:R-:W-:Y:S02]  /*d8e0*/  IADD3 R72, P4, PT, R72, R74, RZ ;  /* 0x0000004a48487210 */ /* 0x002fe40007f9e0ff */
[----:B------:R-:W-:-:S03]  /*d8f0*/  ISETP.NE.AND.EX P3, PT, R70, RZ, PT, P3 ;  /* 0x000000ff4600720c */ /* 0x000fc60003f65330 */
[----:B0-----:R-:W-:Y:S02]  /*d900*/  IMAD.X R73, R73, 0x1, R70, P4 ;  /* 0x0000000149497824 */ /* 0x001fe400020e0646 */
[----:B------:R-:W-:Y:S02]  /*d910*/  IMAD.MOV.U32 R74, RZ, RZ, R72 ;  /* 0x000000ffff4a7224 */ /* 0x000fe400078e0048 */
[----:B------:R-:W-:-:S06]  /*d920*/  IMAD.MOV.U32 R70, RZ, RZ, R73 ;  /* 0x000000ffff467224 */ /* 0x000fcc00078e0049 */
[----:B------:R-:W-:Y:S02]  /*d930*/  @!P3 IMAD.MOV.U32 R58, RZ, RZ, R75 ;  /* 0x000000ffff3ab224 */ /* 0x000fe400078e004b */
[----:B----4-:R-:W-:Y:S02]  /*d940*/  @!P3 IMAD.MOV.U32 R59, RZ, RZ, R76 ;  /* 0x000000ffff3bb224 */ /* 0x010fe400078e004c */
[----:B--23--:R-:W-:-:S04]  /*d950*/  @!P3 IMAD.IADD R65, R65, 0x1, R71 ;  /* 0x000000014141b824 */ /* 0x00cfc800078e0247 */
[----:B------:R-:W-:-:S11]  /*d960*/  @!P3 DADD R56, R56, R58 ;  /* 0x000000003838b229 */ /* 0x000fd6000000003a */
.L_x_1537:
[----:B------:R-:W-:Y:S05]  /*d970*/  BSYNC.RECONVERGENT B0 ;  /* 0x0000000000007941 */ /* 0x000fea0003800200 */
.L_x_1536:
[----:B------:R-:W-:-:S03]  /*d980*/  UMOV UR4, 0xffffffff ;  /* 0xffffffff00047882 */ /* 0x000fc60000000000 */
[----:B------:R-:W-:Y:S05]  /*d990*/  BRA.DIV UR4, `(.L_x_1538) ;  /* 0x0000004e04a87947 */ /* 0x000fea000b800000 */
[----:B-1----:R1:W1:Y:S04]  /*d9a0*/  SHFL.DOWN PT, R72, R74, 0x4, R62 ;  /* 0x088000004a487989 */ /* 0x00226800000e003e */
[----:B0-----:R0:W0:Y:S04]  /*d9b0*/  SHFL.DOWN PT, R73, R70, 0x4, R62 ;  /* 0x0880000046497989 */ /* 0x00102800000e003e */
[----:B------:R0:W0:Y:S04]  /*d9c0*/  SHFL.DOWN PT, R75, R56, 0x4, R62 ;  /* 0x08800000384b7989 */ /* 0x00002800000e003e */
[----:B----4-:R4:W0:Y:S04]  /*d9d0*/  SHFL.DOWN PT, R76, R57, 0x4, R62 ;  /* 0x08800000394c7989 */ /* 0x01082800000e003e */
[----:B--2---:R4:W2:Y:S02]  /*d9e0*/  SHFL.DOWN PT, R71, R65, 0x4, R62 ;  /* 0x0880000041477989 */ /* 0x0048a400000e003e */
.L_x_1773:
[----:B------:R-:W-:Y:S01]  /*d9f0*/  VIADD R59, R5, 0x4 ;  /* 0x00000004053b7836 */ /* 0x000fe20000000000 */
[----:B------:R-:W-:-:S04]  /*da00*/  UMOV UR4, 0xffffffff ;  /* 0xffffffff00047882 */ /* 0x000fc80000000000 */
[----:B------:R-:W-:Y:S01]  /*da10*/  ISETP.GT.AND P4, PT, R59, R62, PT ;  /* 0x0000003e3b00720c */ /* 0x000fe20003f84270 */
[----:B------:R-:W-:-:S12]  /*da20*/  BRA.DIV UR4, `(.L_x_1539) ;  /* 0x0000005204047947 */ /* 0x000fd8000b800000 */
.L_x_1776:
        /* <DEDUP_REMOVED lines=9> */
[----:B------:R-:W-:Y:S02]  /*dac0*/  @!P3 IMAD.MOV.U32 R59, RZ, RZ, R76 ;  /* 0x000000ffff3bb224 */ /* 0x000fe400078e004c */
[----:B--234-:R-:W-:-:S04]  /*dad0*/  @!P3 IMAD.IADD R65, R65, 0x1, R71 ;  /* 0x000000014141b824 */ /* 0x01cfc800078e0247 */
[----:B------:R-:W-:-:S11]  /*dae0*/  @!P3 DADD R56, R56, R58 ;  /* 0x000000003838b229 */ /* 0x000fd6000000003a */
.L_x_1541:
[----:B------:R-:W-:Y:S05]  /*daf0*/  BSYNC.RECONVERGENT B0 ;  /* 0x0000000000007941 */ /* 0x000fea0003800200 */
.L_x_1540:
[----:B------:R-:W-:-:S03]  /*db00*/  UMOV UR4, 0xffffffff ;  /* 0xffffffff00047882 */ /* 0x000fc60000000000 */
[----:B------:R-:W-:Y:S05]  /*db10*/  BRA.DIV UR4, `(.L_x_1542) ;  /* 0x0000004e04ec7947 */ /* 0x000fea000b800000 */
[----:B-1----:R1:W1:Y:S04]  /*db20*/  SHFL.DOWN PT, R72, R74, 0x8, R62 ;  /* 0x090000004a487989 */ /* 0x00226800000e003e */
[----:B0-----:R0:W0:Y:S04]  /*db30*/  SHFL.DOWN PT, R73, R70, 0x8, R62 ;  /* 0x0900000046497989 */ /* 0x00102800000e003e */
[----:B------:R0:W0:Y:S04]  /*db40*/  SHFL.DOWN PT, R75, R56, 0x8, R62 ;  /* 0x09000000384b7989 */ /* 0x00002800000e003e */
[----:B------:R0:W0:Y:S04]  /*db50*/  SHFL.DOWN PT, R76, R57, 0x8, R62 ;  /* 0x09000000394c7989 */ /* 0x00002800000e003e */
[----:B--2---:R2:W0:Y:S02]  /*db60*/  SHFL.DOWN PT, R71, R65, 0x8, R62 ;  /* 0x0900000041477989 */ /* 0x00442400000e003e */
.L_x_1783:
[----:B------:R-:W-:Y:S01]  /*db70*/  VIADD R59, R5, 0x8 ;  /* 0x00000008053b7836 */ /* 0x000fe20000000000 */
[----:B------:R-:W-:-:S04]  /*db80*/  UMOV UR4, 0xffffffff ;  /* 0xffffffff00047882 */ /* 0x000fc80000000000 */
[----:B------:R-:W-:Y:S01]  /*db90*/  ISETP.GT.AND P4, PT, R59, R62, PT ;  /* 0x0000003e3b00720c */ /* 0x000fe20003f84270 */
[----:B------:R-:W-:-:S12]  /*dba0*/  BRA.DIV UR4, `(.L_x_1543) ;  /* 0x0000005204487947 */ /* 0x000fd8000b800000 */
.L_x_1786:
        /* <DEDUP_REMOVED lines=12> */
.L_x_1545:
[----:B------:R-:W-:Y:S05]  /*dc70*/  BSYNC.RECONVERGENT B0 ;  /* 0x0000000000007941 */ /* 0x000fea0003800200 */
.L_x_1544:
[----:B------:R-:W-:-:S03]  /*dc80*/  UMOV UR4, 0xffffffff ;  /* 0xffffffff00047882 */ /* 0x000fc60000000000 */
[----:B------:R-:W-:Y:S05]  /*dc90*/  BRA.DIV UR4, `(.L_x_1546) ;  /* 0x0000005204307947 */ /* 0x000fea000b800000 */
[----:B0-----:R0:W0:Y:S04]  /*dca0*/  SHFL.DOWN PT, R73, R74, 0x10, R62 ;  /* 0x0a0000004a497989 */ /* 0x00102800000e003e */
[----:B------:R0:W0:Y:S04]  /*dcb0*/  SHFL.DOWN PT, R71, R70, 0x10, R62 ;  /* 0x0a00000046477989 */ /* 0x00002800000e003e */
[----:B------:R0:W0:Y:S04]  /*dcc0*/  SHFL.DOWN PT, R75, R56, 0x10, R62 ;  /* 0x0a000000384b7989 */ /* 0x00002800000e003e */
[----:B------:R0:W0:Y:S04]  /*dcd0*/  SHFL.DOWN PT, R76, R57, 0x10, R62 ;  /* 0x0a000000394c7989 */ /* 0x00002800000e003e */
[----:B-1----:R1:W0:Y:S02]  /*dce0*/  SHFL.DOWN PT, R72, R65, 0x10, R62 ;  /* 0x0a00000041487989 */ /* 0x00222400000e003e */
.L_x_1793:
[----:B------:R-:W-:-:S03]  /*dcf0*/  UMOV UR4, 0xffffffff ;  /* 0xffffffff00047882 */ /* 0x000fc60000000000 */
[----:B------:R-:W-:Y:S05]  /*dd00*/  BRA.DIV UR4, `(.L_x_1547) ;  /* 0x0000005204947947 */ /* 0x000fea000b800000 */
.L_x_1796:
[----:B------:R-:W-:Y:S01]  /*dd10*/  VIADD R59, R5, 0x10 ;  /* 0x00000010053b7836 */ /* 0x000fe20000000000 */
[----:B------:R-:W-:Y:S04]  /*dd20*/  BSSY.RECONVERGENT B0, `(.L_x_1548) ;  /* 0x000000f000007945 */ /* 0x000fe80003800200 */
[----:B------:R-:W-:-:S13]  /*dd30*/  ISETP.GT.AND P3, PT, R59, R62, PT ;  /* 0x0000003e3b00720c */ /* 0x000fda0003f64270 */
[----:B------:R-:W-:Y:S05]  /*dd40*/  @P3 BRA `(.L_x_1549) ;  /* 0x0000000000303947 */ /* 0x000fea0003800000 */
[----:B0-----:R-:W-:Y:S01]  /*dd50*/  IMAD.MOV.U32 R58, RZ, RZ, R75 ;  /* 0x000000ffff3a7224 */ /* 0x001fe200078e004b */
[----:B------:R-:W-:Y:S01]  /*dd60*/  ISETP.NE.U32.AND P3, PT, R74, RZ, PT ;  /* 0x000000ff4a00720c */ /* 0x000fe20003f65070 */
[----:B------:R-:W-:Y:S01]  /*dd70*/  IMAD.MOV.U32 R59, RZ, RZ, R76 ;  /* 0x000000ffff3b7224 */ /* 0x000fe200078e004c */
[----:B------:R-:W-:Y:S02]  /*dd80*/  IADD3 R73, P4, PT, R73, R74, RZ ;  /* 0x0000004a49497210 */ /* 0x000fe40007f9e0ff */
[----:B------:R-:W-:-:S03]  /*dd90*/  ISETP.NE.AND.EX P3, PT, R70, RZ, PT, P3 ;  /* 0x000000ff4600720c */ /* 0x000fc60003f65330 */
[----:B------:R-:W-:Y:S01]  /*dda0*/  DADD R58, R56, R58 ;  /* 0x00000000383a7229 */ /* 0x000fe2000000003a */
[----:B------:R-:W-:Y:S01]  /*ddb0*/  SEL R72, R72, RZ, !P3 ;  /* 0x000000ff48487207 */ /* 0x000fe20005800000 */
[----:B------:R-:W-:Y:S02]  /*ddc0*/  IMAD.X R70, R71, 0x1, R70, P4 ;  /* 0x0000000147467824 */ /* 0x000fe400020e0646 */
[----:B------:R-:W-:Y:S02]  /*ddd0*/  IMAD.MOV.U32 R74, RZ, RZ, R73 ;  /* 0x000000ffff4a7224 */ /* 0x000fe400078e0049 */
[----:B-1234-:R-:W-:-:S04]  /*dde0*/  IMAD.IADD R65, R65, 0x1, R72 ;  /* 0x0000000141417824 */ /* 0x01efc800078e0248 */
[----:B------:R-:W-:Y:S02]  /*ddf0*/  FSEL R56, R58, R56, !P3 ;  /* 0x000000383a387208 */ /* 0x000fe40005800000 */
[----:B------:R-:W-:-:S07]  /*de00*/  FSEL R57, R59, R57, !P3 ;  /* 0x000000393b397208 */ /* 0x000fce0005800000 */
.L_x_1549:
[----:B------:R-:W-:Y:S05]  /*de10*/  BSYNC.RECONVERGENT B0 ;  /* 0x0000000000007941 */ /* 0x000fea0003800200 */
.L_x_1548:
[C---:B------:R-:W-:Y:S01]  /*de20*/  ISETP.NE.U32.AND P4, PT, R48.reuse, RZ, PT ;  /* 0x000000ff3000720c */ /* 0x040fe20003f85070 */
[----:B------:R-:W-:Y:S01]  /*de30*/  UMOV UR4, 0xffffffff ;  /* 0xffffffff00047882 */ /* 0x000fe20000000000 */
[----:B------:R-:W-:Y:S01]  /*de40*/  IADD3 R48, P5, PT, R48, R74, RZ ;  /* 0x0000004a30307210 */ /* 0x000fe20007fbe0ff */
[----:B------:R-:W-:Y:S01]  /*de50*/  VIADD R19, R19, 0xffffffe0 ;  /* 0xffffffe013137836 */ /* 0x000fe20000000000 */
[----:B------:R-:W-:Y:S02]  /*de60*/  ISETP.NE.AND.EX P4, PT, R49, RZ, PT, P4 ;  /* 0x000000ff3100720c */ /* 0x000fe40003f85340 */
[----:B------:R-:W-:Y:S01]  /*de70*/  ISETP.NE.AND P3, PT, R37, 0x65, PT ;  /* 0x000000652500780c */ /* 0x000fe20003f65270 */
[----:B------:R-:W-:-:S10]  /*de80*/  IMAD.X R49, R49, 0x1, R70, P5 ;  /* 0x0000000131317824 */ /* 0x000fd400028e0646 */
[----:B------:R-:W-:Y:S01]  /*de90*/  @!P4 DADD R46, R46, R56 ;  /* 0x000000002e2ec229 */ /* 0x000fe20000000038 */
[----:B------:R-:W-:Y:S01]  /*dea0*/  @!P4 IMAD.IADD R44, R44, 0x1, R65 ;  /* 0x000000012c2cc824 */ /* 0x000fe200078e0241 */
[----:B------:R-:W-:Y:S09]  /*deb0*/  BRA.DIV UR4, `(.L_x_1550) ;  /* 0x00000052044c7947 */ /* 0x000ff2000b800000 */
[----:B------:R-:W-:-:S13]  /*dec0*/  VOTE.ALL P3, P3 ;  /* 0x0000000000ff7806 */ /* 0x000fda0001860000 */
.L_x_1799:
[----:B------:R-:W-:Y:S05]  /*ded0*/  @P3 BRA `(.L_x_1551) ;  /* 0xfffffff400183947 */ /* 0x000fea000383ffff */
.L_x_1524:
[----:B------:R-:W5:Y:S01]  /*dee0*/  S2R R19, SR_TID.X ;  /* 0x0000000000137919 */ /* 0x000f620000002100 */
[----:B------:R-:W-:Y:S01]  /*def0*/  BSSY.RECONVERGENT B0, `(.L_x_1552) ;  /* 0x000002d000007945 */ /* 0x000fe20003800200 */
[----:B------:R-:W-:Y:S02]  /*df00*/  ISETP.NE.AND P4, PT, R5, RZ, PT ;  /* 0x000000ff0500720c */ /* 0x000fe40003f85270 */
[----:B-----5:R-:W-:-:S13]  /*df10*/  ISETP.NE.AND P3, PT, R19, RZ, PT ;  /* 0x000000ff1300720c */ /* 0x020fda0003f65270 */
[----:B------:R-:W-:Y:S05]  /*df20*/  @P3 BRA `(.L_x_1553) ;  /* 0x0000000000a43947 */ /* 0x000fea0003800000 */
[----:B------:R-:W5:Y:S01]  /*df30*/  S2R R5, SR_CTAID.X ;  /* 0x0000000000057919 */ /* 0x000f620000002500 */
[----:B------:R-:W1:Y:S01]  /*df40*/  S2UR UR5, SR_CgaCtaId ;  /* 0x00000000000579c3 */ /* 0x000e620000008800 */
[----:B------:R-:W-:Y:S01]  /*df50*/  ISETP.NE.U32.AND P3, PT, R20, RZ, PT ;  /* 0x000000ff1400720c */ /* 0x000fe20003f65070 */
[----:B0-----:R-:W-:Y:S01]  /*df60*/  IMAD.U32 R52, R2, 0x10000, RZ ;  /* 0x0001000002347824 */ /* 0x001fe200078e00ff */
[----:B------:R-:W-:Y:S01]  /*df70*/  PRMT R19, R4, 0x6540, R3 ;  /* 0x0000654004137816 */ /* 0x000fe20000000003 */
[----:B------:R-:W-:Y:S01]  /*df80*/  UMOV UR4, 0x400 ;  /* 0x0000040000047882 */ /* 0x000fe20000000000 */
[----:B------:R-:W-:Y:S02]  /*df90*/  ISETP.NE.AND.EX P3, PT, R21, RZ, PT, P3 ;  /* 0x000000ff1500720c */ /* 0x000fe40003f65330 */
[----:B------:R-:W-:Y:S01]  /*dfa0*/  LOP3.LUT R19, R19, 0xff0000, R52, 0xf8, !PT ;  /* 0x00ff000013137812 */ /* 0x000fe200078ef834 */
[----:B------:R-:W5:Y:S01]  /*dfb0*/  LDC.64 R50, c[0x0][0x3c8] ;  /* 0x0000f200ff327b82 */ /* 0x000f620000000a00 */
        /* <DEDUP_REMOVED lines=9> */
[----:B------:R-:W-:Y:S02]  /*e050*/  PRMT R2, R37, 0x3340, R2 ;  /* 0x0000334025027816 */ /* 0x000fe40000000002 */
[----:B------:R-:W-:Y:S01]  /*e060*/  IADD3 R20, P5, PT, R48, R20, RZ ;  /* 0x0000001430147210 */ /* 0x000fe20007fbe0ff */
[----:B-1----:R-:W-:Y:S01]  /*e070*/  ULEA UR4, UR5, UR4, 0x18 ;  /* 0x0000000405047291 */ /* 0x002fe2000f8ec0ff */
[----:B----4-:R-:W-:-:S02]  /*e080*/  PRMT R54, R4, 0x3340, R3 ;  /* 0x0000334004367816 */ /* 0x010fc40000000003 */
[----:B------:R-:W-:Y:S01]  /*e090*/  PRMT R45, R2, 0x5410, R45 ;  /* 0x00005410022d7816 */ /* 0x000fe2000000002d */
[----:B------:R-:W-:Y:S01]  /*e0a0*/  IMAD.X R21, R49, 0x1, R21, P5 ;  /* 0x0000000131157824 */ /* 0x000fe200028e0615 */
[----:B------:R-:W-:Y:S01]  /*e0b0*/  LOP3.LUT R3, R19, R0, RZ, 0xfc, !PT ;  /* 0x0000000013037212 */ /* 0x000fe200078efcff */
[----:B------:R-:W-:Y:S01]  /*e0c0*/  IMAD.MOV.U32 R2, RZ, RZ, R40 ;  /* 0x000000ffff027224 */ /* 0x000fe200078e0028 */
[----:B------:R-:W-:Y:S01]  /*e0d0*/  PRMT R41, R54, 0x5410, R41 ;  /* 0x0000541036297816 */ /* 0x000fe20000000029 */
[----:B-----5:R-:W-:-:S04]  /*e0e0*/  IMAD.WIDE.U32 R4, R5, 0x18, R50 ;  /* 0x0000001805047825 */ /* 0x020fc800078e0032 */
[----:B------:R-:W-:Y:S01]  /*e0f0*/  IMAD.MOV.U32 R19, RZ, RZ, 0x65 ;  /* 0x00000065ff137424 */ /* 0x000fe200078e00ff */
[----:B------:R0:W-:Y:S04]  /*e100*/  ST.E.64.STRONG.GPU desc[UR8][R4.64+0x300], R20 ;  /* 0x0003001404007985 */ /* 0x0001e8000c10fb08 */
        /* <DEDUP_REMOVED lines=11> */
.L_x_1553:
[----:B------:R-:W-:Y:S05]  /*e1c0*/  BSYNC.RECONVERGENT B0 ;  /* 0x0000000000007941 */ /* 0x000fea0003800200 */
.L_x_1552:
        /* <DEDUP_REMOVED lines=8> */
[C---:B------:R-:W-:Y:S01]  /*e250*/  LOP3.LUT R5, R14.reuse, 0xffff, RZ, 0xc0, !PT ;  /* 0x0000ffff0e057812 */ /* 0x040fe200078ec0ff */
[----:B------:R-:W-:Y:S01]  /*e260*/  IMAD.MOV.U32 R42, RZ, RZ, R46 ;  /* 0x000000ffff2a7224 */ /* 0x000fe200078e002e */
[----:B------:R-:W-:Y:S01]  /*e270*/  PRMT R0, R3, 0x3340, R0 ;  /* 0x0000334003007816 */ /* 0x000fe20000000000 */
[----:B------:R-:W-:Y:S01]  /*e280*/  IMAD.MOV.U32 R43, RZ, RZ, R47 ;  /* 0x000000ffff2b7224 */ /* 0x000fe200078e002f */
[----:B------:R-:W-:Y:S01]  /*e290*/  PRMT R5, R5, 0x3340, R2 ;  /* 0x0000334005057816 */ /* 0x000fe20000000002 */
[----:B------:R-:W-:Y:S01]  /*e2a0*/  IMAD.MOV.U32 R36, RZ, RZ, R44 ;  /* 0x000000ffff247224 */ /* 0x000fe200078e002c */
[----:B------:R-:W-:-:S02]  /*e2b0*/  PRMT R10, R14, 0x7610, R10 ;  /* 0x000076100e0a7816 */ /* 0x000fc4000000000a */
[----:B------:R-:W-:Y:S02]  /*e2c0*/  PRMT R45, R5, 0x5410, R0 ;  /* 0x00005410052d7816 */ /* 0x000fe40000000000 */
[----:B------:R-:W-:Y:S02]  /*e2d0*/  PRMT R13, R15, 0x7610, R13 ;  /* 0x000076100f0d7816 */ /* 0x000fe4000000000d */
[----:B------:R-:W-:Y:S02]  /*e2e0*/  PRMT R11, R16, 0x7610, R11 ;  /* 0x00007610100b7816 */ /* 0x000fe4000000000b */
[----:B------:R-:W-:Y:S01]  /*e2f0*/  PRMT R12, R17, 0x7610, R12 ;  /* 0x00007610110c7816 */ /* 0x000fe2000000000c */
[----:B-----5:R-:W-:-:S09]  /*e300*/  ULEA UR4, UR5, UR4, 0x18 ;  /* 0x0000000405047291 */ /* 0x020fd2000f8ec0ff */
[----:B------:R0:W-:Y:S04]  /*e310*/  STS.64 [UR4+0xc8], R48 ;  /* 0x0000c830ff007988 */ /* 0x0001e80008000a04 */
[----:B------:R0:W-:Y:S04]  /*e320*/  STS.64 [UR4+0xd0], R46 ;  /* 0x0000d02eff007988 */ /* 0x0001e80008000a04 */
[----:B------:R0:W-:Y:S02]  /*e330*/  STS.64 [UR4+0xd8], R44 ;  /* 0x0000d82cff007988 */ /* 0x0001e40008000a04 */
.L_x_1493:
[----:B0-----:R-:W0:Y:S01]  /*e340*/  S2R R3, SR_CgaCtaId ;  /* 0x0000000000037919 */ /* 0x001e220000008800 */
[----:B------:R-:W-:Y:S05]  /*e350*/  WARPSYNC.ALL ;  /* 0x0000000000007948 */ /* 0x000fea0003800000 */
[----:B------:R-:W-:Y:S01]  /*e360*/  BAR.SYNC.DEFER_BLOCKING 0x0 ;  /* 0x0000000000007b1d */ /* 0x000fe20000010000 */
[----:B------:R-:W-:Y:S02]  /*e370*/  MOV R0, 0x400 ;  /* 0x0000040000007802 */ /* 0x000fe40000000f00 */
[----:B------:R-:W-:-:S03]  /*e380*/  SEL R38, RZ, 0x1, !P2 ;  /* 0x00000001ff267807 */ /* 0x000fc60005000000 */
[----:B------:R-:W-:Y:S01]  /*e390*/  BSSY.RECONVERGENT B0, `(.L_x_1554) ;  /* 0x0000015000007945 */ /* 0x000fe20003800200 */
[----:B------:R-:W5:Y:S01]  /*e3a0*/  S2R R40, SR_TID.X ;  /* 0x0000000000287919 */ /* 0x000f620000002100 */
[----:B0-----:R-:W-:-:S05]  /*e3b0*/  LEA R0, R3, R0, 0x18 ;  /* 0x0000000003007211 */ /* 0x001fca00078ec0ff */
[----:B------:R-:W0:Y:S04]  /*e3c0*/  LDS.64 R4, [R0+0x118] ;  /* 0x0001180000047984 */ /* 0x000e280000000a00 */
[----:B------:R0:W1:Y:S04]  /*e3d0*/  LDS.64 R2, [R0+0x110] ;  /* 0x0001100000027984 */ /* 0x0000680000000a00 */
[----:B------:R0:W1:Y:S01]  /*e3e0*/  LDS.128 R20, [R0+0x100] ;  /* 0x0001000000147984 */ /* 0x0000620000000c00 */
[----:B-----5:R-:W-:Y:S02]  /*e3f0*/  ISETP.NE.AND P4, PT, R40, RZ, PT ;  /* 0x000000ff2800720c */ /* 0x020fe40003f85270 */
        /* <DEDUP_REMOVED lines=8> */
[----:B------:R-:W5:Y:S04]  /*e480*/  @!P4 LDS.64 R16, [UR4+0xd0] ;  /* 0x0000d004ff10c984 */ /* 0x000f680008000a00 */
[----:B------:R-:W2:Y:S01]  /*e490*/  @!P4 LDS R19, [UR4+0xd8] ;  /* 0x0000d804ff13c984 */ /* 0x000ea20008000800 */
[----:B0-----:R-:W-:Y:S01]  /*e4a0*/  IADD3 R7, P5, PT, R14, R7, RZ ;  /* 0x000000070e077210 */ /* 0x001fe20007fbe0ff */
[----:B-----5:R-:W-:-:S04]  /*e4b0*/  @!P4 DADD R42, R42, R16 ;  /* 0x000000002a2ac229 */ /* 0x020fc80000000010 */
[----:B------:R-:W-:Y:S02]  /*e4c0*/  IMAD.X R6, R15, 0x1, R6, P5 ;  /* 0x000000010f067824 */ /* 0x000fe400028e0606 */
[----:B--2---:R-:W-:-:S07]  /*e4d0*/  @!P4 IMAD.IADD R36, R36, 0x1, R19 ;  /* 0x000000012424c824 */ /* 0x004fce00078e0213 */
.L_x_1555:
[----:B------:R-:W-:Y:S05]  /*e4e0*/  BSYNC.RECONVERGENT B0 ;  /* 0x0000000000007941 */ /* 0x000fea0003800200 */
.L_x_1554:
[----:B------:R-:W-:Y:S01]  /*e4f0*/  ISETP.GE.AND.EX P3, PT, R5, RZ, PT, P3 ;  /* 0x000000ff0500720c */ /* 0x000fe20003f66330 */
[----:B------:R-:W-:Y:S01]  /*e500*/  @!P2 DADD R26, R26, R42 ;  /* 0x000000001a1aa229 */ /* 0x000fe2000000002a */
[----:B------:R-:W-:Y:S01]  /*e510*/  SEL R17, RZ, 0x1, !P1 ;  /* 0x00000001ff117807 */ /* 0x000fe20004800000 */
[----:B------:R-:W-:Y:S01]  /*e520*/  @!P2 IMAD.IADD R18, R18, 0x1, R36 ;  /* 0x000000011212a824 */ /* 0x000fe200078e0224 */
[C---:B------:R-:W-:Y:S01]  /*e530*/  IADD3 R19, P4, PT, R7.reuse, R38, RZ ;  /* 0x0000002607137210 */ /* 0x040fe20007f9e0ff */
[----:B------:R-:W-:Y:S01]  /*e540*/  BSSY.RECONVERGENT B0, `(.L_x_1556) ;  /* 0x00000e6000007945 */ /* 0x000fe20003800200 */
[----:B------:R-:W-:Y:S01]  /*e550*/  IADD3 R17, P5, P6, R7, R17, R38 ;  /* 0x0000001107117210 */ /* 0x000fe20007ebe026 */
[----:B------:R-:W-:Y:S02]  /*e560*/  @!P1 IMAD.IADD R8, R8, 0x1, R18 ;  /* 0x0000000108089824 */ /* 0x000fe400078e0212 */
[----:B------:R-:W-:Y:S01]  /*e570*/  @!P1 DADD R24, R24, R26 ;  /* 0x0000000018189229 */ /* 0x000fe2000000001a */
[----:B------:R-:W-:Y:S01]  /*e580*/  IMAD.X R16, RZ, RZ, R6, P4 ;  /* 0x000000ffff107224 */ /* 0x000fe200020e0606 */
[----:B------:R-:W-:-:S02]  /*e590*/  IADD3.X R14, PT, PT, R6, RZ, RZ, P5, P6 ;  /* 0x000000ff060e7210 */ /* 0x000fc40002fec4ff */
[----:B------:R-:W-:Y:S07]  /*e5a0*/  @!P3 BRA `(.L_x_1557) ;  /* 0x00000008007cb947 */ /* 0x000fee0003800000 */
[----:B------:R-:W5:Y:S04]  /*e5b0*/  LDL.LU R39, [R1] ;  /* 0x0000000001277983 */ /* 0x000f680000300800 */
[----:B------:R-:W5:Y:S01]  /*e5c0*/  LDL.LU R37, [R1+0x4] ;  /* 0x0000040001257983 */ /* 0x000f620000300800 */
[----:B------:R-:W-:Y:S01]  /*e5d0*/  BSSY.RECONVERGENT B1, `(.L_x_1558) ;  /* 0x0000017000017945 */ /* 0x000fe20003800200 */
[----:B------:R-:W-:Y:S02]  /*e5e0*/  @P1 PRMT R68, R77, 0x3340, R68 ;  /* 0x000033404d441816 */ /* 0x000fe40000000044 */
[----:B------:R-:W0:Y:S01]  /*e5f0*/  LDS.64 R14, [R0+0xe8] ;  /* 0x0000e800000e7984 */ /* 0x000e220000000a00 */
[----:B------:R-:W-:Y:S02]  /*e600*/  @P0 PRMT R9, R64, 0x3340, R9 ;  /* 0x0000334040090816 */ /* 0x000fe40000000009 */
[----:B------:R-:W-:Y:S01]  /*e610*/  @P0 PRMT R66, R67, 0x3340, R66 ;  /* 0x0000334043420816 */ /* 0x000fe20000000042 */
[----:B0-----:R-:W-:-:S02]  /*e620*/  @P1 IMAD.IADD R19, R19, 0x1, -R14 ;  /* 0x0000000113131824 */ /* 0x001fc400078e0a0e */
[----:B------:R-:W-:Y:S02]  /*e630*/  @P0 IMAD.IADD R17, R17, 0x1, -R14 ;  /* 0x0000000111110824 */ /* 0x000fe400078e0a0e */
[----:B------:R-:W-:Y:S01]  /*e640*/  @P1 IMAD R19, R19, 0x18, R0 ;  /* 0x0000001813131824 */ /* 0x000fe200078e0200 */
[----:B------:R-:W-:Y:S01]  /*e650*/  BAR.SYNC.DEFER_BLOCKING 0x0 ;  /* 0x0000000000007b1d */ /* 0x000fe20000010000 */
[----:B-----5:R-:W-:-:S05]  /*e660*/  @P1 PRMT R39, R37, 0x3340, R39 ;  /* 0x0000334025271816 */ /* 0x020fca0000000027 */
        /* <DEDUP_REMOVED lines=13> */
.L_x_1559:
[----:B------:R-:W-:Y:S05]  /*e740*/  BSYNC.RECONVERGENT B1 ;  /* 0x0000000000017941 */ /* 0x000fea0003800200 */
.L_x_1558:
[----:B------:R-:W-:Y:S01]  /*e750*/  @P1 PRMT R39, R39, 0x5410, R68 ;  /* 0x0000541027271816 */ /* 0x000fe20000000044 */
[----:B------:R-:W-:Y:S01]  /*e760*/  IMAD.MOV.U32 R38, RZ, RZ, R18 ;  /* 0x000000ffff267224 */ /* 0x000fe200078e0012 */
[----:B------:R-:W-:Y:S01]  /*e770*/  @P0 PRMT R9, R66, 0x5410, R9 ;  /* 0x0000541042090816 */ /* 0x000fe20000000009 */
[----:B------:R-:W-:Y:S01]  /*e780*/  @P0 IMAD R17, R17, 0x18, R0 ;  /* 0x0000001811110824 */ /* 0x000fe200078e0200 */
[----:B------:R0:W-:Y:S01]  /*e790*/  @P1 STS.64 [R19], R28 ;  /* 0x0000001c13001388 */ /* 0x0001e20000000a00 */
[----:B------:R-:W0:Y:S01]  /*e7a0*/  LDCU.64 UR12, c[0x0][0x398] ;  /* 0x00007300ff0c77ac */ /* 0x000e220008000a00 */
[----:B------:R-:W-:Y:S02]  /*e7b0*/  BSSY.RECONVERGENT B1, `(.L_x_1560) ;  /* 0x000007d000017945 */ /* 0x000fe40003800200 */
[----:B------:R0:W-:Y:S01]  /*e7c0*/  @P1 STS.64 [R19+0x8], R26 ;  /* 0x0000081a13001388 */ /* 0x0001e20000000a00 */
[----:B------:R-:W0:Y:S03]  /*e7d0*/  LDCU.128 UR16, c[0x0][0x3a0] ;  /* 0x00007400ff1077ac */ /* 0x000e260008000c00 */
[----:B------:R0:W-:Y:S04]  /*e7e0*/  @P1 STS.64 [R19+0x10], R38 ;  /* 0x0000102613001388 */ /* 0x0001e80000000a00 */
[----:B------:R0:W-:Y:S04]  /*e7f0*/  @P0 STS.64 [R17], R30 ;  /* 0x0000001e11000388 */ /* 0x0001e80000000a00 */
[----:B------:R0:W-:Y:S04]  /*e800*/  @P0 STS.64 [R17+0x8], R24 ;  /* 0x0000081811000388 */ /* 0x0001e80000000a00 */
[----:B------:R0:W-:Y:S01]  /*e810*/  @P0 STS.64 [R17+0x10], R8 ;  /* 0x0000100811000388 */ /* 0x0001e20000000a00 */
[----:B------:R-:W-:Y:S01]  /*e820*/  BAR.SYNC.DEFER_BLOCKING 0x0 ;  /* 0x0000000000007b1d */ /* 0x000fe20000010000 */
[----:B------:R-:W-:-:S04]  /*e830*/  ISETP.GT.U32.AND P0, PT, R4, R40, PT ;  /* 0x000000280400720c */ /* 0x000fc80003f04070 */
[----:B------:R-:W-:-:S13]  /*e840*/  ISETP.GT.U32.AND.EX P0, PT, R5, RZ, PT, P0 ;  /* 0x000000ff0500720c */ /* 0x000fda0003f04100 */
[----:B0-----:R-:W-:Y:S05]  /*e850*/  @!P0 BRA `(.L_x_1561) ;  /* 0x0000000400c88947 */ /* 0x001fea0003800000 */
        /* <DEDUP_REMOVED lines=16> */
[----:B------:R-:W-:Y:S01]  /*e960*/  IADD3 R19, P1, PT, R14, R7, RZ ;  /* 0x000000070e137210 */ /* 0x000fe20007f3e0ff */
[----:B------:R-:W5:Y:S02]  /*e970*/  LDCU.64 UR10, c[0x0][0x398] ;  /* 0x00007300ff0a77ac */ /* 0x000f640008000a00 */
        /* <DEDUP_REMOVED lines=12> */
[----:B-----5:R-:W-:Y:S02]  /*ea40*/  IADD3 R18, P3, PT, R18, UR10, RZ ;  /* 0x0000000a12127c10 */ /* 0x020fe4000ff7e0ff */
[C---:B------:R-:W-:Y:S01]  /*ea50*/  IADD3.X R25, PT, PT, R19.reuse, UR5, RZ, P2, !PT ;  /* 0x0000000513197c10 */ /* 0x040fe200097fe4ff */
[----:B------:R-:W-:Y:S01]  /*ea60*/  IMAD.X R27, RZ, RZ, R27, P1 ;  /* 0x000000ffff1b7224 */ /* 0x000fe200008e061b */
[----:B------:R-:W-:-:S09]  /*ea70*/  IADD3.X R19, PT, PT, R19, UR11, RZ, P3, !PT ;  /* 0x0000000b13137c10 */ /* 0x000fd20009ffe4ff */
.L_x_1564:
[----:B0-----:R-:W0:Y:S01]  /*ea80*/  LDS.64 R12, [R6] ;  /* 0x00000000060c7984 */ /* 0x001e220000000a00 */
[----:B------:R-:W-:Y:S01]  /*ea90*/  IMAD.MOV.U32 R10, RZ, RZ, R18 ;  /* 0x000000ffff0a7224 */ /* 0x000fe200078e0012 */
[----:B------:R-:W-:Y:S01]  /*eaa0*/  IADD3 R28, P1, PT, R28, -0x1, RZ ;  /* 0xffffffff1c1c7810 */ /* 0x000fe20007f3e0ff */
[--C-:B------:R-:W-:Y:S01]  /*eab0*/  IMAD.MOV.U32 R11, RZ, RZ, R19.reuse ;  /* 0x000000ffff0b7224 */ /* 0x100fe200078e0013 */
[----:B------:R-:W5:Y:S01]  /*eac0*/  LDS.64 R8, [R6+0x8] ;  /* 0x0000080006087984 */ /* 0x000f620000000a00 */
[----:B------:R-:W-:Y:S02]  /*ead0*/  IADD3 R18, P4, PT, R18, 0x400, RZ ;  /* 0x0000040012127810 */ /* 0x000fe40007f9e0ff */
[----:B------:R-:W-:Y:S01]  /*eae0*/  IADD3.X R29, PT, PT, R29, -0x1, RZ, P1, !PT ;  /* 0xffffffff1d1d7810 */ /* 0x000fe20000ffe4ff */
[----:B------:R1:W2:Y:S01]  /*eaf0*/  LDS.64 R16, [R6+0x10] ;  /* 0x0000100006107984 */ /* 0x0002a20000000a00 */
[----:B------:R-:W-:Y:S01]  /*eb00*/  ISETP.NE.U32.AND P1, PT, R28, RZ, PT ;  /* 0x000000ff1c00720c */ /* 0x000fe20003f25070 */
[----:B------:R-:W-:-:S03]  /*eb10*/  IMAD.X R19, RZ, RZ, R19, P4 ;  /* 0x000000ffff137224 */ /* 0x000fc600020e0613 */
[----:B------:R-:W-:Y:S01]  /*eb20*/  ISETP.NE.AND.EX P1, PT, R29, RZ, PT, P1 ;  /* 0x000000ff1d00720c */ /* 0x000fe20003f25310 */
[----:B-1----:R-:W-:Y:S01]  /*eb30*/  VIADD R6, R6, 0x1800 ;  /* 0x0000180006067836 */ /* 0x002fe20000000000 */
        /* <DEDUP_REMOVED lines=9> */
[----:B-----5:R0:W-:Y:S03]  /*ebd0*/  STG.E.64 desc[UR8][R10.64+-0xc], R8 ;  /* 0xfffff4080a007986 */ /* 0x0201e6000c101b08 */
[----:B------:R-:W-:Y:S01]  /*ebe0*/  IMAD.X R27, RZ, RZ, R11, P2 ;  /* 0x000000ffff1b7224 */ /* 0x000fe200010e060b */
[----:B--2---:R0:W-:Y:S04]  /*ebf0*/  STG.E desc[UR8][R10.64+-0x4], R16 ;  /* 0xfffffc100a007986 */ /* 0x0041e8000c101908 */
[----:B------:R0:W-:Y:S01]  /*ec00*/  STG.E desc[UR8][R10.64], R17 ;  /* 0x000000110a007986 */ /* 0x0001e2000c101908 */
[----:B------:R-:W-:Y:S05]  /*ec10*/  @P1 BRA `(.L_x_1564) ;  /* 0xfffffffc00981947 */ /* 0x000fea000383ffff */
.L_x_1563:
[----:B------:R-:W-:Y:S05]  /*ec20*/  BSYNC.RECONVERGENT B2 ;  /* 0x0000000000027941 */ /* 0x000fea0003800200 */
.L_x_1562:
[----:B------:R-:W-:Y:S05]  /*ec30*/  @!P0 BRA `(.L_x_1561) ;  /* 0x0000000000d08947 */ /* 0x000fea0003800000 */
.L_x_1565:
[C---:B------:R-:W-:Y:S01]  /*ec40*/  IMAD R6, R7.reuse, 0x18, R0 ;  /* 0x0000001807067824 */ /* 0x040fe200078e0200 */
[----:B0-----:R-:W-:Y:S01]  /*ec50*/  IADD3 R25, P0, PT, R14, R7, RZ ;  /* 0x000000070e197210 */ /* 0x001fe20007f1e0ff */
[----:B------:R-:W-:-:S03]  /*ec60*/  VIADD R7, R7, 0x400 ;  /* 0x0000040007077836 */ /* 0x000fc60000000000 */
[----:B------:R-:W5:Y:S01]  /*ec70*/  LDS.64 R36, [R6] ;  /* 0x0000000006247984 */ /* 0x000f620000000a00 */
        /* <DEDUP_REMOVED lines=9> */
[----:B------:R-:W4:Y:S01]  /*ed10*/  LDS.64 R40, [R6+0x1800] ;  /* 0x0018000006287984 */ /* 0x000f220000000a00 */
[----:B------:R-:W-:-:S02]  /*ed20*/  LEA.HI.X R11, R25, UR19, R18, 0x4, P3 ;  /* 0x00000013190b7c11 */ /* 0x000fc400098f2412 */
[C---:B------:R-:W-:Y:S01]  /*ed30*/  SHF.L.U64.HI R18, R25.reuse, 0x2, R24 ;  /* 0x0000000219127819 */ /* 0x040fe20000010218 */
[----:B------:R-:W4:Y:S01]  /*ed40*/  LDS.64 R12, [R6+0x1808] ;  /* 0x00180800060c7984 */ /* 0x000f220000000a00 */
[C---:B------:R-:W-:Y:S02]  /*ed50*/  IADD3.X R31, PT, PT, R16.reuse, UR13, RZ, P1, !PT ;  /* 0x0000000d101f7c10 */ /* 0x040fe40008ffe4ff */
[----:B------:R-:W-:Y:S01]  /*ed60*/  IADD3.X R35, PT, PT, R16, UR17, RZ, P2, !PT ;  /* 0x0000001110237c10 */ /* 0x000fe200097fe4ff */
[----:B------:R-:W4:Y:S01]  /*ed70*/  LDS.64 R42, [R6+0x1810] ;  /* 0x00181000062a7984 */ /* 0x000f220000000a00 */
[C---:B------:R-:W-:Y:S01]  /*ed80*/  IADD3.X R17, PT, PT, R18.reuse, UR13, RZ, P1, !PT ;  /* 0x0000000d12117c10 */ /* 0x040fe20008ffe4ff */
[----:B------:R-:W-:Y:S01]  /*ed90*/  IMAD.MOV.U32 R16, RZ, RZ, R30 ;  /* 0x000000ffff107224 */ /* 0x000fe200078e001e */
[----:B------:R-:W-:Y:S01]  /*eda0*/  IADD3.X R19, PT, PT, R18, UR17, RZ, P2, !PT ;  /* 0x0000001112137c10 */ /* 0x000fe200097fe4ff */
[----:B-123--:R-:W1:Y:S01]  /*edb0*/  LDS.64 R44, [R6+0x3000] ;  /* 0x00300000062c7984 */ /* 0x00ee620000000a00 */
[----:B------:R-:W-:Y:S01]  /*edc0*/  LEA.HI.X R25, R25, UR19, R24, 0x4, P3 ;  /* 0x0000001319197c11 */ /* 0x000fe200098f2418 */
[----:B------:R-:W-:Y:S01]  /*edd0*/  IMAD.MOV.U32 R18, RZ, RZ, R34 ;  /* 0x000000ffff127224 */ /* 0x000fe200078e0022 */
[----:B------:R-:W-:Y:S01]  /*ede0*/  ISETP.GT.U32.AND P0, PT, R4, R7, PT ;  /* 0x000000070400720c */ /* 0x000fe20003f04070 */
[----:B------:R-:W2:Y:S01]  /*edf0*/  LDS.64 R26, [R6+0x3008] ;  /* 0x00300800061a7984 */ /* 0x000ea20000000a00 */
[----:B------:R-:W-:-:S02]  /*ee00*/  IMAD.MOV.U32 R24, RZ, RZ, R10 ;  /* 0x000000ffff187224 */ /* 0x000fc400078e000a */
[----:B------:R-:W-:Y:S01]  /*ee10*/  ISETP.GT.U32.AND.EX P0, PT, R5, RZ, PT, P0 ;  /* 0x000000ff0500720c */ /* 0x000fe20003f04100 */
[----:B------:R-:W3:Y:S04]  /*ee20*/  LDS.64 R46, [R6+0x3010] ;  /* 0x00301000062e7984 */ /* 0x000ee80000000a00 */
[----:B------:R-:W3:Y:S04]  /*ee30*/  LDS.64 R48, [R6+0x4800] ;  /* 0x0048000006307984 */ /* 0x000ee80000000a00 */
[----:B------:R-:W3:Y:S04]  /*ee40*/  LDS.64 R28, [R6+0x4808] ;  /* 0x00480800061c7984 */ /* 0x000ee80000000a00 */
[----:B------:R-:W3:Y:S04]  /*ee50*/  LDS.64 R50, [R6+0x4810] ;  /* 0x0048100006327984 */ /* 0x000ee80000000a00 */
[----:B-----5:R5:W-:Y:S04]  /*ee60*/  STG.E desc[UR8][R30.64], R36 ;  /* 0x000000241e007986 */ /* 0x020be8000c101908 */
[----:B------:R1:W-:Y:S04]  /*ee70*/  STG.E desc[UR8][R34.64], R37 ;  /* 0x0000002522007986 */ /* 0x0003e8000c101908 */
[----:B0-----:R0:W-:Y:S04]  /*ee80*/  STG.E.64 desc[UR8][R10.64], R8 ;  /* 0x000000080a007986 */ /* 0x0011e8000c101b08 */
[----:B----4-:R0:W-:Y:S01]  /*ee90*/  STG.E.64 desc[UR8][R10.64+0x8], R38 ;  /* 0x000008260a007986 */ /* 0x0101e2000c101b08 */
[----:B-----5:R-:W-:-:S03]  /*eea0*/  IMAD.MOV.U32 R31, RZ, RZ, RZ ;  /* 0x000000ffff1f7224 */ /* 0x020fc600078e00ff */
[----:B------:R0:W-:Y:S04]  /*eeb0*/  STG.E desc[UR8][R16.64+0x400], R40 ;  /* 0x0004002810007986 */ /* 0x0001e8000c101908 */
[----:B------:R0:W-:Y:S04]  /*eec0*/  STG.E desc[UR8][R18.64+0x400], R41 ;  /* 0x0004002912007986 */ /* 0x0001e8000c101908 */
[----:B------:R0:W-:Y:S04]  /*eed0*/  STG.E.64 desc[UR8][R24.64+0x1000], R12 ;  /* 0x0010000c18007986 */ /* 0x0001e8000c101b08 */
[----:B------:R0:W-:Y:S04]  /*eee0*/  STG.E.64 desc[UR8][R24.64+0x1008], R42 ;  /* 0x0010082a18007986 */ /* 0x0001e8000c101b08 */
[----:B-1----:R0:W-:Y:S04]  /*eef0*/  STG.E desc[UR8][R16.64+0x800], R44 ;  /* 0x0008002c10007986 */ /* 0x0021e8000c101908 */
[----:B------:R0:W-:Y:S04]  /*ef00*/  STG.E desc[UR8][R18.64+0x800], R45 ;  /* 0x0008002d12007986 */ /* 0x0001e8000c101908 */
[----:B--2---:R0:W-:Y:S04]  /*ef10*/  STG.E.64 desc[UR8][R24.64+0x2000], R26 ;  /* 0x0020001a18007986 */ /* 0x0041e8000c101b08 */
[----:B---3--:R0:W-:Y:S04]  /*ef20*/  STG.E.64 desc[UR8][R24.64+0x2008], R46 ;  /* 0x0020082e18007986 */ /* 0x0081e8000c101b08 */
[----:B------:R0:W-:Y:S04]  /*ef30*/  STG.E desc[UR8][R16.64+0xc00], R48 ;  /* 0x000c003010007986 */ /* 0x0001e8000c101908 */
[----:B------:R0:W-:Y:S04]  /*ef40*/  STG.E desc[UR8][R18.64+0xc00], R49 ;  /* 0x000c003112007986 */ /* 0x0001e8000c101908 */
[----:B------:R0:W-:Y:S04]  /*ef50*/  STG.E.64 desc[UR8][R24.64+0x3000], R28 ;  /* 0x0030001c18007986 */ /* 0x0001e8000c101b08 */
[----:B------:R0:W-:Y:S01]  /*ef60*/  STG.E.64 desc[UR8][R24.64+0x3008], R50 ;  /* 0x0030083218007986 */ /* 0x0001e2000c101b08 */
[----:B------:R-:W-:Y:S05]  /*ef70*/  @P0 BRA `(.L_x_1565) ;  /* 0xfffffffc00300947 */ /* 0x000fea000383ffff */
.L_x_1561:
[----:B------:R-:W-:Y:S05]  /*ef80*/  BSYNC.RECONVERGENT B1 ;  /* 0x0000000000017941 */ /* 0x000fea0003800200 */
.L_x_1560:
[----:B------:R-:W-:Y:S05]  /*ef90*/  BRA `(.L_x_1566) ;  /* 0x0000000400007947 */ /* 0x000fea0003800000 */
.L_x_1557:
[----:B------:R-:W-:Y:S04]  /*efa0*/  BSSY.RECONVERGENT B1, `(.L_x_1567) ;  /* 0x0000017000017945 */ /* 0x000fe80003800200 */
[----:B------:R-:W-:Y:S05]  /*efb0*/  @!P2 BRA `(.L_x_1568) ;  /* 0x000000000054a947 */ /* 0x000fea0003800000 */
[----:B------:R-:W0:Y:S01]  /*efc0*/  LDCU.64 UR4, c[0x0][0x398] ;  /* 0x00007300ff0477ac */ /* 0x000e220008000a00 */
[C---:B------:R-:W-:Y:S01]  /*efd0*/  IMAD.SHL.U32 R0, R7.reuse, 0x4, RZ ;  /* 0x0000000407007824 */ /* 0x040fe200078e00ff */
[----:B------:R-:W-:Y:S01]  /*efe0*/  SHF.L.U64.HI R37, R7, 0x2, R6 ;  /* 0x0000000207257819 */ /* 0x000fe20000010206 */
[----:B------:R-:W5:Y:S01]  /*eff0*/  LDCU.128 UR12, c[0x0][0x3a0] ;  /* 0x00007400ff0c77ac */ /* 0x000f620008000c00 */
[----:B------:R-:W-:Y:S02]  /*f000*/  LOP3.LUT R15, R12, 0xffff, RZ, 0xc0, !PT ;  /* 0x0000ffff0c0f7812 */ /* 0x000fe400078ec0ff */
[----:B------:R-:W-:Y:S02]  /*f010*/  LOP3.LUT R38, R11, 0xffff, RZ, 0xc0, !PT ;  /* 0x0000ffff0b267812 */ /* 0x000fe400078ec0ff */
[----:B------:R-:W-:Y:S02]  /*f020*/  LOP3.LUT R13, R13, 0xffff, RZ, 0xc0, !PT ;  /* 0x0000ffff0d0d7812 */ /* 0x000fe400078ec0ff */
[----:B------:R-:W-:-:S02]  /*f030*/  LOP3.LUT R40, R10, 0xffff, RZ, 0xc0, !PT ;  /* 0x0000ffff0a287812 */ /* 0x000fc400078ec0ff */
[----:B------:R-:W-:Y:S02]  /*f040*/  PRMT R15, R38, 0x3340, R15 ;  /* 0x00003340260f7816 */ /* 0x000fe4000000000f */
[----:B------:R-:W-:Y:S02]  /*f050*/  PRMT R40, R40, 0x3340, R13 ;  /* 0x0000334028287816 */ /* 0x000fe4000000000d */
[----:B0-----:R-:W-:-:S04]  /*f060*/  IADD3 R4, P2, PT, R0, UR4, RZ ;  /* 0x0000000400047c10 */ /* 0x001fc8000ff5e0ff */
[----:B------:R-:W-:Y:S02]  /*f070*/  IADD3.X R5, PT, PT, R37, UR5, RZ, P2, !PT ;  /* 0x0000000525057c10 */ /* 0x000fe400097fe4ff */
[----:B-----5:R-:W-:Y:S02]  /*f080*/  IADD3 R12, P2, PT, R0, UR12, RZ ;  /* 0x0000000c000c7c10 */ /* 0x020fe4000ff5e0ff */
[----:B------:R-:W-:Y:S01]  /*f090*/  LEA R10, P3, R7, UR14, 0x4 ;  /* 0x0000000e070a7c11 */ /* 0x000fe2000f8620ff */
[----:B------:R0:W-:Y:S01]  /*f0a0*/  STG.E desc[UR8][R4.64], R34 ;  /* 0x0000002204007986 */ /* 0x0001e2000c101908 */
[----:B------:R-:W-:Y:S02]  /*f0b0*/  IADD3.X R13, PT, PT, R37, UR13, RZ, P2, !PT ;  /* 0x0000000d250d7c10 */ /* 0x000fe400097fe4ff */
[----:B------:R-:W-:Y:S02]  /*f0c0*/  LEA.HI.X R11, R7, UR15, R6, 0x4, P3 ;  /* 0x0000000f070b7c11 */ /* 0x000fe400098f2406 */
[----:B------:R-:W-:Y:S01]  /*f0d0*/  PRMT R37, R40, 0x5410, R15 ;  /* 0x0000541028257816 */ /* 0x000fe2000000000f */
[----:B------:R0:W-:Y:S04]  /*f0e0*/  STG.E desc[UR8][R12.64], R35 ;  /* 0x000000230c007986 */ /* 0x0001e8000c101908 */
[----:B------:R0:W-:Y:S04]  /*f0f0*/  STG.E.64 desc[UR8][R10.64], R42 ;  /* 0x0000002a0a007986 */ /* 0x0001e8000c101b08 */
[----:B------:R0:W-:Y:S02]  /*f100*/  STG.E.64 desc[UR8][R10.64+0x8], R36 ;  /* 0x000008240a007986 */ /* 0x0001e4000c101b08 */
.L_x_1568:
[----:B------:R-:W-:Y:S05]  /*f110*/  BSYNC.RECONVERGENT B1 ;  /* 0x0000000000017941 */ /* 0x000fea0003800200 */
.L_x_1567:
[----:B------:R-:W-:Y:S04]  /*f120*/  BSSY.RECONVERGENT B1, `(.L_x_1569) ;  /* 0x0000015000017945 */ /* 0x000fe80003800200 */
[----:B------:R-:W-:Y:S05]  /*f130*/  @!P1 BRA `(.L_x_1570) ;  /* 0x00000000004c9947 */ /* 0x000fea0003800000 */
[----:B0-----:R-:W5:Y:S01]  /*f140*/  LDL.LU R13, [R1] ;  /* 0x00000000010d7983 */ /* 0x001f620000300800 */
[----:B------:R-:W0:Y:S03]  /*f150*/  LDCU.64 UR4, c[0x0][0x398] ;  /* 0x00007300ff0477ac */ /* 0x000e260008000a00 */
[----:B------:R-:W5:Y:S01]  /*f160*/  LDL.LU R12, [R1+0x4] ;  /* 0x00000400010c7983 */ /* 0x000f620000300800 */
[----:B------:R-:W1:Y:S01]  /*f170*/  LDCU.128 UR12, c[0x0][0x3a0] ;  /* 0x00007400ff0c77ac */ /* 0x000e620008000c00 */
[C---:B------:R-:W-:Y:S01]  /*f180*/  IMAD.SHL.U32 R10, R19.reuse, 0x4, RZ ;  /* 0x00000004130a7824 */ /* 0x040fe200078e00ff */
[----:B------:R-:W-:Y:S02]  /*f190*/  SHF.L.U64.HI R0, R19, 0x2, R16 ;  /* 0x0000000213007819 */ /* 0x000fe40000010210 */
[----:B------:R-:W-:Y:S02]  /*f1a0*/  PRMT R68, R77, 0x3340, R68 ;  /* 0x000033404d447816 */ /* 0x000fe40000000044 */
[----:B0-----:R-:W-:-:S02]  /*f1b0*/  IADD3 R6, P1, PT, R10, UR4, RZ ;  /* 0x000000040a067c10 */ /* 0x001fc4000ff3e0ff */
[----:B-1----:R-:W-:Y:S02]  /*f1c0*/  IADD3 R10, P2, PT, R10, UR12, RZ ;  /* 0x0000000c0a0a7c10 */ /* 0x002fe4000ff5e0ff */
[C---:B------:R-:W-:Y:S02]  /*f1d0*/  LEA R4, P3, R19.reuse, UR14, 0x4 ;  /* 0x0000000e13047c11 */ /* 0x040fe4000f8620ff */
[C---:B------:R-:W-:Y:S02]  /*f1e0*/  IADD3.X R7, PT, PT, R0.reuse, UR5, RZ, P1, !PT ;  /* 0x0000000500077c10 */ /* 0x040fe40008ffe4ff */
[----:B------:R-:W-:Y:S02]  /*f1f0*/  LEA.HI.X R5, R19, UR15, R16, 0x4, P3 ;  /* 0x0000000f13057c11 */ /* 0x000fe400098f2410 */
[----:B------:R-:W-:Y:S01]  /*f200*/  IADD3.X R11, PT, PT, R0, UR13, RZ, P2, !PT ;  /* 0x0000000d000b7c10 */ /* 0x000fe200097fe4ff */
[----:B------:R0:W-:Y:S04]  /*f210*/  STG.E desc[UR8][R6.64], R28 ;  /* 0x0000001c06007986 */ /* 0x0001e8000c101908 */
[----:B------:R0:W-:Y:S04]  /*f220*/  STG.E desc[UR8][R10.64], R29 ;  /* 0x0000001d0a007986 */ /* 0x0001e8000c101908 */
[----:B------:R0:W-:Y:S01]  /*f230*/  STG.E.64 desc[UR8][R4.64], R26 ;  /* 0x0000001a04007986 */ /* 0x0001e2000c101b08 */
[----:B-----5:R-:W-:-:S04]  /*f240*/  PRMT R13, R12, 0x3340, R13 ;  /* 0x000033400c0d7816 */ /* 0x020fc8000000000d */
[----:B------:R-:W-:-:S05]  /*f250*/  PRMT R19, R13, 0x5410, R68 ;  /* 0x000054100d137816 */ /* 0x000fca0000000044 */
[----:B------:R0:W-:Y:S02]  /*f260*/  STG.E.64 desc[UR8][R4.64+0x8], R18 ;  /* 0x0000081204007986 */ /* 0x0001e4000c101b08 */
.L_x_1570:
[----:B------:R-:W-:Y:S05]  /*f270*/  BSYNC.RECONVERGENT B1 ;  /* 0x0000000000017941 */ /* 0x000fea0003800200 */
.L_x_1569:
[----:B------:R-:W-:Y:S05]  /*f280*/  @!P0 BRA `(.L_x_1566) ;  /* 0x0000000000448947 */ /* 0x000fea0003800000 */
[----:B------:R-:W5:Y:S01]  /*f290*/  LDCU.64 UR4, c[0x0][0x398] ;  /* 0x00007300ff0477ac */ /* 0x000f620008000a00 */
[C---:B0-----:R-:W-:Y:S01]  /*f2a0*/  IMAD.SHL.U32 R10, R17.reuse, 0x4, RZ ;  /* 0x00000004110a7824 */ /* 0x041fe200078e00ff */
[----:B------:R-:W-:Y:S01]  /*f2b0*/  SHF.L.U64.HI R0, R17, 0x2, R14 ;  /* 0x0000000211007819 */ /* 0x000fe2000001020e */
[----:B------:R-:W0:Y:S01]  /*f2c0*/  LDCU.128 UR12, c[0x0][0x3a0] ;  /* 0x00007400ff0c77ac */ /* 0x000e220008000c00 */
[----:B------:R-:W-:Y:S02]  /*f2d0*/  PRMT R9, R64, 0x3340, R9 ;  /* 0x0000334040097816 */ /* 0x000fe40000000009 */
[----:B------:R-:W-:-:S04]  /*f2e0*/  PRMT R66, R67, 0x3340, R66 ;  /* 0x0000334043427816 */ /* 0x000fc80000000042 */
[----:B------:R-:W-:Y:S02]  /*f2f0*/  PRMT R9, R66, 0x5410, R9 ;  /* 0x0000541042097816 */ /* 0x000fe40000000009 */
[C---:B-----5:R-:W-:Y:S02]  /*f300*/  IADD3 R6, P0, PT, R10.reuse, UR4, RZ ;  /* 0x000000040a067c10 */ /* 0x060fe4000ff1e0ff */
        /* <DEDUP_REMOVED lines=9> */
.L_x_1566:
[----:B------:R-:W-:Y:S05]  /*f3a0*/  BSYNC.RECONVERGENT B0 ;  /* 0x0000000000007941 */ /* 0x000fea0003800200 */
.L_x_1556:
[----:B------:R-:W5:Y:S02]  /*f3b0*/  S2R R0, SR_TID.X ;  /* 0x0000000000007919 */ /* 0x000f640000002100 */
[----:B-----5:R-:W-:-:S13]  /*f3c0*/  ISETP.NE.AND P0, PT, R0, 0xff, PT ;  /* 0x000000ff0000780c */ /* 0x020fda0003f05270 */
[----:B------:R-:W-:Y:S05]  /*f3d0*/  @P0 EXIT ;  /* 0x000000000000094d */ /* 0x000fea0003800000 */
[----:B------:R-:W5:Y:S01]  /*f3e0*/  S2UR UR4, SR_CTAID.X ;  /* 0x00000000000479c3 */ /* 0x000f620000002500 */
[----:B------:R-:W1:Y:S07]  /*f3f0*/  LDCU.64 UR6, c[0x0][0x3d8] ;  /* 0x00007b00ff0677ac */ /* 0x000e6e0008000a00 */
[----:B0-----:R-:W0:Y:S01]  /*f400*/  LDC.64 R10, c[0x0][0x3b0] ;  /* 0x0000ec00ff0a7b82 */ /* 0x001e220000000a00 */
[----:B-----5:R-:W-:-:S04]  /*f410*/  UIMAD.WIDE.U32 UR4, UR4, 0x300, URZ ;  /* 0x00000300040478a5 */ /* 0x020fc8000f8e00ff */
[----:B-1----:R-:W-:-:S04]  /*f420*/  UIADD3 UR6, UP0, UPT, -UR4, UR6, URZ ;  /* 0x0000000604067290 */ /* 0x002fc8000ff1e1ff */
[----:B------:R-:W-:Y:S02]  /*f430*/  UIADD3.X UR7, UPT, UPT, ~UR5, UR7, URZ, UP0, !UPT ;  /* 0x0000000705077290 */ /* 0x000fe400087fe5ff */
[----:B------:R-:W-:-:S04]  /*f440*/  UISETP.NE.U32.AND UP0, UPT, UR6, 0x300, UPT ;  /* 0x000003000600788c */ /* 0x000fc8000bf05070 */
[----:B------:R-:W-:-:S09]  /*f450*/  UISETP.NE.AND.EX UP0, UPT, UR7, URZ, UPT, UP0 ;  /* 0x000000ff0700728c */ /* 0x000fd2000bf05300 */
[----:B------:R-:W-:Y:S05]  /*f460*/  BRA.U UP0, `(.L_x_1571) ;  /* 0x0000000100447547 */ /* 0x000fea000b800000 */
[----:B------:R-:W1:Y:S01]  /*f470*/  LDC.64 R4, c[0x0][0x3a0] ;  /* 0x0000e800ff047b82 */ /* 0x000e620000000a00 */
[----:B------:R-:W5:Y:S01]  /*f480*/  LDCU.64 UR4, c[0x0][0x398] ;  /* 0x00007300ff0477ac */ /* 0x000f620008000a00 */
[C---:B------:R-:W-:Y:S01]  /*f490*/  IMAD.SHL.U32 R9, R20.reuse, 0x4, RZ ;  /* 0x0000000414097824 */ /* 0x040fe200078e00ff */
[----:B------:R-:W-:-:S05]  /*f4a0*/  SHF.L.U64.HI R0, R20, 0x2, R21 ;  /* 0x0000000214007819 */ /* 0x000fca0000010215 */
[----:B------:R-:W2:Y:S01]  /*f4b0*/  LDC.64 R12, c[0x0][0x3a8] ;  /* 0x0000ea00ff0c7b82 */ /* 0x000ea20000000a00 */
[----:B-----5:R-:W-:-:S04]  /*f4c0*/  IADD3 R6, P0, PT, R9, UR4, RZ ;  /* 0x0000000409067c10 */ /* 0x020fc8000ff1e0ff */
[----:B------:R-:W-:Y:S02]  /*f4d0*/  IADD3.X R7, PT, PT, R0, UR5, RZ, P0, !PT ;  /* 0x0000000500077c10 */ /* 0x000fe400087fe4ff */
[----:B-1----:R-:W-:-:S03]  /*f4e0*/  IADD3 R8, P1, PT, R9, R4, RZ ;  /* 0x0000000409087210 */ /* 0x002fc60007f3e0ff */
[----:B------:R1:W-:Y:S02]  /*f4f0*/  STG.E desc[UR8][R6.64], R32 ;  /* 0x0000002006007986 */ /* 0x0003e4000c101908 */
[----:B------:R-:W-:Y:S01]  /*f500*/  IMAD.X R9, R0, 0x1, R5, P1 ;  /* 0x0000000100097824 */ /* 0x000fe200008e0605 */
[----:B--2---:R-:W-:-:S04]  /*f510*/  LEA R4, P2, R20, R12, 0x4 ;  /* 0x0000000c14047211 */ /* 0x004fc800078420ff */
[----:B------:R1:W-:Y:S01]  /*f520*/  STG.E desc[UR8][R8.64], R33 ;  /* 0x0000002108007986 */ /* 0x0003e2000c101908 */
[C---:B------:R-:W-:Y:S02]  /*f530*/  LEA.HI.X R5, R20.reuse, R13, R21, 0x4, P2 ;  /* 0x0000000d14057211 */ /* 0x040fe400010f2415 */
[----:B------:R-:W-:-:S03]  /*f540*/  IADD3 R20, P0, PT, R20, 0x1, RZ ;  /* 0x0000000114147810 */ /* 0x000fc60007f1e0ff */
[----:B------:R1:W-:Y:S02]  /*f550*/  STG.E.64 desc[UR8][R4.64], R22 ;  /* 0x0000001604007986 */ /* 0x0003e4000c101b08 */
[----:B------:R-:W-:Y:S02]  /*f560*/  IMAD.X R21, RZ, RZ, R21, P0 ;  /* 0x000000ffff157224 */ /* 0x000fe400000e0615 */
[----:B------:R1:W-:Y:S06]  /*f570*/  STG.E.64 desc[UR8][R4.64+0x8], R2 ;  /* 0x0000080204007986 */ /* 0x0003ec000c101b08 */
.L_x_1571:
[----:B0-----:R-:W-:Y:S01]  /*f580*/  STG.E.64 desc[UR8][R10.64], R20 ;  /* 0x000000140a007986 */ /* 0x001fe2000c101b08 */
[----:B------:R-:W-:Y:S05]  /*f590*/  EXIT ;  /* 0x000000000000794d */ /* 0x000fea0003800000 */
.L_x_1400:
[----:B------:R-:W-:Y:S01]  /*f5a0*/  BSSY B0, `(.L_x_1572) ;  /* 0x0000006000007945 */ /* 0x000fe20003800000 */
[----:B------:R-:W-:Y:S01]  /*f5b0*/  PLOP3.LUT P3, PT, P3, PT, PT, 0x8, 0x80 ;  /* 0x000000000080781c */ /* 0x000fe20001f6e170 */
[----:B------:R-:W-:-:S12]  /*f5c0*/  IMAD.MOV.U32 R58, RZ, RZ, -0x1 ;  /* 0xffffffffff3a7424 */ /* 0x000fd800078e00ff */
[----:B------:R-:W-:Y:S05]  /*f5d0*/  WARPSYNC.COLLECTIVE R58, `(.L_x_1573) ;  /* 0x000000003a087348 */ /* 0x000fea0003c00000 */
[----:B------:R-:W-:Y:S01]  /*f5e0*/  VOTE.ANY P3, P3 ;  /* 0x0000000000ff7806 */ /* 0x000fe20001860100 */
[----:B------:R-:W-:-:S12]  /*f5f0*/  ENDCOLLECTIVE ;  /* 0x000000000000791b */ /* 0x000fd80003800000 */
.L_x_1573:
[----:B------:R-:W-:Y:S05]  /*f600*/  BSYNC B0 ;  /* 0x0000000000007941 */ /* 0x000fea0003800000 */
.L_x_1572:
[----:B------:R-:W-:Y:S05]  /*f610*/  BRA `(.L_x_1574) ;  /* 0xffffff54007c7947 */ /* 0x000fea000383ffff */
.L_x_1405:
[----:B------:R-:W0:Y:S01]  /*f620*/  S2R R44, SR_GEMASK ;  /* 0x00000000002c7919 */ /* 0x000e220000003c00 */
[----:B------:R-:W-:Y:S01]  /*f630*/  BSSY B0, `(.L_x_1575) ;  /* 0x0000006000007945 */ /* 0x000fe20003800000 */
[----:B------:R-:W-:Y:S01]  /*f640*/  PLOP3.LUT P3, PT, P3, PT, PT, 0x8, 0x80 ;  /* 0x000000000080781c */ /* 0x000fe20001f6e170 */
[----:B------:R-:W-:-:S12]  /*f650*/  IMAD.MOV.U32 R58, RZ, RZ, -0x1 ;  /* 0xffffffffff3a7424 */ /* 0x000fd800078e00ff */
[----:B0----5:R-:W-:Y:S05]  /*f660*/  WARPSYNC.COLLECTIVE R58, `(.L_x_1576) ;  /* 0x000000003a087348 */ /* 0x021fea0003c00000 */
[----:B------:R-:W-:Y:S01]  /*f670*/  VOTE.ANY R58, PT, P3 ;  /* 0x00000000003a7806 */ /* 0x000fe200018e0100 */
[----:B0----5:R-:W-:Y:S06]  /*f680*/  ENDCOLLECTIVE ;  /* 0x000000000000791b */ /* 0x021fec0003800000 */
.L_x_1576:
[----:B------:R-:W-:Y:S05]  /*f690*/  BSYNC B0 ;  /* 0x0000000000007941 */ /* 0x000fea0003800000 */
.L_x_1575:
[----:B------:R-:W-:Y:S01]  /*f6a0*/  LOP3.LUT R58, R58, 0x80000000, R44, 0xec, !PT ;  /* 0x800000003a3a7812 */ /* 0x000fe200078eec2c */
[----:B------:R-:W-:Y:S01]  /*f6b0*/  IMAD.MOV.U32 R59, RZ, RZ, R50 ;  /* 0x000000ffff3b7224 */ /* 0x000fe200078e0032 */
[----:B------:R-:W-:Y:S01]  /*f6c0*/  LOP3.LUT R44, R41, 0xff, RZ, 0xc0, !PT ;  /* 0x000000ff292c7812 */ /* 0x000fe200078ec0ff */
[----:B------:R-:W-:Y:S02]  /*f6d0*/  IMAD.MOV.U32 R61, RZ, RZ, 0x1 ;  /* 0x00000001ff3d7424 */ /* 0x000fe400078e00ff */
[----:B------:R-:W-:Y:S01]  /*f6e0*/  VIADD R45, R58, 0xffffffff ;  /* 0xffffffff3a2d7836 */ /* 0x000fe20000000000 */
[----:B------:R-:W-:Y:S01]  /*f6f0*/  PRMT R44, R17, 0x7604, R44 ;  /* 0x00007604112c7816 */ /* 0x000fe2000000002c */
[----:B------:R-:W-:-:S03]  /*f700*/  IMAD.U32 R46, R19, 0x10000, RZ ;  /* 0x00010000132e7824 */ /* 0x000fc600078e00ff */
[----:B------:R-:W-:Y:S01]  /*f710*/  LOP3.LUT R45, R58, R45, RZ, 0xc, !PT ;  /* 0x0000002d3a2d7212 */ /* 0x000fe200078e0cff */
[----:B------:R-:W-:Y:S01]  /*f720*/  IMAD.MOV.U32 R58, RZ, RZ, -0x1 ;  /* 0xffffffffff3a7424 */ /* 0x000fe200078e00ff */
[----:B------:R-:W-:Y:S02]  /*f730*/  LOP3.LUT R49, R46, 0xff0000, RZ, 0xc0, !PT ;  /* 0x00ff00002e317812 */ /* 0x000fe400078ec0ff */
[----:B------:R0:W1:Y:S03]  /*f740*/  POPC R62, R45 ;  /* 0x0000002d003e7309 */ /* 0x0000660000000000 */
[----:B------:R-:W-:Y:S01]  /*f750*/  IMAD.IADD R44, R44, 0x1, R49 ;  /* 0x000000012c2c7824 */ /* 0x000fe200078e0231 */
[----:B------:R-:W-:-:S05]  /*f760*/  LOP3.LUT R49, R25, 0xffff, RZ, 0xc0, !PT ;  /* 0x0000ffff19317812 */ /* 0x000fca00078ec0ff */
[----:B0-----:R-:W-:-:S07]  /*f770*/  IMAD R46, R49, 0x1000000, R44 ;  /* 0x01000000312e7824 */ /* 0x001fce00078e022c */
[----:B-1----:R-:W-:Y:S05]  /*f780*/  WARPSYNC.COLLECTIVE R58, `(.L_x_1577) ;  /* 0x000000003a087348 */ /* 0x002fea0003c00000 */
[----:B-1----:R0:W1:Y:S02]  /*f790*/  SHFL.DOWN P3, R63, R59, R61, R62 ;  /* 0x0800003d3b3f7389 */ /* 0x002064000006003e */
[----:B01----:R-:W-:Y:S05]  /*f7a0*/  ENDCOLLECTIVE ;  /* 0x000000000000791b */ /* 0x003fea0003800000 */
.L_x_1577:
[----:B------:R-:W-:Y:S02]  /*f7b0*/  IMAD.MOV.U32 R59, RZ, RZ, R51 ;  /* 0x000000ffff3b7224 */ /* 0x000fe400078e0033 */
[----:B------:R-:W-:-:S07]  /*f7c0*/  IMAD.MOV.U32 R53, RZ, RZ, R63 ;  /* 0x000000ffff357224 */ /* 0x000fce00078e003f */
[----:B------:R-:W-:Y:S05]  /*f7d0*/  WARPSYNC.COLLECTIVE R58, `(.L_x_1578) ;  /* 0x000000003a087348 */ /* 0x000fea0003c00000 */
[----:B------:R0:W1:Y:S02]  /*f7e0*/  SHFL.DOWN P3, R63, R59, R61, R62 ;  /* 0x0800003d3b3f7389 */ /* 0x000064000006003e */
[----:B01----:R-:W-:Y:S05]  /*f7f0*/  ENDCOLLECTIVE ;  /* 0x000000000000791b */ /* 0x003fea0003800000 */
.L_x_1578:
[----:B------:R-:W-:Y:S02]  /*f800*/  IMAD.MOV.U32 R59, RZ, RZ, R26 ;  /* 0x000000ffff3b7224 */ /* 0x000fe400078e001a */
[----:B------:R-:W-:-:S07]  /*f810*/  IMAD.MOV.U32 R48, RZ, RZ, R63 ;  /* 0x000000ffff307224 */ /* 0x000fce00078e003f */
[----:B------:R-:W-:Y:S05]  /*f820*/  WARPSYNC.COLLECTIVE R58, `(.L_x_1579) ;  /* 0x000000003a087348 */ /* 0x000fea0003c00000 */
[----:B------:R0:W1:Y:S02]  /*f830*/  SHFL.DOWN P3, R63, R59, R61, R62 ;  /* 0x0800003d3b3f7389 */ /* 0x000064000006003e */
[----:B01----:R-:W-:Y:S05]  /*f840*/  ENDCOLLECTIVE ;  /* 0x000000000000791b */ /* 0x003fea0003800000 */
.L_x_1579:
[----:B------:R-:W-:Y:S02]  /*f850*/  IMAD.MOV.U32 R59, RZ, RZ, R27 ;  /* 0x000000ffff3b7224 */ /* 0x000fe400078e001b */
[----:B------:R-:W-:-:S07]  /*f860*/  IMAD.MOV.U32 R52, RZ, RZ, R63 ;  /* 0x000000ffff347224 */ /* 0x000fce00078e003f */
[----:B------:R-:W-:Y:S05]  /*f870*/  WARPSYNC.COLLECTIVE R58, `(.L_x_1580) ;  /* 0x000000003a087348 */ /* 0x000fea0003c00000 */
[----:B------:R0:W1:Y:S02]  /*f880*/  SHFL.DOWN P3, R63, R59, R61, R62 ;  /* 0x0800003d3b3f7389 */ /* 0x000064000006003e */
[----:B01----:R-:W-:Y:S05]  /*f890*/  ENDCOLLECTIVE ;  /* 0x000000000000791b */ /* 0x003fea0003800000 */
.L_x_1580:
[----:B------:R-:W-:Y:S02]  /*f8a0*/  IMAD.MOV.U32 R59, RZ, RZ, R40 ;  /* 0x000000ffff3b7224 */ /* 0x000fe400078e0028 */
[----:B------:R-:W-:-:S07]  /*f8b0*/  IMAD.MOV.U32 R55, RZ, RZ, R63 ;  /* 0x000000ffff377224 */ /* 0x000fce00078e003f */
[----:B------:R-:W-:Y:S05]  /*f8c0*/  WARPSYNC.COLLECTIVE R58, `(.L_x_1581) ;  /* 0x000000003a087348 */ /* 0x000fea0003c00000 */
[----:B------:R0:W1:Y:S02]  /*f8d0*/  SHFL.DOWN P3, R63, R59, R61, R62 ;  /* 0x0800003d3b3f7389 */ /* 0x000064000006003e */
[----:B01----:R-:W-:Y:S05]  /*f8e0*/  ENDCOLLECTIVE ;  /* 0x000000000000791b */ /* 0x003fea0003800000 */
.L_x_1581:
[----:B------:R-:W-:Y:S01]  /*f8f0*/  IMAD.MOV.U32 R57, RZ, RZ, R63 ;  /* 0x000000ffff397224 */ /* 0x000fe200078e003f */
[----:B------:R-:W-:Y:S06]  /*f900*/  BRA `(.L_x_1582) ;  /* 0xffffff5400707947 */ /* 0x000fec000383ffff */
.L_x_1406:
[----:B------:R-:W-:Y:S01]  /*f910*/  BSSY B0, `(.L_x_1583) ;  /* 0x0000007000007945 */ /* 0x000fe20003800000 */
[----:B------:R-:W-:Y:S02]  /*f920*/  IMAD.MOV.U32 R59, RZ, RZ, R46 ;  /* 0x000000ffff3b7224 */ /* 0x000fe400078e002e */
[----:B------:R-:W-:Y:S02]  /*f930*/  IMAD.MOV.U32 R61, RZ, RZ, 0x1 ;  /* 0x00000001ff3d7424 */ /* 0x000fe400078e00ff */
[----:B------:R-:W-:-:S07]  /*f940*/  IMAD.MOV.U32 R58, RZ, RZ, -0x1 ;  /* 0xffffffffff3a7424 */ /* 0x000fce00078e00ff */
[----:B01234-:R-:W-:Y:S05]  /*f950*/  WARPSYNC.COLLECTIVE R58, `(.L_x_1584) ;  /* 0x000000003a087348 */ /* 0x01ffea0003c00000 */
[----:B------:R0:W0:Y:S02]  /*f960*/  SHFL.DOWN P3, R63, R59, R61, R62 ;  /* 0x0800003d3b3f7389 */ /* 0x000024000006003e */
[----:B01234-:R-:W-:Y:S05]  /*f970*/  ENDCOLLECTIVE ;  /* 0x000000000000791b */ /* 0x01ffea0003800000 */
.L_x_1584:
[----:B------:R-:W-:Y:S05]  /*f980*/  BSYNC B0 ;  /* 0x0000000000007941 */ /* 0x000fea0003800000 */
.L_x_1583:
[----:B------:R-:W-:Y:S05]  /*f990*/  BRA `(.L_x_1585) ;  /* 0xffffff5400587947 */ /* 0x000fea000383ffff */
.L_x_1409:
[----:B------:R-:W-:Y:S01]  /*f9a0*/  BSSY B0, `(.L_x_1586) ;  /* 0x0000007000007945 */ /* 0x000fe20003800000 */
[----:B------:R-:W-:Y:S02]  /*f9b0*/  IMAD.MOV.U32 R59, RZ, RZ, R50 ;  /* 0x000000ffff3b7224 */ /* 0x000fe400078e0032 */
[----:B------:R-:W-:Y:S02]  /*f9c0*/  IMAD.MOV.U32 R61, RZ, RZ, 0x2 ;  /* 0x00000002ff3d7424 */ /* 0x000fe400078e00ff */
[----:B------:R-:W-:-:S07]  /*f9d0*/  IMAD.MOV.U32 R58, RZ, RZ, -0x1 ;  /* 0xffffffffff3a7424 */ /* 0x000fce00078e00ff */
[----:B01234-:R-:W-:Y:S05]  /*f9e0*/  WARPSYNC.COLLECTIVE R58, `(.L_x_1587) ;  /* 0x000000003a087348 */ /* 0x01ffea0003c00000 */
[----:B------:R0:W0:Y:S02]  /*f9f0*/  SHFL.DOWN P3, R63, R59, R61, R62 ;  /* 0x0800003d3b3f7389 */ /* 0x000024000006003e */
[----:B01234-:R-:W-:Y:S05]  /*fa00*/  ENDCOLLECTIVE ;  /* 0x000000000000791b */ /* 0x01ffea0003800000 */
.L_x_1587:
[----:B------:R-:W-:Y:S05]  /*fa10*/  BSYNC B0 ;  /* 0x0000000000007941 */ /* 0x000fea0003800000 */
.L_x_1586:
[----:B------:R-:W-:Y:S02]  /*fa20*/  IMAD.MOV.U32 R59, RZ, RZ, R51 ;  /* 0x000000ffff3b7224 */ /* 0x000fe400078e0033 */
[----:B------:R-:W-:Y:S02]  /*fa30*/  IMAD.MOV.U32 R61, RZ, RZ, 0x2 ;  /* 0x00000002ff3d7424 */ /* 0x000fe400078e00ff */
[----:B------:R-:W-:Y:S02]  /*fa40*/  IMAD.MOV.U32 R58, RZ, RZ, -0x1 ;  /* 0xffffffffff3a7424 */ /* 0x000fe400078e00ff */
[----:B------:R-:W-:-:S07]  /*fa50*/  IMAD.MOV.U32 R45, RZ, RZ, R63 ;  /* 0x000000ffff2d7224 */ /* 0x000fce00078e003f */
[----:B------:R-:W-:Y:S05]  /*fa60*/  WARPSYNC.COLLECTIVE R58, `(.L_x_1588) ;  /* 0x000000003a087348 */ /* 0x000fea0003c00000 */
[----:B------:R0:W1:Y:S02]  /*fa70*/  SHFL.DOWN P3, R63, R59, R61, R62 ;  /* 0x0800003d3b3f7389 */ /* 0x000064000006003e */
[----:B01----:R-:W-:Y:S05]  /*fa80*/  ENDCOLLECTIVE ;  /* 0x000000000000791b */ /* 0x003fea0003800000 */
.L_x_1588:
[----:B------:R-:W-:Y:S02]  /*fa90*/  IMAD.MOV.U32 R59, RZ, RZ, R26 ;  /* 0x000000ffff3b7224 */ /* 0x000fe400078e001a */
[----:B------:R-:W-:-:S07]  /*faa0*/  IMAD.MOV.U32 R44, RZ, RZ, R63 ;  /* 0x000000ffff2c7224 */ /* 0x000fce00078e003f */
[----:B------:R-:W-:Y:S05]  /*fab0*/  WARPSYNC.COLLECTIVE R58, `(.L_x_1589) ;  /* 0x000000003a087348 */ /* 0x000fea0003c00000 */
[----:B------:R0:W1:Y:S02]  /*fac0*/  SHFL.DOWN P3, R63, R59, R61, R62 ;  /* 0x0800003d3b3f7389 */ /* 0x000064000006003e */
[----:B01----:R-:W-:Y:S05]  /*fad0*/  ENDCOLLECTIVE ;  /* 0x000000000000791b */ /* 0x003fea0003800000 */
.L_x_1589:
[----:B------:R-:W-:Y:S02]  /*fae0*/  IMAD.MOV.U32 R59, RZ, RZ, R27 ;  /* 0x000000ffff3b7224 */ /* 0x000fe400078e001b */
[----:B------:R-:W-:-:S07]  /*faf0*/  IMAD.MOV.U32 R48, RZ, RZ, R63 ;  /* 0x000000ffff307224 */ /* 0x000fce00078e003f */
[----:B------:R-:W-:Y:S05]  /*fb00*/  WARPSYNC.COLLECTIVE R58, `(.L_x_1590) ;  /* 0x000000003a087348 */ /* 0x000fea0003c00000 */
[----:B------:R0:W1:Y:S02]  /*fb10*/  SHFL.DOWN P3, R63, R59, R61, R62 ;  /* 0x0800003d3b3f7389 */ /* 0x000064000006003e */
[----:B01----:R-:W-:Y:S05]  /*fb20*/  ENDCOLLECTIVE ;  /* 0x000000000000791b */ /* 0x003fea0003800000 */
.L_x_1590:
[----:B------:R-:W-:Y:S02]  /*fb30*/  IMAD.MOV.U32 R59, RZ, RZ, R40 ;  /* 0x000000ffff3b7224 */ /* 0x000fe400078e0028 */
[----:B------:R-:W-:-:S07]  /*fb40*/  IMAD.MOV.U32 R49, RZ, RZ, R63 ;  /* 0x000000ffff317224 */ /* 0x000fce00078e003f */
[----:B------:R-:W-:Y:S05]  /*fb50*/  WARPSYNC.COLLECTIVE R58, `(.L_x_1591) ;  /* 0x000000003a087348 */ /* 0x000fea0003c00000 */
[----:B------:R0:W1:Y:S02]  /*fb60*/  SHFL.DOWN P3, R63, R59, R61, R62 ;  /* 0x0800003d3b3f7389 */ /* 0x000064000006003e */
[----:B01----:R-:W-:Y:S05]  /*fb70*/  ENDCOLLECTIVE ;  /* 0x000000000000791b */ /* 0x003fea0003800000 */
.L_x_1591:
[----:B------:R-:W-:Y:S01]  /*fb80*/  IMAD.MOV.U32 R53, RZ, RZ, R63 ;  /* 0x000000ffff357224 */ /* 0x000fe200078e003f */
[----:B------:R-:W-:Y:S06]  /*fb90*/  BRA `(.L_x_1592) ;  /* 0xffffff5400207947 */ /* 0x000fec000383ffff */
.L_x_1410:
[----:B------:R-:W-:Y:S01]  /*fba0*/  BSSY B0, `(.L_x_1593) ;  /* 0x0000007000007945 */ /* 0x000fe20003800000 */
[----:B------:R-:W-:Y:S02]  /*fbb0*/  IMAD.MOV.U32 R59, RZ, RZ, R46 ;  /* 0x000000ffff3b7224 */ /* 0x000fe400078e002e */
[----:B------:R-:W-:Y:S02]  /*fbc0*/  IMAD.MOV.U32 R61, RZ, RZ, 0x2 ;  /* 0x00000002ff3d7424 */ /* 0x000fe400078e00ff */
[----:B------:R-:W-:-:S07]  /*fbd0*/  IMAD.MOV.U32 R58, RZ, RZ, -0x1 ;  /* 0xffffffffff3a7424 */ /* 0x000fce00078e00ff */
[----:B0123--:R-:W-:Y:S05]  /*fbe0*/  WARPSYNC.COLLECTIVE R58, `(.L_x_1594) ;  /* 0x000000003a087348 */ /* 0x00ffea0003c00000 */
[----:B------:R4:W0:Y:S02]  /*fbf0*/  SHFL.DOWN P3, R63, R59, R61, R62 ;  /* 0x0800003d3b3f7389 */ /* 0x000824000006003e */
[----:B01234-:R-:W-:Y:S05]  /*fc00*/  ENDCOLLECTIVE ;  /* 0x000000000000791b */ /* 0x01ffea0003800000 */
.L_x_1594:
[----:B------:R-:W-:Y:S05]  /*fc10*/  BSYNC B0 ;  /* 0x0000000000007941 */ /* 0x000fea0003800000 */
.L_x_1593:
[----:B------:R-:W-:Y:S05]  /*fc20*/  BRA `(.L_x_1595) ;  /* 0xffffff54000c7947 */ /* 0x000fea000383ffff */
.L_x_1413:
[----:B------:R-:W-:Y:S01]  /*fc30*/  BSSY B0, `(.L_x_1596) ;  /* 0x0000007000007945 */ /* 0x000fe20003800000 */
[----:B------:R-:W-:Y:S02]  /*fc40*/  IMAD.MOV.U32 R59, RZ, RZ, R50 ;  /* 0x000000ffff3b7224 */ /* 0x000fe400078e0032 */
[----:B------:R-:W-:Y:S02]  /*fc50*/  IMAD.MOV.U32 R61, RZ, RZ, 0x4 ;  /* 0x00000004ff3d7424 */ /* 0x000fe400078e00ff */
[----:B------:R-:W-:-:S07]  /*fc60*/  IMAD.MOV.U32 R58, RZ, RZ, -0x1 ;  /* 0xffffffffff3a7424 */ /* 0x000fce00078e00ff */
[----:B0123--:R-:W-:Y:S05]  /*fc70*/  WARPSYNC.COLLECTIVE R58, `(.L_x_1597) ;  /* 0x000000003a087348 */ /* 0x00ffea0003c00000 */
[----:B------:R4:W0:Y:S02]  /*fc80*/  SHFL.DOWN P3, R63, R59, R61, R62 ;  /* 0x0800003d3b3f7389 */ /* 0x000824000006003e */
[----:B01234-:R-:W-:Y:S05]  /*fc90*/  ENDCOLLECTIVE ;  /* 0x000000000000791b */ /* 0x01ffea0003800000 */
.L_x_1597:
[----:B------:R-:W-:Y:S05]  /*fca0*/  BSYNC B0 ;  /* 0x0000000000007941 */ /* 0x000fea0003800000 */
.L_x_1596:
[----:B------:R-:W-:Y:S02]  /*fcb0*/  IMAD.MOV.U32 R59, RZ, RZ, R51 ;  /* 0x000000ffff3b7224 */ /* 0x000fe400078e0033 */
[----:B------:R-:W-:Y:S02]  /*fcc0*/  IMAD.MOV.U32 R61, RZ, RZ, 0x4 ;  /* 0x00000004ff3d7424 */ /* 0x000fe400078e00ff */
[----:B------:R-:W-:Y:S02]  /*fcd0*/  IMAD.MOV.U32 R58, RZ, RZ, -0x1 ;  /* 0xffffffffff3a7424 */ /* 0x000fe400078e00ff */
[----:B------:R-:W-:-:S07]  /*fce0*/  IMAD.MOV.U32 R45, RZ, RZ, R63 ;  /* 0x000000ffff2d7224 */ /* 0x000fce00078e003f */
[----:B------:R-:W-:Y:S05]  /*fcf0*/  WARPSYNC.COLLECTIVE R58, `(.L_x_1598) ;  /* 0x000000003a087348 */ /* 0x000fea0003c00000 */
[----:B------:R0:W1:Y:S02]  /*fd00*/  SHFL.DOWN P3, R63, R59, R61, R62 ;  /* 0x0800003d3b3f7389 */ /* 0x000064000006003e */
[----:B01----:R-:W-:Y:S05]  /*fd10*/  ENDCOLLECTIVE ;  /* 0x000000000000791b */ /* 0x003fea0003800000 */
.L_x_1598:
[----:B------:R-:W-:Y:S02]  /*fd20*/  IMAD.MOV.U32 R59, RZ, RZ, R26 ;  /* 0x000000ffff3b7224 */ /* 0x000fe400078e001a */
[----:B------:R-:W-:-:S07]  /*fd30*/  IMAD.MOV.U32 R44, RZ, RZ, R63 ;  /* 0x000000ffff2c7224 */ /* 0x000fce00078e003f */
[----:B------:R-:W-:Y:S05]  /*fd40*/  WARPSYNC.COLLECTIVE R58, `(.L_x_1599) ;  /* 0x000000003a087348 */ /* 0x000fea0003c00000 */
[----:B------:R0:W1:Y:S02]  /*fd50*/  SHFL.DOWN P3, R63, R59, R61, R62 ;  /* 0x0800003d3b3f7389 */ /* 0x000064000006003e */
[----:B01----:R-:W-:Y:S05]  /*fd60*/  ENDCOLLECTIVE ;  /* 0x000000000000791b */ /* 0x003fea0003800000 */
.L_x_1599:
[----:B------:R-:W-:Y:S02]  /*fd70*/  IMAD.MOV.U32 R59, RZ, RZ, R27 ;  /* 0x000000ffff3b7224 */ /* 0x000fe400078e001b */
[----:B------:R-:W-:-:S07]  /*fd80*/  IMAD.MOV.U32 R48, RZ, RZ, R63 ;  /* 0x000000ffff307224 */ /* 0x000fce00078e003f */
[----:B------:R-:W-:Y:S05]  /*fd90*/  WARPSYNC.COLLECTIVE R58, `(.L_x_1600) ;  /* 0x000000003a087348 */ /* 0x000fea0003c00000 */
[----:B------:R0:W1:Y:S02]  /*fda0*/  SHFL.DOWN P3, R63, R59, R61, R62 ;  /* 0x0800003d3b3f7389 */ /* 0x000064000006003e */
[----:B01----:R-:W-:Y:S05]  /*fdb0*/  ENDCOLLECTIVE ;  /* 0x000000000000791b */ /* 0x003fea0003800000 */
.L_x_1600:
[----:B------:R-:W-:Y:S02]  /*fdc0*/  IMAD.MOV.U32 R59, RZ, RZ, R40 ;  /* 0x000000ffff3b7224 */ /* 0x000fe400078e0028 */
[----:B------:R-:W-:-:S07]  /*fdd0*/  IMAD.MOV.U32 R49, RZ, RZ, R63 ;  /* 0x000000ffff317224 */ /* 0x000fce00078e003f */
[----:B------:R-:W-:Y:S05]  /*fde0*/  WARPSYNC.COLLECTIVE R58, `(.L_x_1601) ;  /* 0x000000003a087348 */ /* 0x000fea0003c00000 */
[----:B------:R0:W1:Y:S02]  /*fdf0*/  SHFL.DOWN P3, R63, R59, R61, R62 ;  /* 0x0800003d3b3f7389 */ /* 0x000064000006003e */
[----:B01----:R-:W-:Y:S05]  /*fe00*/  ENDCOLLECTIVE ;  /* 0x000000000000791b */ /* 0x003fea0003800000 */
.L_x_1601:
[----:B------:R-:W-:Y:S01]  /*fe10*/  IMAD.MOV.U32 R53, RZ, RZ, R63 ;  /* 0x000000ffff357224 */ /* 0x000fe200078e003f */
[----:B------:R-:W-:Y:S06]  /*fe20*/  BRA `(.L_x_1602) ;  /* 0xffffff5000d47947 */ /* 0x000fec000383ffff */
.L_x_1414:
[----:B------:R-:W-:Y:S01]  /*fe30*/  BSSY B0, `(.L_x_1603) ;  /* 0x0000007000007945 */ /* 0x000fe20003800000 */
[----:B------:R-:W-:Y:S02]  /*fe40*/  IMAD.MOV.U32 R59, RZ, RZ, R46 ;  /* 0x000000ffff3b7224 */ /* 0x000fe400078e002e */
[----:B------:R-:W-:Y:S02]  /*fe50*/  IMAD.MOV.U32 R61, RZ, RZ, 0x4 ;  /* 0x00000004ff3d7424 */ /* 0x000fe400078e00ff */
[----:B------:R-:W-:-:S07]  /*fe60*/  IMAD.MOV.U32 R58, RZ, RZ, -0x1 ;  /* 0xffffffffff3a7424 */ /* 0x000fce00078e00ff */
[----:B01234-:R-:W-:Y:S05]  /*fe70*/  WARPSYNC.COLLECTIVE R58, `(.L_x_1604) ;  /* 0x000000003a087348 */ /* 0x01ffea0003c00000 */
[----:B------:R0:W0:Y:S02]  /*fe80*/  SHFL.DOWN P3, R63, R59, R61, R62 ;  /* 0x0800003d3b3f7389 */ /* 0x000024000006003e */
[----:B01234-:R-:W-:Y:S05]  /*fe90*/  ENDCOLLECTIVE ;  /* 0x000000000000791b */ /* 0x01ffea0003800000 */
.L_x_1604:
[----:B------:R-:W-:Y:S05]  /*fea0*/  BSYNC B0 ;  /* 0x0000000000007941 */ /* 0x000fea0003800000 */
.L_x_1603:
[----:B------:R-:W-:Y:S05]  /*feb0*/  BRA `(.L_x_1605) ;  /* 0xffffff5000c07947 */ /* 0x000fea000383ffff */
.L_x_1417:
[----:B------:R-:W-:Y:S01]  /*fec0*/  BSSY B0, `(.L_x_1606) ;  /* 0x0000007000007945 */ /* 0x000fe20003800000 */
[----:B------:R-:W-:Y:S02]  /*fed0*/  IMAD.MOV.U32 R59, RZ, RZ, R50 ;  /* 0x000000ffff3b7224 */ /* 0x000fe400078e0032 */
[----:B------:R-:W-:Y:S02]  /*fee0*/  IMAD.MOV.U32 R61, RZ, RZ, 0x8 ;  /* 0x00000008ff3d7424 */ /* 0x000fe400078e00ff */
[----:B------:R-:W-:-:S07]  /*fef0*/  IMAD.MOV.U32 R58, RZ, RZ, -0x1 ;  /* 0xffffffffff3a7424 */ /* 0x000fce00078e00ff */
[----:B01234-:R-:W-:Y:S05]  /*ff00*/  WARPSYNC.COLLECTIVE R58, `(.L_x_1607) ;  /* 0x000000003a087348 */ /* 0x01ffea0003c00000 */
[----:B------:R0:W0:Y:S02]  /*ff10*/  SHFL.DOWN P3, R63, R59, R61, R62 ;  /* 0x0800003d3b3f7389 */ /* 0x000024000006003e */
[----:B01234-:R-:W-:Y:S05]  /*ff20*/  ENDCOLLECTIVE ;  /* 0x000000000000791b */ /* 0x01ffea0003800000 */
.L_x_1607:
[----:B------:R-:W-:Y:S05]  /*ff30*/  BSYNC B0 ;  /* 0x0000000000007941 */ /* 0x000fea0003800000 */
.L_x_1606:
[----:B------:R-:W-:Y:S02]  /*ff40*/  IMAD.MOV.U32 R59, RZ, RZ, R51 ;  /* 0x000000ffff3b7224 */ /* 0x000fe400078e0033 */
[----:B------:R-:W-:Y:S02]  /*ff50*/  IMAD.MOV.U32 R61, RZ, RZ, 0x8 ;  /* 0x00000008ff3d7424 */ /* 0x000fe400078e00ff */
[----:B------:R-:W-:Y:S02]  /*ff60*/  IMAD.MOV.U32 R58, RZ, RZ, -0x1 ;  /* 0xffffffffff3a7424 */ /* 0x000fe400078e00ff */
[----:B------:R-:W-:-:S07]  /*ff70*/  IMAD.MOV.U32 R45, RZ, RZ, R63 ;  /* 0x000000ffff2d7224 */ /* 0x000fce00078e003f */
[----:B------:R-:W-:Y:S05]  /*ff80*/  WARPSYNC.COLLECTIVE R58, `(.L_x_1608) ;  /* 0x000000003a087348 */ /* 0x000fea0003c00000 */
[----:B------:R0:W1:Y:S02]  /*ff90*/  SHFL.DOWN P3, R63, R59, R61, R62 ;  /* 0x0800003d3b3f7389 */ /* 0x000064000006003e */
[----:B01----:R-:W-:Y:S05]  /*ffa0*/  ENDCOLLECTIVE ;  /* 0x000000000000791b */ /* 0x003fea0003800000 */
.L_x_1608:
[----:B------:R-:W-:Y:S02]  /*ffb0*/  IMAD.MOV.U32 R59, RZ, RZ, R26 ;  /* 0x000000ffff3b7224 */ /* 0x000fe400078e001a */
[----:B------:R-:W-:-:S07]  /*ffc0*/  IMAD.MOV.U32 R44, RZ, RZ, R63 ;  /* 0x000000ffff2c7224 */ /* 0x000fce00078e003f */
[----:B------:R-:W-:Y:S05]  /*ffd0*/  WARPSYNC.COLLECTIVE R58, `(.L_x_1609) ;  /* 0x000000003a087348 */ /* 0x000fea0003c00000 */
[----:B------:R0:W1:Y:S02]  /*ffe0*/  SHFL.DOWN P3, R63, R59, R61, R62 ;  /* 0x0800003d3b3f7389 */ /* 0x000064000006003e */
[----:B01----:R-:W-:Y:S05]  /*fff0*/  ENDCOLLECTIVE ;  /* 0x000000000000791b */ /* 0x003fea0003800000 */
.L_x_1609:
[----:B------:R-:W-:Y:S02]  /*10000*/  IMAD.MOV.U32 R59, RZ, RZ, R27 ;  /* 0x000000ffff3b7224 */ /* 0x000fe400078e001b */
[----:B------:R-:W-:-:S07]  /*10010*/  IMAD.MOV.U32 R48, RZ, RZ, R63 ;  /* 0x000000ffff307224 */ /* 0x000fce00078e003f */
[----:B------:R-:W-:Y:S05]  /*10020*/  WARPSYNC.COLLECTIVE R58, `(.L_x_1610) ;  /* 0x000000003a087348 */ /* 0x000fea0003c00000 */
[----:B------:R0:W1:Y:S02]  /*10030*/  SHFL.DOWN P3, R63, R59, R61, R62 ;  /* 0x0800003d3b3f7389 */ /* 0x000064000006003e */
[----:B01----:R-:W-:Y:S05]  /*10040*/  ENDCOLLECTIVE ;  /* 0x000000000000791b */ /* 0x003fea0003800000 */
.L_x_1610:
[----:B------:R-:W-:Y:S02]  /*10050*/  IMAD.MOV.U32 R59, RZ, RZ, R40 ;  /* 0x000000ffff3b7224 */ /* 0x000fe400078e0028 */
[----:B------:R-:W-:-:S07]  /*10060*/  IMAD.MOV.U32 R49, RZ, RZ, R63 ;  /* 0x000000ffff317224 */ /* 0x000fce00078e003f */
[----:B------:R-:W-:Y:S05]  /*10070*/  WARPSYNC.COLLECTIVE R58, `(.L_x_1611) ;  /* 0x000000003a087348 */ /* 0x000fea0003c00000 */
[----:B------:R0:W1:Y:S02]  /*10080*/  SHFL.DOWN P3, R63, R59, R61, R62 ;  /* 0x0800003d3b3f7389 */ /* 0x000064000006003e */
[----:B01----:R-:W-:Y:S05]  /*10090*/  ENDCOLLECTIVE ;  /* 0x000000000000791b */ /* 0x003fea0003800000 */
.L_x_1611:
[----:B------:R-:W-:Y:S01]  /*100a0*/  IMAD.MOV.U32 R53, RZ, RZ, R63 ;  /* 0x000000ffff357224 */ /* 0x000fe200078e003f */
[----:B------:R-:W-:Y:S06]  /*100b0*/  BRA `(.L_x_1612) ;  /* 0xffffff5000887947 */ /* 0x000fec000383ffff */
.L_x_1418:
[----:B------:R-:W-:Y:S01]  /*100c0*/  BSSY B0, `(.L_x_1613) ;  /* 0x0000007000007945 */ /* 0x000fe20003800000 */
[----:B------:R-:W-:Y:S02]  /*100d0*/  IMAD.MOV.U32 R59, RZ, RZ, R46 ;  /* 0x000000ffff3b7224 */ /* 0x000fe400078e002e */
[----:B------:R-:W-:Y:S02]  /*100e0*/  IMAD.MOV.U32 R61, RZ, RZ, 0x8 ;  /* 0x00000008ff3d7424 */ /* 0x000fe400078e00ff */
[----:B------:R-:W-:-:S07]  /*100f0*/  IMAD.MOV.U32 R58, RZ, RZ, -0x1 ;  /* 0xffffffffff3a7424 */ /* 0x000fce00078e00ff */
[----:B01234-:R-:W-:Y:S05]  /*10100*/  WARPSYNC.COLLECTIVE R58, `(.L_x_1614) ;  /* 0x000000003a087348 */ /* 0x01ffea0003c00000 */
[----:B------:R0:W0:Y:S02]  /*10110*/  SHFL.DOWN P3, R63, R59, R61, R62 ;  /* 0x0800003d3b3f7389 */ /* 0x000024000006003e */
[----:B01234-:R-:W-:Y:S05]  /*10120*/  ENDCOLLECTIVE ;  /* 0x000000000000791b */ /* 0x01ffea0003800000 */
.L_x_1614:
[----:B------:R-:W-:Y:S05]  /*10130*/  BSYNC B0 ;  /* 0x0000000000007941 */ /* 0x000fea0003800000 */
.L_x_1613:
[----:B------:R-:W-:Y:S05]  /*10140*/  BRA `(.L_x_1615) ;  /* 0xffffff5000747947 */ /* 0x000fea000383ffff */
.L_x_1421:
[----:B------:R-:W-:Y:S01]  /*10150*/  BSSY B0, `(.L_x_1616) ;  /* 0x0000007000007945 */ /* 0x000fe20003800000 */
[----:B------:R-:W-:Y:S02]  /*10160*/  IMAD.MOV.U32 R59, RZ, RZ, R50 ;  /* 0x000000ffff3b7224 */ /* 0x000fe400078e0032 */
[----:B------:R-:W-:Y:S02]  /*10170*/  IMAD.MOV.U32 R61, RZ, RZ, 0x10 ;  /* 0x00000010ff3d7424 */ /* 0x000fe400078e00ff */
[----:B------:R-:W-:-:S07]  /*10180*/  IMAD.MOV.U32 R58, RZ, RZ, -0x1 ;  /* 0xffffffffff3a7424 */ /* 0x000fce00078e00ff */
[----:B01234-:R-:W-:Y:S05]  /*10190*/  WARPSYNC.COLLECTIVE R58, `(.L_x_1617) ;  /* 0x000000003a087348 */ /* 0x01ffea0003c00000 */
[----:B------:R0:W0:Y:S02]  /*101a0*/  SHFL.DOWN P3, R63, R59, R61, R62 ;  /* 0x0800003d3b3f7389 */ /* 0x000024000006003e */
[----:B01234-:R-:W-:Y:S05]  /*101b0*/  ENDCOLLECTIVE ;  /* 0x000000000000791b */ /* 0x01ffea0003800000 */
.L_x_1617:
[----:B------:R-:W-:Y:S05]  /*101c0*/  BSYNC B0 ;  /* 0x0000000000007941 */ /* 0x000fea0003800000 */
.L_x_1616:
[----:B------:R-:W-:Y:S02]  /*101d0*/  IMAD.MOV.U32 R59, RZ, RZ, R51 ;  /* 0x000000ffff3b7224 */ /* 0x000fe400078e0033 */
[----:B------:R-:W-:Y:S02]  /*101e0*/  IMAD.MOV.U32 R61, RZ, RZ, 0x10 ;  /* 0x00000010ff3d7424 */ /* 0x000fe400078e00ff */
[----:B------:R-:W-:Y:S02]  /*101f0*/  IMAD.MOV.U32 R58, RZ, RZ, -0x1 ;  /* 0xffffffffff3a7424 */ /* 0x000fe400078e00ff */
[----:B------:R-:W-:-:S07]  /*10200*/  IMAD.MOV.U32 R45, RZ, RZ, R63 ;  /* 0x000000ffff2d7224 */ /* 0x000fce00078e003f */
[----:B------:R-:W-:Y:S05]  /*10210*/  WARPSYNC.COLLECTIVE R58, `(.L_x_1618) ;  /* 0x000000003a087348 */ /* 0x000fea0003c00000 */
[----:B------:R0:W1:Y:S02]  /*10220*/  SHFL.DOWN P3, R63, R59, R61, R62 ;  /* 0x0800003d3b3f7389 */ /* 0x000064000006003e */
[----:B01----:R-:W-:Y:S05]  /*10230*/  ENDCOLLECTIVE ;  /* 0x000000000000791b */ /* 0x003fea0003800000 */
.L_x_1618:
[----:B------:R-:W-:Y:S02]  /*10240*/  IMAD.MOV.U32 R59, RZ, RZ, R26 ;  /* 0x000000ffff3b7224 */ /* 0x000fe400078e001a */
[----:B------:R-:W-:-:S07]  /*10250*/  IMAD.MOV.U32 R44, RZ, RZ, R63 ;  /* 0x000000ffff2c7224 */ /* 0x000fce00078e003f */
[----:B------:R-:W-:Y:S05]  /*10260*/  WARPSYNC.COLLECTIVE R58, `(.L_x_1619) ;  /* 0x000000003a087348 */ /* 0x000fea0003c00000 */
[----:B------:R0:W1:Y:S02]  /*10270*/  SHFL.DOWN P3, R63, R59, R61, R62 ;  /* 0x0800003d3b3f7389 */ /* 0x000064000006003e */
[----:B01----:R-:W-:Y:S05]  /*10280*/  ENDCOLLECTIVE ;  /* 0x000000000000791b */ /* 0x003fea0003800000 */
.L_x_1619:
[----:B------:R-:W-:Y:S02]  /*10290*/  IMAD.MOV.U32 R59, RZ, RZ, R27 ;  /* 0x000000ffff3b7224 */ /* 0x000fe400078e001b */
[----:B------:R-:W-:-:S07]  /*102a0*/  IMAD.MOV.U32 R48, RZ, RZ, R63 ;  /* 0x000000ffff307224 */ /* 0x000fce00078e003f */
[----:B------:R-:W-:Y:S05]  /*102b0*/  WARPSYNC.COLLECTIVE R58, `(.L_x_1620) ;  /* 0x000000003a087348 */ /* 0x000fea0003c00000 */
[----:B------:R0:W1:Y:S02]  /*102c0*/  SHFL.DOWN P3, R63, R59, R61, R62 ;  /* 0x0800003d3b3f7389 */ /* 0x000064000006003e */
[----:B01----:R-:W-:Y:S05]  /*102d0*/  ENDCOLLECTIVE ;  /* 0x000000000000791b */ /* 0x003fea0003800000 */
.L_x_1620:
[----:B------:R-:W-:Y:S02]  /*102e0*/  IMAD.MOV.U32 R59, RZ, RZ, R40 ;  /* 0x000000ffff3b7224 */ /* 0x000fe400078e0028 */
[----:B------:R-:W-:-:S07]  /*102f0*/  IMAD.MOV.U32 R49, RZ, RZ, R63 ;  /* 0x000000ffff317224 */ /* 0x000fce00078e003f */
[----:B------:R-:W-:Y:S05]  /*10300*/  WARPSYNC.COLLECTIVE R58, `(.L_x_1621) ;  /* 0x000000003a087348 */ /* 0x000fea0003c00000 */
[----:B------:R0:W1:Y:S02]  /*10310*/  SHFL.DOWN P3, R63, R59, R61, R62 ;  /* 0x0800003d3b3f7389 */ /* 0x000064000006003e */
[----:B01----:R-:W-:Y:S05]  /*10320*/  ENDCOLLECTIVE ;  /* 0x000000000000791b */ /* 0x003fea0003800000 */
.L_x_1621:
[----:B------:R-:W-:Y:S01]  /*10330*/  IMAD.MOV.U32 R53, RZ, RZ, R63 ;  /* 0x000000ffff357224 */ /* 0x000fe200078e003f */
[----:B------:R-:W-:Y:S06]  /*10340*/  BRA `(.L_x_1622) ;  /* 0xffffff50003c7947 */ /* 0x000fec000383ffff */
.L_x_1422:
[----:B------:R-:W-:Y:S01]  /*10350*/  BSSY B0, `(.L_x_1623) ;  /* 0x0000007000007945 */ /* 0x000fe20003800000 */
[----:B------:R-:W-:Y:S02]  /*10360*/  IMAD.MOV.U32 R59, RZ, RZ, R46 ;  /* 0x000000ffff3b7224 */ /* 0x000fe400078e002e */
[----:B------:R-:W-:Y:S02]  /*10370*/  IMAD.MOV.U32 R61, RZ, RZ, 0x10 ;  /* 0x00000010ff3d7424 */ /* 0x000fe400078e00ff */
[----:B------:R-:W-:-:S07]  /*10380*/  IMAD.MOV.U32 R58, RZ, RZ, -0x1 ;  /* 0xffffffffff3a7424 */ /* 0x000fce00078e00ff */
[----:B01234-:R-:W-:Y:S05]  /*10390*/  WARPSYNC.COLLECTIVE R58, `(.L_x_1624) ;  /* 0x000000003a087348 */ /* 0x01ffea0003c00000 */
[----:B------:R0:W0:Y:S02]  /*103a0*/  SHFL.DOWN P3, R63, R59, R61, R62 ;  /* 0x0800003d3b3f7389 */ /* 0x000024000006003e */
[----:B01234-:R-:W-:Y:S05]  /*103b0*/  ENDCOLLECTIVE ;  /* 0x000000000000791b */ /* 0x01ffea0003800000 */
.L_x_1624:
[----:B------:R-:W-:Y:S05]  /*103c0*/  BSYNC B0 ;  /* 0x0000000000007941 */ /* 0x000fea0003800000 */
.L_x_1623:
[----:B------:R-:W-:Y:S05]  /*103d0*/  BRA `(.L_x_1625) ;  /* 0xffffff50002c7947 */ /* 0x000fea000383ffff */
.L_x_1425:
[----:B------:R-:W-:Y:S01]  /*103e0*/  BSSY B0, `(.L_x_1626) ;  /* 0x0000005000007945 */ /* 0x000fe20003800000 */
[----:B------:R-:W-:-:S07]  /*103f0*/  IMAD.MOV.U32 R58, RZ, RZ, -0x1 ;  /* 0xffffffffff3a7424 */ /* 0x000fce00078e00ff */
[----:B01234-:R-:W-:Y:S05]  /*10400*/  WARPSYNC.COLLECTIVE R58, `(.L_x_1627) ;  /* 0x000000003a087348 */ /* 0x01ffea0003c00000 */
[----:B------:R-:W-:Y:S01]  /*10410*/  VOTE.ALL P4, P4 ;  /* 0x0000000000ff7806 */ /* 0x000fe20002080000 */
[----:B01234-:R-:W-:-:S12]  /*10420*/  ENDCOLLECTIVE ;  /* 0x000000000000791b */ /* 0x01ffd80003800000 */
.L_x_1627:
[----:B------:R-:W-:Y:S05]  /*10430*/  BSYNC B0 ;  /* 0x0000000000007941 */ /* 0x000fea0003800000 */
.L_x_1626:
[----:B------:R-:W-:Y:S05]  /*10440*/  BRA `(.L_x_1628) ;  /* 0xffffff5000487947 */ /* 0x000fea000383ffff */
.L_x_1427:
[----:B------:R-:W-:Y:S01]  /*10450*/  BSSY B0, `(.L_x_1629) ;  /* 0x0000006000007945 */ /* 0x000fe20003800000 */
[----:B------:R-:W-:Y:S01]  /*10460*/  PLOP3.LUT P3, PT, P3, PT, PT, 0x8, 0x80 ;  /* 0x000000000080781c */ /* 0x000fe20001f6e170 */
[----:B------:R-:W-:-:S12]  /*10470*/  IMAD.MOV.U32 R58, RZ, RZ, -0x1 ;  /* 0xffffffffff3a7424 */ /* 0x000fd800078e00ff */
[----:B-12-4-:R-:W-:Y:S05]  /*10480*/  WARPSYNC.COLLECTIVE R58, `(.L_x_1630) ;  /* 0x000000003a087348 */ /* 0x016fea0003c00000 */
[----:B------:R-:W-:Y:S01]  /*10490*/  VOTE.ANY P3, P3 ;  /* 0x0000000000ff7806 */ /* 0x000fe20001860100 */
[----:B-12-4-:R-:W-:-:S12]  /*104a0*/  ENDCOLLECTIVE ;  /* 0x000000000000791b */ /* 0x016fd80003800000 */
.L_x_1630:
[----:B------:R-:W-:Y:S05]  /*104b0*/  BSYNC B0 ;  /* 0x0000000000007941 */ /* 0x000fea0003800000 */
.L_x_1629:
[----:B------:R-:W-:Y:S05]  /*104c0*/  BRA `(.L_x_1631) ;  /* 0xffffff5000607947 */ /* 0x000fea000383ffff */
.L_x_1432:
[----:B------:R-:W-:Y:S01]  /*104d0*/  BSSY B0, `(.L_x_1632) ;  /* 0x0000006000007945 */ /* 0x000fe20003800000 */
[----:B------:R-:W-:Y:S01]  /*104e0*/  PLOP3.LUT P3, PT, P3, PT, PT, 0x8, 0x80 ;  /* 0x000000000080781c */ /* 0x000fe20001f6e170 */
[----:B------:R-:W-:-:S12]  /*104f0*/  IMAD.MOV.U32 R58, RZ, RZ, -0x1 ;  /* 0xffffffffff3a7424 */ /* 0x000fd800078e00ff */
[----:B-12-45:R-:W-:Y:S05]  /*10500*/  WARPSYNC.COLLECTIVE R58, `(.L_x_1633) ;  /* 0x000000003a087348 */ /* 0x036fea0003c00000 */
[----:B------:R-:W-:Y:S01]  /*10510*/  VOTE.ANY R58, PT, P3 ;  /* 0x00000000003a7806 */ /* 0x000fe200018e0100 */
[----:B-12-45:R-:W-:Y:S06]  /*10520*/  ENDCOLLECTIVE ;  /* 0x000000000000791b */ /* 0x036fec0003800000 */
.L_x_1633:
[----:B------:R-:W-:Y:S05]  /*10530*/  BSYNC B0 ;  /* 0x0000000000007941 */ /* 0x000fea0003800000 */
.L_x_1632:
[----:B------:R-:W0:Y:S01]  /*10540*/  S2R R52, SR_GEMASK ;  /* 0x0000000000347919 */ /* 0x000e220000003c00 */
[----:B------:R-:W-:Y:S02]  /*10550*/  IMAD.MOV.U32 R59, RZ, RZ, R44 ;  /* 0x000000ffff3b7224 */ /* 0x000fe400078e002c */
[----:B------:R-:W-:Y:S02]  /*10560*/  IMAD.MOV.U32 R61, RZ, RZ, 0x1 ;  /* 0x00000001ff3d7424 */ /* 0x000fe400078e00ff */
[----:B------:R-:W-:-:S05]  /*10570*/  IMAD.U32 R54, R60, 0x10000, RZ ;  /* 0x000100003c367824 */ /* 0x000fca00078e00ff */
[----:B------:R-:W-:Y:S02]  /*10580*/  LOP3.LUT R55, R54, 0xff0000, RZ, 0xc0, !PT ;  /* 0x00ff000036377812 */ /* 0x000fe400078ec0ff */
[----:B0-----:R-:W-:Y:S02]  /*10590*/  LOP3.LUT R58, R58, 0x80000000, R52, 0xec, !PT ;  /* 0x800000003a3a7812 */ /* 0x001fe400078eec34 */
[----:B------:R-:W-:-:S03]  /*105a0*/  LOP3.LUT R52, R49, 0xff, RZ, 0xc0, !PT ;  /* 0x000000ff31347812 */ /* 0x000fc600078ec0ff */
[----:B------:R-:W-:Y:S01]  /*105b0*/  VIADD R53, R58, 0xffffffff ;  /* 0xffffffff3a357836 */ /* 0x000fe20000000000 */
[----:B------:R-:W-:-:S04]  /*105c0*/  PRMT R52, R57, 0x7604, R52 ;  /* 0x0000760439347816 */ /* 0x000fc80000000034 */
[----:B------:R-:W-:Y:S01]  /*105d0*/  LOP3.LUT R53, R58, R53, RZ, 0xc, !PT ;  /* 0x000000353a357212 */ /* 0x000fe200078e0cff */
[----:B------:R-:W-:Y:S02]  /*105e0*/  IMAD.MOV.U32 R58, RZ, RZ, -0x1 ;  /* 0xffffffffff3a7424 */ /* 0x000fe400078e00ff */
[----:B------:R-:W-:Y:S01]  /*105f0*/  IMAD.IADD R52, R52, 0x1, R55 ;  /* 0x0000000134347824 */ /* 0x000fe200078e0237 */
[----:B------:R0:W1:Y:S01]  /*10600*/  POPC R62, R53 ;  /* 0x00000035003e7309 */ /* 0x0000620000000000 */
[----:B------:R-:W-:-:S05]  /*10610*/  LOP3.LUT R55, R64, 0xffff, RZ, 0xc0, !PT ;  /* 0x0000ffff40377812 */ /* 0x000fca00078ec0ff */
[----:B------:R-:W-:-:S07]  /*10620*/  IMAD R70, R55, 0x1000000, R52 ;  /* 0x0100000037467824 */ /* 0x000fce00078e0234 */
[----:B01----:R-:W-:Y:S05]  /*10630*/  WARPSYNC.COLLECTIVE R58, `(.L_x_1634) ;  /* 0x000000003a087348 */ /* 0x003fea0003c00000 */
[----:B-1----:R1:W2:Y:S02]  /*10640*/  SHFL.DOWN P3, R63, R59, R61, R62 ;  /* 0x0800003d3b3f7389 */ /* 0x0022a4000006003e */
[----:B012---:R-:W-:Y:S05]  /*10650*/  ENDCOLLECTIVE ;  /* 0x000000000000791b */ /* 0x007fea0003800000 */
.L_x_1634:
[----:B------:R-:W-:Y:S02]  /*10660*/  IMAD.MOV.U32 R59, RZ, RZ, R45 ;  /* 0x000000ffff3b7224 */ /* 0x000fe400078e002d */
[----:B------:R-:W-:-:S07]  /*10670*/  IMAD.MOV.U32 R73, RZ, RZ, R63 ;  /* 0x000000ffff497224 */ /* 0x000fce00078e003f */
[----:B------:R-:W-:Y:S05]  /*10680*/  WARPSYNC.COLLECTIVE R58, `(.L_x_1635) ;  /* 0x000000003a087348 */ /* 0x000fea0003c00000 */
[----:B------:R0:W1:Y:S02]  /*10690*/  SHFL.DOWN P3, R63, R59, R61, R62 ;  /* 0x0800003d3b3f7389 */ /* 0x000064000006003e */
[----:B01----:R-:W-:Y:S05]  /*106a0*/  ENDCOLLECTIVE ;  /* 0x000000000000791b */ /* 0x003fea0003800000 */
.L_x_1635:
[----:B------:R-:W-:Y:S02]  /*106b0*/  IMAD.MOV.U32 R59, RZ, RZ, R46 ;  /* 0x000000ffff3b7224 */ /* 0x000fe400078e002e */
[----:B------:R-:W-:-:S07]  /*106c0*/  IMAD.MOV.U32 R72, RZ, RZ, R63 ;  /* 0x000000ffff487224 */ /* 0x000fce00078e003f */
[----:B------:R-:W-:Y:S05]  /*106d0*/  WARPSYNC.COLLECTIVE R58, `(.L_x_1636) ;  /* 0x000000003a087348 */ /* 0x000fea0003c00000 */
[----:B------:R0:W1:Y:S02]  /*106e0*/  SHFL.DOWN P3, R63, R59, R61, R62 ;  /* 0x0800003d3b3f7389 */ /* 0x000064000006003e */
[----:B01----:R-:W-:Y:S05]  /*106f0*/  ENDCOLLECTIVE ;  /* 0x000000000000791b */ /* 0x003fea0003800000 */
.L_x_1636:
[----:B------:R-:W-:Y:S02]  /*10700*/  IMAD.MOV.U32 R59, RZ, RZ, R47 ;  /* 0x000000ffff3b7224 */ /* 0x000fe400078e002f */
[----:B------:R-:W-:-:S07]  /*10710*/  IMAD.MOV.U32 R54, RZ, RZ, R63 ;  /* 0x000000ffff367224 */ /* 0x000fce00078e003f */
[----:B------:R-:W-:Y:S05]  /*10720*/  WARPSYNC.COLLECTIVE R58, `(.L_x_1637) ;  /* 0x000000003a087348 */ /* 0x000fea0003c00000 */
[----:B------:R0:W1:Y:S02]  /*10730*/  SHFL.DOWN P3, R63, R59, R61, R62 ;  /* 0x0800003d3b3f7389 */ /* 0x000064000006003e */
[----:B01----:R-:W-:Y:S05]  /*10740*/  ENDCOLLECTIVE ;  /* 0x000000000000791b */ /* 0x003fea0003800000 */
.L_x_1637:
[----:B------:R-:W-:Y:S02]  /*10750*/  IMAD.MOV.U32 R59, RZ, RZ, R48 ;  /* 0x000000ffff3b7224 */ /* 0x000fe400078e0030 */
[----:B------:R-:W-:-:S07]  /*10760*/  IMAD.MOV.U32 R55, RZ, RZ, R63 ;  /* 0x000000ffff377224 */ /* 0x000fce00078e003f */
[----:B------:R-:W-:Y:S05]  /*10770*/  WARPSYNC.COLLECTIVE R58, `(.L_x_1638) ;  /* 0x000000003a087348 */ /* 0x000fea0003c00000 */
[----:B------:R0:W1:Y:S02]  /*10780*/  SHFL.DOWN P3, R63, R59, R61, R62 ;  /* 0x0800003d3b3f7389 */ /* 0x000064000006003e */
[----:B01----:R-:W-:Y:S05]  /*10790*/  ENDCOLLECTIVE ;  /* 0x000000000000791b */ /* 0x003fea0003800000 */
.L_x_1638:
[----:B------:R-:W-:Y:S01]  /*107a0*/  IMAD.MOV.U32 R74, RZ, RZ, R63 ;  /* 0x000000ffff4a7224 */ /* 0x000fe200078e003f */
[----:B------:R-:W-:Y:S06]  /*107b0*/  BRA `(.L_x_1639) ;  /* 0xffffff5000547947 */ /* 0x000fec000383ffff */
.L_x_1433:
[----:B------:R-:W-:Y:S01]  /*107c0*/  BSSY B0, `(.L_x_1640) ;  /* 0x0000007000007945 */ /* 0x000fe20003800000 */
[----:B------:R-:W-:Y:S02]  /*107d0*/  IMAD.MOV.U32 R59, RZ, RZ, R70 ;  /* 0x000000ffff3b7224 */ /* 0x000fe400078e0046 */
[----:B------:R-:W-:Y:S02]  /*107e0*/  IMAD.MOV.U32 R61, RZ, RZ, 0x1 ;  /* 0x00000001ff3d7424 */ /* 0x000fe400078e00ff */
[----:B------:R-:W-:-:S07]  /*107f0*/  IMAD.MOV.U32 R58, RZ, RZ, -0x1 ;  /* 0xffffffffff3a7424 */ /* 0x000fce00078e00ff */
[----:B01234-:R-:W-:Y:S05]  /*10800*/  WARPSYNC.COLLECTIVE R58, `(.L_x_1641) ;  /* 0x000000003a087348 */ /* 0x01ffea0003c00000 */
[----:B------:R0:W0:Y:S02]  /*10810*/  SHFL.DOWN P3, R63, R59, R61, R62 ;  /* 0x0800003d3b3f7389 */ /* 0x000024000006003e */
[----:B01234-:R-:W-:Y:S05]  /*10820*/  ENDCOLLECTIVE ;  /* 0x000000000000791b */ /* 0x01ffea0003800000 */
.L_x_1641:
[----:B------:R-:W-:Y:S05]  /*10830*/  BSYNC B0 ;  /* 0x0000000000007941 */ /* 0x000fea0003800000 */
.L_x_1640:
[----:B------:R-:W-:Y:S05]  /*10840*/  BRA `(.L_x_1642) ;  /* 0xffffff50003c7947 */ /* 0x000fea000383ffff */
.L_x_1436:
[----:B------:R-:W-:Y:S01]  /*10850*/  BSSY B0, `(.L_x_1643) ;  /* 0x0000007000007945 */ /* 0x000fe20003800000 */
[----:B------:R-:W-:Y:S02]  /*10860*/  IMAD.MOV.U32 R59, RZ, RZ, R71 ;  /* 0x000000ffff3b7224 */ /* 0x000fe400078e0047 */
[----:B------:R-:W-:Y:S02]  /*10870*/  IMAD.MOV.U32 R61, RZ, RZ, 0x2 ;  /* 0x00000002ff3d7424 */ /* 0x000fe400078e00ff */
[----:B------:R-:W-:-:S07]  /*10880*/  IMAD.MOV.U32 R58, RZ, RZ, -0x1 ;  /* 0xffffffffff3a7424 */ /* 0x000fce00078e00ff */
[----:B01234-:R-:W-:Y:S05]  /*10890*/  WARPSYNC.COLLECTIVE R58, `(.L_x_1644) ;  /* 0x000000003a087348 */ /* 0x01ffea0003c00000 */
[----:B------:R0:W0:Y:S02]  /*108a0*/  SHFL.DOWN P3, R63, R59, R61, R62 ;  /* 0x0800003d3b3f7389 */ /* 0x000024000006003e */
[----:B01234-:R-:W-:Y:S05]  /*108b0*/  ENDCOLLECTIVE ;  /* 0x000000000000791b */ /* 0x01ffea0003800000 */
.L_x_1644:
[----:B------:R-:W-:Y:S05]  /*108c0*/  BSYNC B0 ;  /* 0x0000000000007941 */ /* 0x000fea0003800000 */
.L_x_1643:
[----:B------:R-:W-:Y:S02]  /*108d0*/  IMAD.MOV.U32 R59, RZ, RZ, R69 ;  /* 0x000000ffff3b7224 */ /* 0x000fe400078e0045 */
[----:B------:R-:W-:Y:S02]  /*108e0*/  IMAD.MOV.U32 R61, RZ, RZ, 0x2 ;  /* 0x00000002ff3d7424 */ /* 0x000fe400078e00ff */
[----:B------:R-:W-:Y:S02]  /*108f0*/  IMAD.MOV.U32 R58, RZ, RZ, -0x1 ;  /* 0xffffffffff3a7424 */ /* 0x000fe400078e00ff */
[----:B------:R-:W-:-:S07]  /*10900*/  IMAD.MOV.U32 R54, RZ, RZ, R63 ;  /* 0x000000ffff367224 */ /* 0x000fce00078e003f */
[----:B------:R-:W-:Y:S05]  /*10910*/  WARPSYNC.COLLECTIVE R58, `(.L_x_1645) ;  /* 0x000000003a087348 */ /* 0x000fea0003c00000 */
[----:B------:R0:W1:Y:S02]  /*10920*/  SHFL.DOWN P3, R63, R59, R61, R62 ;  /* 0x0800003d3b3f7389 */ /* 0x000064000006003e */
[----:B01----:R-:W-:Y:S05]  /*10930*/  ENDCOLLECTIVE ;  /* 0x000000000000791b */ /* 0x003fea0003800000 */
.L_x_1645:
[----:B------:R-:W-:Y:S02]  /*10940*/  IMAD.MOV.U32 R59, RZ, RZ, R52 ;  /* 0x000000ffff3b7224 */ /* 0x000fe400078e0034 */
[----:B------:R-:W-:-:S07]  /*10950*/  IMAD.MOV.U32 R72, RZ, RZ, R63 ;  /* 0x000000ffff487224 */ /* 0x000fce00078e003f */
[----:B------:R-:W-:Y:S05]  /*10960*/  WARPSYNC.COLLECTIVE R58, `(.L_x_1646) ;  /* 0x000000003a087348 */ /* 0x000fea0003c00000 */
[----:B------:R0:W1:Y:S02]  /*10970*/  SHFL.DOWN P3, R63, R59, R61, R62 ;  /* 0x0800003d3b3f7389 */ /* 0x000064000006003e */
[----:B01----:R-:W-:Y:S05]  /*10980*/  ENDCOLLECTIVE ;  /* 0x000000000000791b */ /* 0x003fea0003800000 */
.L_x_1646:
[----:B------:R-:W-:Y:S02]  /*10990*/  IMAD.MOV.U32 R59, RZ, RZ, R53 ;  /* 0x000000ffff3b7224 */ /* 0x000fe400078e0035 */
[----:B------:R-:W-:-:S07]  /*109a0*/  IMAD.MOV.U32 R55, RZ, RZ, R63 ;  /* 0x000000ffff377224 */ /* 0x000fce00078e003f */
[----:B------:R-:W-:Y:S05]  /*109b0*/  WARPSYNC.COLLECTIVE R58, `(.L_x_1647) ;  /* 0x000000003a087348 */ /* 0x000fea0003c00000 */
[----:B------:R0:W1:Y:S02]  /*109c0*/  SHFL.DOWN P3, R63, R59, R61, R62 ;  /* 0x0800003d3b3f7389 */ /* 0x000064000006003e */
[----:B01----:R-:W-:Y:S05]  /*109d0*/  ENDCOLLECTIVE ;  /* 0x000000000000791b */ /* 0x003fea0003800000 */
.L_x_1647:
[----:B------:R-:W-:Y:S02]  /*109e0*/  IMAD.MOV.U32 R59, RZ, RZ, R67 ;  /* 0x000000ffff3b7224 */ /* 0x000fe400078e0043 */
[----:B------:R-:W-:-:S07]  /*109f0*/  IMAD.MOV.U32 R74, RZ, RZ, R63 ;  /* 0x000000ffff4a7224 */ /* 0x000fce00078e003f */
[----:B------:R-:W-:Y:S05]  /*10a00*/  WARPSYNC.COLLECTIVE R58, `(.L_x_1648) ;  /* 0x000000003a087348 */ /* 0x000fea0003c00000 */
[----:B------:R0:W1:Y:S02]  /*10a10*/  SHFL.DOWN P3, R63, R59, R61, R62 ;  /* 0x0800003d3b3f7389 */ /* 0x000064000006003e */
[----:B01----:R-:W-:Y:S05]  /*10a20*/  ENDCOLLECTIVE ;  /* 0x000000000000791b */ /* 0x003fea0003800000 */
.L_x_1648:
[----:B------:R-:W-:Y:S01]  /*10a30*/  IMAD.MOV.U32 R73, RZ, RZ, R63 ;  /* 0x000000ffff497224 */ /* 0x000fe200078e003f */
[----:B------:R-:W-:Y:S06]  /*10a40*/  BRA `(.L_x_1649) ;  /* 0xffffff5000107947 */ /* 0x000fec000383ffff */
.L_x_1437:
[----:B------:R-:W-:Y:S01]  /*10a50*/  BSSY B0, `(.L_x_1650) ;  /* 0x0000007000007945 */ /* 0x000fe20003800000 */
[----:B------:R-:W-:Y:S02]  /*10a60*/  IMAD.MOV.U32 R59, RZ, RZ, R70 ;  /* 0x000000ffff3b7224 */ /* 0x000fe400078e0046 */
[----:B------:R-:W-:Y:S02]  /*10a70*/  IMAD.MOV.U32 R61, RZ, RZ, 0x2 ;  /* 0x00000002ff3d7424 */ /* 0x000fe400078e00ff */
[----:B------:R-:W-:-:S07]  /*10a80*/  IMAD.MOV.U32 R58, RZ, RZ, -0x1 ;  /* 0xffffffffff3a7424 */ /* 0x000fce00078e00ff */
[----:B01234-:R-:W-:Y:S05]  /*10a90*/  WARPSYNC.COLLECTIVE R58, `(.L_x_1651) ;  /* 0x000000003a087348 */ /* 0x01ffea0003c00000 */
[----:B------:R0:W0:Y:S02]  /*10aa0*/  SHFL.DOWN P3, R63, R59, R61, R62 ;  /* 0x0800003d3b3f7389 */ /* 0x000024000006003e */
[----:B01234-:R-:W-:Y:S05]  /*10ab0*/  ENDCOLLECTIVE ;  /* 0x000000000000791b */ /* 0x01ffea0003800000 */
.L_x_1651:
[----:B------:R-:W-:Y:S05]  /*10ac0*/  BSYNC B0 ;  /* 0x0000000000007941 */ /* 0x000fea0003800000 */
.L_x_1650:
[----:B------:R-:W-:Y:S05]  /*10ad0*/  BRA `(.L_x_1652) ;  /* 0xffffff4c00fc7947 */ /* 0x000fea000383ffff */
.L_x_1440:
[----:B------:R-:W-:Y:S01]  /*10ae0*/  BSSY B0, `(.L_x_1653) ;  /* 0x0000007000007945 */ /* 0x000fe20003800000 */
[----:B------:R-:W-:Y:S02]  /*10af0*/  IMAD.MOV.U32 R59, RZ, RZ, R71 ;  /* 0x000000ffff3b7224 */ /* 0x000fe400078e0047 */
[----:B------:R-:W-:Y:S02]  /*10b00*/  IMAD.MOV.U32 R61, RZ, RZ, 0x4 ;  /* 0x00000004ff3d7424 */ /* 0x000fe400078e00ff */
[----:B------:R-:W-:-:S07]  /*10b10*/  IMAD.MOV.U32 R58, RZ, RZ, -0x1 ;  /* 0xffffffffff3a7424 */ /* 0x000fce00078e00ff */
[----:B01234-:R-:W-:Y:S05]  /*10b20*/  WARPSYNC.COLLECTIVE R58, `(.L_x_1654) ;  /* 0x000000003a087348 */ /* 0x01ffea0003c00000 */
[----:B------:R0:W0:Y:S02]  /*10b30*/  SHFL.DOWN P3, R63, R59, R61, R62 ;  /* 0x0800003d3b3f7389 */ /* 0x000024000006003e */
[----:B01234-:R-:W-:Y:S05]  /*10b40*/  ENDCOLLECTIVE ;  /* 0x000000000000791b */ /* 0x01ffea0003800000 */
.L_x_1654:
[----:B------:R-:W-:Y:S05]  /*10b50*/  BSYNC B0 ;  /* 0x0000000000007941 */ /* 0x000fea0003800000 */
.L_x_1653:
[----:B------:R-:W-:Y:S02]  /*10b60*/  IMAD.MOV.U32 R59, RZ, RZ, R69 ;  /* 0x000000ffff3b7224 */ /* 0x000fe400078e0045 */
[----:B------:R-:W-:Y:S02]  /*10b70*/  IMAD.MOV.U32 R61, RZ, RZ, 0x4 ;  /* 0x00000004ff3d7424 */ /* 0x000fe400078e00ff */
[----:B------:R-:W-:Y:S02]  /*10b80*/  IMAD.MOV.U32 R58, RZ, RZ, -0x1 ;  /* 0xffffffffff3a7424 */ /* 0x000fe400078e00ff */
[----:B------:R-:W-:-:S07]  /*10b90*/  IMAD.MOV.U32 R54, RZ, RZ, R63 ;  /* 0x000000ffff367224 */ /* 0x000fce00078e003f */
[----:B------:R-:W-:Y:S05]  /*10ba0*/  WARPSYNC.COLLECTIVE R58, `(.L_x_1655) ;  /* 0x000000003a087348 */ /* 0x000fea0003c00000 */
[----:B------:R0:W1:Y:S02]  /*10bb0*/  SHFL.DOWN P3, R63, R59, R61, R62 ;  /* 0x0800003d3b3f7389 */ /* 0x000064000006003e */
[----:B01----:R-:W-:Y:S05]  /*10bc0*/  ENDCOLLECTIVE ;  /* 0x000000000000791b */ /* 0x003fea0003800000 */
.L_x_1655:
[----:B------:R-:W-:Y:S02]  /*10bd0*/  IMAD.MOV.U32 R59, RZ, RZ, R52 ;  /* 0x000000ffff3b7224 */ /* 0x000fe400078e0034 */
[----:B------:R-:W-:-:S07]  /*10be0*/  IMAD.MOV.U32 R72, RZ, RZ, R63 ;  /* 0x000000ffff487224 */ /* 0x000fce00078e003f */
[----:B------:R-:W-:Y:S05]  /*10bf0*/  WARPSYNC.COLLECTIVE R58, `(.L_x_1656) ;  /* 0x000000003a087348 */ /* 0x000fea0003c00000 */
[----:B------:R0:W1:Y:S02]  /*10c00*/  SHFL.DOWN P3, R63, R59, R61, R62 ;  /* 0x0800003d3b3f7389 */ /* 0x000064000006003e */
[----:B01----:R-:W-:Y:S05]  /*10c10*/  ENDCOLLECTIVE ;  /* 0x000000000000791b */ /* 0x003fea0003800000 */
.L_x_1656:
[----:B------:R-:W-:Y:S02]  /*10c20*/  IMAD.MOV.U32 R59, RZ, RZ, R53 ;  /* 0x000000ffff3b7224 */ /* 0x000fe400078e0035 */
[----:B------:R-:W-:-:S07]  /*10c30*/  IMAD.MOV.U32 R55, RZ, RZ, R63 ;  /* 0x000000ffff377224 */ /* 0x000fce00078e003f */
[----:B------:R-:W-:Y:S05]  /*10c40*/  WARPSYNC.COLLECTIVE R58, `(.L_x_1657) ;  /* 0x000000003a087348 */ /* 0x000fea0003c00000 */
[----:B------:R0:W1:Y:S02]  /*10c50*/  SHFL.DOWN P3, R63, R59, R61, R62 ;  /* 0x0800003d3b3f7389 */ /* 0x000064000006003e */
[----:B01----:R-:W-:Y:S05]  /*10c60*/  ENDCOLLECTIVE ;  /* 0x000000000000791b */ /* 0x003fea0003800000 */
.L_x_1657:
[----:B------:R-:W-:Y:S02]  /*10c70*/  IMAD.MOV.U32 R59, RZ, RZ, R67 ;  /* 0x000000ffff3b7224 */ /* 0x000fe400078e0043 */
[----:B------:R-:W-:-:S07]  /*10c80*/  IMAD.MOV.U32 R74, RZ, RZ, R63 ;  /* 0x000000ffff4a7224 */ /* 0x000fce00078e003f */
[----:B------:R-:W-:Y:S05]  /*10c90*/  WARPSYNC.COLLECTIVE R58, `(.L_x_1658) ;  /* 0x000000003a087348 */ /* 0x000fea0003c00000 */
[----:B------:R0:W1:Y:S02]  /*10ca0*/  SHFL.DOWN P3, R63, R59, R61, R62 ;  /* 0x0800003d3b3f7389 */ /* 0x000064000006003e */
[----:B01----:R-:W-:Y:S05]  /*10cb0*/  ENDCOLLECTIVE ;  /* 0x000000000000791b */ /* 0x003fea0003800000 */
.L_x_1658:
[----:B------:R-:W-:Y:S01]  /*10cc0*/  IMAD.MOV.U32 R73, RZ, RZ, R63 ;  /* 0x000000ffff497224 */ /* 0x000fe200078e003f */
[----:B------:R-:W-:Y:S06]  /*10cd0*/  BRA `(.L_x_1659) ;  /* 0xffffff4c00c87947 */ /* 0x000fec000383ffff */
.L_x_1441:
[----:B------:R-:W-:Y:S01]  /*10ce0*/  BSSY B0, `(.L_x_1660) ;  /* 0x0000007000007945 */ /* 0x000fe20003800000 */
[----:B------:R-:W-:Y:S02]  /*10cf0*/  IMAD.MOV.U32 R59, RZ, RZ, R70 ;  /* 0x000000ffff3b7224 */ /* 0x000fe400078e0046 */
[----:B------:R-:W-:Y:S02]  /*10d00*/  IMAD.MOV.U32 R61, RZ, RZ, 0x4 ;  /* 0x00000004ff3d7424 */ /* 0x000fe400078e00ff */
[----:B------:R-:W-:-:S07]  /*10d10*/  IMAD.MOV.U32 R58, RZ, RZ, -0x1 ;  /* 0xffffffffff3a7424 */ /* 0x000fce00078e00ff */
[----:B01234-:R-:W-:Y:S05]  /*10d20*/  WARPSYNC.COLLECTIVE R58, `(.L_x_1661) ;  /* 0x000000003a087348 */ /* 0x01ffea0003c00000 */
[----:B------:R0:W0:Y:S02]  /*10d30*/  SHFL.DOWN P3, R63, R59, R61, R62 ;  /* 0x0800003d3b3f7389 */ /* 0x000024000006003e */
[----:B01234-:R-:W-:Y:S05]  /*10d40*/  ENDCOLLECTIVE ;  /* 0x000000000000791b */ /* 0x01ffea0003800000 */
.L_x_1661:
[----:B------:R-:W-:Y:S05]  /*10d50*/  BSYNC B0 ;  /* 0x0000000000007941 */ /* 0x000fea0003800000 */
.L_x_1660:
[----:B------:R-:W-:Y:S05]  /*10d60*/  BRA `(.L_x_1662) ;  /* 0xffffff4c00b47947 */ /* 0x000fea000383ffff */
.L_x_1444:
[----:B------:R-:W-:Y:S01]  /*10d70*/  BSSY B0, `(.L_x_1663) ;  /* 0x0000007000007945 */ /* 0x000fe20003800000 */
[----:B------:R-:W-:Y:S02]  /*10d80*/  IMAD.MOV.U32 R59, RZ, RZ, R71 ;  /* 0x000000ffff3b7224 */ /* 0x000fe400078e0047 */
[----:B------:R-:W-:Y:S02]  /*10d90*/  IMAD.MOV.U32 R61, RZ, RZ, 0x8 ;  /* 0x00000008ff3d7424 */ /* 0x000fe400078e00ff */
[----:B------:R-:W-:-:S07]  /*10da0*/  IMAD.MOV.U32 R58, RZ, RZ, -0x1 ;  /* 0xffffffffff3a7424 */ /* 0x000fce00078e00ff */
[----:B01234-:R-:W-:Y:S05]  /*10db0*/  WARPSYNC.COLLECTIVE R58, `(.L_x_1664) ;  /* 0x000000003a087348 */ /* 0x01ffea0003c00000 */
[----:B------:R0:W0:Y:S02]  /*10dc0*/  SHFL.DOWN P3, R63, R59, R61, R62 ;  /* 0x0800003d3b3f7389 */ /* 0x000024000006003e */
[----:B01234-:R-:W-:Y:S05]  /*10dd0*/  ENDCOLLECTIVE ;  /* 0x000000000000791b */ /* 0x01ffea0003800000 */
.L_x_1664:
[----:B------:R-:W-:Y:S05]  /*10de0*/  BSYNC B0 ;  /* 0x0000000000007941 */ /* 0x000fea0003800000 */
.L_x_1663:
[----:B------:R-:W-:Y:S02]  /*10df0*/  IMAD.MOV.U32 R59, RZ, RZ, R69 ;  /* 0x000000ffff3b7224 */ /* 0x000fe400078e0045 */
[----:B------:R-:W-:Y:S02]  /*10e00*/  IMAD.MOV.U32 R61, RZ, RZ, 0x8 ;  /* 0x00000008ff3d7424 */ /* 0x000fe400078e00ff */
[----:B------:R-:W-:Y:S02]  /*10e10*/  IMAD.MOV.U32 R58, RZ, RZ, -0x1 ;  /* 0xffffffffff3a7424 */ /* 0x000fe400078e00ff */
[----:B------:R-:W-:-:S07]  /*10e20*/  IMAD.MOV.U32 R54, RZ, RZ, R63 ;  /* 0x000000ffff367224 */ /* 0x000fce00078e003f */
[----:B------:R-:W-:Y:S05]  /*10e30*/  WARPSYNC.COLLECTIVE R58, `(.L_x_1665) ;  /* 0x000000003a087348 */ /* 0x000fea0003c00000 */
[----:B------:R0:W1:Y:S02]  /*10e40*/  SHFL.DOWN P3, R63, R59, R61, R62 ;  /* 0x0800003d3b3f7389 */ /* 0x000064000006003e */
[----:B01----:R-:W-:Y:S05]  /*10e50*/  ENDCOLLECTIVE ;  /* 0x000000000000791b */ /* 0x003fea0003800000 */
.L_x_1665:
[----:B------:R-:W-:Y:S02]  /*10e60*/  IMAD.MOV.U32 R59, RZ, RZ, R52 ;  /* 0x000000ffff3b7224 */ /* 0x000fe400078e0034 */
[----:B------:R-:W-:-:S07]  /*10e70*/  IMAD.MOV.U32 R72, RZ, RZ, R63 ;  /* 0x000000ffff487224 */ /* 0x000fce00078e003f */
[----:B------:R-:W-:Y:S05]  /*10e80*/  WARPSYNC.COLLECTIVE R58, `(.L_x_1666) ;  /* 0x000000003a087348 */ /* 0x000fea0003c00000 */
[----:B------:R0:W1:Y:S02]  /*10e90*/  SHFL.DOWN P3, R63, R59, R61, R62 ;  /* 0x0800003d3b3f7389 */ /* 0x000064000006003e */
[----:B01----:R-:W-:Y:S05]  /*10ea0*/  ENDCOLLECTIVE ;  /* 0x000000000000791b */ /* 0x003fea0003800000 */
.L_x_1666:
[----:B------:R-:W-:Y:S02]  /*10eb0*/  IMAD.MOV.U32 R59, RZ, RZ, R53 ;  /* 0x000000ffff3b7224 */ /* 0x000fe400078e0035 */
[----:B------:R-:W-:-:S07]  /*10ec0*/  IMAD.MOV.U32 R55, RZ, RZ, R63 ;  /* 0x000000ffff377224 */ /* 0x000fce00078e003f */
[----:B------:R-:W-:Y:S05]  /*10ed0*/  WARPSYNC.COLLECTIVE R58, `(.L_x_1667) ;  /* 0x000000003a087348 */ /* 0x000fea0003c00000 */
[----:B------:R0:W1:Y:S02]  /*10ee0*/  SHFL.DOWN P3, R63, R59, R61, R62 ;  /* 0x0800003d3b3f7389 */ /* 0x000064000006003e */
[----:B01----:R-:W-:Y:S05]  /*10ef0*/  ENDCOLLECTIVE ;  /* 0x000000000000791b */ /* 0x003fea0003800000 */
.L_x_1667:
[----:B------:R-:W-:Y:S02]  /*10f00*/  IMAD.MOV.U32 R59, RZ, RZ, R67 ;  /* 0x000000ffff3b7224 */ /* 0x000fe400078e0043 */
[----:B------:R-:W-:-:S07]  /*10f10*/  IMAD.MOV.U32 R74, RZ, RZ, R63 ;  /* 0x000000ffff4a7224 */ /* 0x000fce00078e003f */
[----:B------:R-:W-:Y:S05]  /*10f20*/  WARPSYNC.COLLECTIVE R58, `(.L_x_1668) ;  /* 0x000000003a087348 */ /* 0x000fea0003c00000 */
[----:B------:R0:W1:Y:S02]  /*10f30*/  SHFL.DOWN P3, R63, R59, R61, R62 ;  /* 0x0800003d3b3f7389 */ /* 0x000064000006003e */
[----:B01----:R-:W-:Y:S05]  /*10f40*/  ENDCOLLECTIVE ;  /* 0x000000000000791b */ /* 0x003fea0003800000 */
.L_x_1668:
[----:B------:R-:W-:Y:S01]  /*10f50*/  IMAD.MOV.U32 R73, RZ, RZ, R63 ;  /* 0x000000ffff497224 */ /* 0x000fe200078e003f */
[----:B------:R-:W-:Y:S06]  /*10f60*/  BRA `(.L_x_1669) ;  /* 0xffffff4c00807947 */ /* 0x000fec000383ffff */
.L_x_1445:
[----:B------:R-:W-:Y:S01]  /*10f70*/  BSSY B0, `(.L_x_1670) ;  /* 0x0000007000007945 */ /* 0x000fe20003800000 */
[----:B------:R-:W-:Y:S02]  /*10f80*/  IMAD.MOV.U32 R59, RZ, RZ, R70 ;  /* 0x000000ffff3b7224 */ /* 0x000fe400078e0046 */
[----:B------:R-:W-:Y:S02]  /*10f90*/  IMAD.MOV.U32 R61, RZ, RZ, 0x8 ;  /* 0x00000008ff3d7424 */ /* 0x000fe400078e00ff */
[----:B------:R-:W-:-:S07]  /*10fa0*/  IMAD.MOV.U32 R58, RZ, RZ, -0x1 ;  /* 0xffffffffff3a7424 */ /* 0x000fce00078e00ff */
[----:B01234-:R-:W-:Y:S05]  /*10fb0*/  WARPSYNC.COLLECTIVE R58, `(.L_x_1671) ;  /* 0x000000003a087348 */ /* 0x01ffea0003c00000 */
[----:B------:R0:W0:Y:S02]  /*10fc0*/  SHFL.DOWN P3, R63, R59, R61, R62 ;  /* 0x0800003d3b3f7389 */ /* 0x000024000006003e */
[----:B01234-:R-:W-:Y:S05]  /*10fd0*/  ENDCOLLECTIVE ;  /* 0x000000000000791b */ /* 0x01ffea0003800000 */
.L_x_1671:
[----:B------:R-:W-:Y:S05]  /*10fe0*/  BSYNC B0 ;  /* 0x0000000000007941 */ /* 0x000fea0003800000 */
.L_x_1670:
[----:B------:R-:W-:Y:S05]  /*10ff0*/  BRA `(.L_x_1672) ;  /* 0xffffff4c006c7947 */ /* 0x000fea000383ffff */
.L_x_1448:
[----:B------:R-:W-:Y:S01]  /*11000*/  BSSY B0, `(.L_x_1673) ;  /* 0x0000007000007945 */ /* 0x000fe20003800000 */
[----:B------:R-:W-:Y:S02]  /*11010*/  IMAD.MOV.U32 R59, RZ, RZ, R71 ;  /* 0x000000ffff3b7224 */ /* 0x000fe400078e0047 */
[----:B------:R-:W-:Y:S02]  /*11020*/  IMAD.MOV.U32 R61, RZ, RZ, 0x10 ;  /* 0x00000010ff3d7424 */ /* 0x000fe400078e00ff */
[----:B------:R-:W-:-:S07]  /*11030*/  IMAD.MOV.U32 R58, RZ, RZ, -0x1 ;  /* 0xffffffffff3a7424 */ /* 0x000fce00078e00ff */
[----:B01234-:R-:W-:Y:S05]  /*11040*/  WARPSYNC.COLLECTIVE R58, `(.L_x_1674) ;  /* 0x000000003a087348 */ /* 0x01ffea0003c00000 */
[----:B------:R0:W0:Y:S02]  /*11050*/  SHFL.DOWN P3, R63, R59, R61, R62 ;  /* 0x0800003d3b3f7389 */ /* 0x000024000006003e */
[----:B01234-:R-:W-:Y:S05]  /*11060*/  ENDCOLLECTIVE ;  /* 0x000000000000791b */ /* 0x01ffea0003800000 */
.L_x_1674:
[----:B------:R-:W-:Y:S05]  /*11070*/  BSYNC B0 ;  /* 0x0000000000007941 */ /* 0x000fea0003800000 */
.L_x_1673:
[----:B------:R-:W-:Y:S02]  /*11080*/  IMAD.MOV.U32 R59, RZ, RZ, R69 ;  /* 0x000000ffff3b7224 */ /* 0x000fe400078e0045 */
[----:B------:R-:W-:Y:S02]  /*11090*/  IMAD.MOV.U32 R61, RZ, RZ, 0x10 ;  /* 0x00000010ff3d7424 */ /* 0x000fe400078e00ff */
[----:B------:R-:W-:Y:S02]  /*110a0*/  IMAD.MOV.U32 R58, RZ, RZ, -0x1 ;  /* 0xffffffffff3a7424 */ /* 0x000fe400078e00ff */
[----:B------:R-:W-:-:S07]  /*110b0*/  IMAD.MOV.U32 R72, RZ, RZ, R63 ;  /* 0x000000ffff487224 */ /* 0x000fce00078e003f */
[----:B------:R-:W-:Y:S05]  /*110c0*/  WARPSYNC.COLLECTIVE R58, `(.L_x_1675) ;  /* 0x000000003a087348 */ /* 0x000fea0003c00000 */
[----:B------:R0:W1:Y:S02]  /*110d0*/  SHFL.DOWN P3, R63, R59, R61, R62 ;  /* 0x0800003d3b3f7389 */ /* 0x000064000006003e */
[----:B01----:R-:W-:Y:S05]  /*110e0*/  ENDCOLLECTIVE ;  /* 0x000000000000791b */ /* 0x003fea0003800000 */
.L_x_1675:
[----:B------:R-:W-:Y:S02]  /*110f0*/  IMAD.MOV.U32 R59, RZ, RZ, R52 ;  /* 0x000000ffff3b7224 */ /* 0x000fe400078e0034 */
[----:B------:R-:W-:-:S07]  /*11100*/  IMAD.MOV.U32 R73, RZ, RZ, R63 ;  /* 0x000000ffff497224 */ /* 0x000fce00078e003f */
[----:B------:R-:W-:Y:S05]  /*11110*/  WARPSYNC.COLLECTIVE R58, `(.L_x_1676) ;  /* 0x000000003a087348 */ /* 0x000fea0003c00000 */
[----:B------:R0:W1:Y:S02]  /*11120*/  SHFL.DOWN P3, R63, R59, R61, R62 ;  /* 0x0800003d3b3f7389 */ /* 0x000064000006003e */
[----:B01----:R-:W-:Y:S05]  /*11130*/  ENDCOLLECTIVE ;  /* 0x000000000000791b */ /* 0x003fea0003800000 */
.L_x_1676:
[----:B------:R-:W-:Y:S02]  /*11140*/  IMAD.MOV.U32 R59, RZ, RZ, R53 ;  /* 0x000000ffff3b7224 */ /* 0x000fe400078e0035 */
[----:B------:R-:W-:-:S07]  /*11150*/  IMAD.MOV.U32 R54, RZ, RZ, R63 ;  /* 0x000000ffff367224 */ /* 0x000fce00078e003f */
[----:B------:R-:W-:Y:S05]  /*11160*/  WARPSYNC.COLLECTIVE R58, `(.L_x_1677) ;  /* 0x000000003a087348 */ /* 0x000fea0003c00000 */
[----:B------:R0:W1:Y:S02]  /*11170*/  SHFL.DOWN P3, R63, R59, R61, R62 ;  /* 0x0800003d3b3f7389 */ /* 0x000064000006003e */
[----:B01----:R-:W-:Y:S05]  /*11180*/  ENDCOLLECTIVE ;  /* 0x000000000000791b */ /* 0x003fea0003800000 */
.L_x_1677:
[----:B------:R-:W-:Y:S02]  /*11190*/  IMAD.MOV.U32 R59, RZ, RZ, R67 ;  /* 0x000000ffff3b7224 */ /* 0x000fe400078e0043 */
[----:B------:R-:W-:-:S07]  /*111a0*/  IMAD.MOV.U32 R55, RZ, RZ, R63 ;  /* 0x000000ffff377224 */ /* 0x000fce00078e003f */
[----:B------:R-:W-:Y:S05]  /*111b0*/  WARPSYNC.COLLECTIVE R58, `(.L_x_1678) ;  /* 0x000000003a087348 */ /* 0x000fea0003c00000 */
[----:B------:R0:W1:Y:S02]  /*111c0*/  SHFL.DOWN P3, R63, R59, R61, R62 ;  /* 0x0800003d3b3f7389 */ /* 0x000064000006003e */
[----:B01----:R-:W-:Y:S05]  /*111d0*/  ENDCOLLECTIVE ;  /* 0x000000000000791b */ /* 0x003fea0003800000 */
.L_x_1678:
[----:B------:R-:W-:Y:S01]  /*111e0*/  IMAD.MOV.U32 R74, RZ, RZ, R63 ;  /* 0x000000ffff4a7224 */ /* 0x000fe200078e003f */
[----:B------:R-:W-:Y:S06]  /*111f0*/  BRA `(.L_x_1679) ;  /* 0xffffff4c00387947 */ /* 0x000fec000383ffff */
.L_x_1449:
[----:B------:R-:W-:Y:S01]  /*11200*/  BSSY B0, `(.L_x_1680) ;  /* 0x0000007000007945 */ /* 0x000fe20003800000 */
[----:B------:R-:W-:Y:S02]  /*11210*/  IMAD.MOV.U32 R59, RZ, RZ, R70 ;  /* 0x000000ffff3b7224 */ /* 0x000fe400078e0046 */
[----:B------:R-:W-:Y:S02]  /*11220*/  IMAD.MOV.U32 R61, RZ, RZ, 0x10 ;  /* 0x00000010ff3d7424 */ /* 0x000fe400078e00ff */
[----:B------:R-:W-:-:S07]  /*11230*/  IMAD.MOV.U32 R58, RZ, RZ, -0x1 ;  /* 0xffffffffff3a7424 */ /* 0x000fce00078e00ff */
[----:B01234-:R-:W-:Y:S05]  /*11240*/  WARPSYNC.COLLECTIVE R58, `(.L_x_1681) ;  /* 0x000000003a087348 */ /* 0x01ffea0003c00000 */
[----:B------:R0:W0:Y:S02]  /*11250*/  SHFL.DOWN P3, R63, R59, R61, R62 ;  /* 0x0800003d3b3f7389 */ /* 0x000024000006003e */
[----:B01234-:R-:W-:Y:S05]  /*11260*/  ENDCOLLECTIVE ;  /* 0x000000000000791b */ /* 0x01ffea0003800000 */
.L_x_1681:
[----:B------:R-:W-:Y:S05]  /*11270*/  BSYNC B0 ;  /* 0x0000000000007941 */ /* 0x000fea0003800000 */
.L_x_1680:
[----:B------:R-:W-:Y:S05]  /*11280*/  BRA `(.L_x_1682) ;  /* 0xffffff4c001c7947 */ /* 0x000fea000383ffff */
.L_x_1452:
[----:B------:R-:W-:Y:S01]  /*11290*/  BSSY B0, `(.L_x_1683) ;  /* 0x0000005000007945 */ /* 0x000fe20003800000 */
[----:B------:R-:W-:-:S07]  /*112a0*/  IMAD.MOV.U32 R58, RZ, RZ, -0x1 ;  /* 0xffffffffff3a7424 */ /* 0x000fce00078e00ff */
[----:B01234-:R-:W-:Y:S05]  /*112b0*/  WARPSYNC.COLLECTIVE R58, `(.L_x_1684) ;  /* 0x000000003a087348 */ /* 0x01ffea0003c00000 */
[----:B------:R-:W-:Y:S01]  /*112c0*/  VOTE.ALL P4, P4 ;  /* 0x0000000000ff7806 */ /* 0x000fe20002080000 */
[----:B01234-:R-:W-:-:S12]  /*112d0*/  ENDCOLLECTIVE ;  /* 0x000000000000791b */ /* 0x01ffd80003800000 */
.L_x_1684:
[----:B------:R-:W-:Y:S05]  /*112e0*/  BSYNC B0 ;  /* 0x0000000000007941 */ /* 0x000fea0003800000 */
.L_x_1683:
[----:B------:R-:W-:Y:S05]  /*112f0*/  BRA `(.L_x_1685) ;  /* 0xffffff4c00647947 */ /* 0x000fea000383ffff */
.L_x_1498:
[----:B------:R-:W-:Y:S01]  /*11300*/  BSSY B0, `(.L_x_1686) ;  /* 0x0000006000007945 */ /* 0x000fe20003800000 */
[----:B------:R-:W-:Y:S01]  /*11310*/  PLOP3.LUT P3, PT, P3, PT, PT, 0x8, 0x80 ;  /* 0x000000000080781c */ /* 0x000fe20001f6e170 */
[----:B------:R-:W-:-:S12]  /*11320*/  IMAD.MOV.U32 R58, RZ, RZ, -0x1 ;  /* 0xffffffffff3a7424 */ /* 0x000fd800078e00ff */
[----:B------:R-:W-:Y:S05]  /*11330*/  WARPSYNC.COLLECTIVE R58, `(.L_x_1687) ;  /* 0x000000003a087348 */ /* 0x000fea0003c00000 */
[----:B------:R-:W-:Y:S01]  /*11340*/  VOTE.ANY P3, P3 ;  /* 0x0000000000ff7806 */ /* 0x000fe20001860100 */
[----:B------:R-:W-:-:S12]  /*11350*/  ENDCOLLECTIVE ;  /* 0x000000000000791b */ /* 0x000fd80003800000 */
.L_x_1687:
[----:B------:R-:W-:Y:S05]  /*11360*/  BSYNC B0 ;  /* 0x0000000000007941 */ /* 0x000fea0003800000 */
.L_x_1686:
[----:B------:R-:W-:Y:S05]  /*11370*/  BRA `(.L_x_1688) ;  /* 0xffffffb400547947 */ /* 0x000fea000383ffff */
.L_x_1503:
[----:B------:R-:W1:Y:S01]  /*11380*/  S2R R41, SR_GEMASK ;  /* 0x0000000000297919 */ /* 0x000e620000003c00 */
[----:B------:R-:W-:Y:S01]  /*11390*/  BSSY B0, `(.L_x_1689) ;  /* 0x0000006000007945 */ /* 0x000fe20003800000 */
[----:B------:R-:W-:Y:S01]  /*113a0*/  PLOP3.LUT P3, PT, P3, PT, PT, 0x8, 0x80 ;  /* 0x000000000080781c */ /* 0x000fe20001f6e170 */
[----:B------:R-:W-:-:S12]  /*113b0*/  IMAD.MOV.U32 R58, RZ, RZ, -0x1 ;  /* 0xffffffffff3a7424 */ /* 0x000fd800078e00ff */
[----:B01---5:R-:W-:Y:S05]  /*113c0*/  WARPSYNC.COLLECTIVE R58, `(.L_x_1690) ;  /* 0x000000003a087348 */ /* 0x023fea0003c00000 */
[----:B------:R-:W-:Y:S01]  /*113d0*/  VOTE.ANY R58, PT, P3 ;  /* 0x00000000003a7806 */ /* 0x000fe200018e0100 */
[----:B01---5:R-:W-:Y:S06]  /*113e0*/  ENDCOLLECTIVE ;  /* 0x000000000000791b */ /* 0x023fec0003800000 */
.L_x_1690:
[----:B------:R-:W-:Y:S05]  /*113f0*/  BSYNC B0 ;  /* 0x0000000000007941 */ /* 0x000fea0003800000 */
.L_x_1689:
[----:B------:R-:W-:Y:S01]  /*11400*/  LOP3.LUT R58, R58, 0x80000000, R41, 0xec, !PT ;  /* 0x800000003a3a7812 */ /* 0x000fe200078eec29 */
[----:B------:R-:W-:Y:S01]  /*11410*/  IMAD.MOV.U32 R59, RZ, RZ, R48 ;  /* 0x000000ffff3b7224 */ /* 0x000fe200078e0030 */
[----:B------:R-:W-:Y:S01]  /*11420*/  LOP3.LUT R50, R14, 0xff, RZ, 0xc0, !PT ;  /* 0x000000ff0e327812 */ /* 0x000fe200078ec0ff */
[----:B------:R-:W-:Y:S02]  /*11430*/  IMAD.MOV.U32 R61, RZ, RZ, 0x1 ;  /* 0x00000001ff3d7424 */ /* 0x000fe400078e00ff */
[----:B------:R-:W-:Y:S01]  /*11440*/  VIADD R41, R58, 0xffffffff ;  /* 0xffffffff3a297836 */ /* 0x000fe20000000000 */
[----:B------:R-:W-:-:S04]  /*11450*/  PRMT R50, R15, 0x7604, R50 ;  /* 0x000076040f327816 */ /* 0x000fc80000000032 */
[----:B------:R-:W-:Y:S01]  /*11460*/  LOP3.LUT R58, R58, R41, RZ, 0xc, !PT ;  /* 0x000000293a3a7212 */ /* 0x000fe200078e0cff */
[----:B------:R-:W-:-:S03]  /*11470*/  IMAD.U32 R41, R16, 0x10000, RZ ;  /* 0x0001000010297824 */ /* 0x000fc600078e00ff */
[----:B------:R0:W1:Y:S02]  /*11480*/  POPC R62, R58 ;  /* 0x0000003a003e7309 */ /* 0x0000640000000000 */
[----:B------:R-:W-:-:S05]  /*11490*/  LOP3.LUT R41, R41, 0xff0000, RZ, 0xc0, !PT ;  /* 0x00ff000029297812 */ /* 0x000fca00078ec0ff */
[----:B------:R-:W-:Y:S01]  /*114a0*/  IMAD.IADD R41, R50, 0x1, R41 ;  /* 0x0000000132297824 */ /* 0x000fe200078e0229 */
[----:B------:R-:W-:Y:S01]  /*114b0*/  LOP3.LUT R50, R17, 0xffff, RZ, 0xc0, !PT ;  /* 0x0000ffff11327812 */ /* 0x000fe200078ec0ff */
[----:B0-----:R-:W-:-:S04]  /*114c0*/  IMAD.MOV.U32 R58, RZ, RZ, -0x1 ;  /* 0xffffffffff3a7424 */ /* 0x001fc800078e00ff */
[----:B------:R-:W-:-:S07]  /*114d0*/  IMAD R41, R50, 0x1000000, R41 ;  /* 0x0100000032297824 */ /* 0x000fce00078e0229 */
[----:B-1----:R-:W-:Y:S05]  /*114e0*/  WARPSYNC.COLLECTIVE R58, `(.L_x_1691) ;  /* 0x000000003a087348 */ /* 0x002fea0003c00000 */
[----:B-1----:R0:W1:Y:S02]  /*114f0*/  SHFL.DOWN P3, R63, R59, R61, R62 ;  /* 0x0800003d3b3f7389 */ /* 0x002064000006003e */
[----:B01----:R-:W-:Y:S05]  /*11500*/  ENDCOLLECTIVE ;  /* 0x000000000000791b */ /* 0x003fea0003800000 */
.L_x_1691:
[----:B------:R-:W-:Y:S02]  /*11510*/  IMAD.MOV.U32 R59, RZ, RZ, R49 ;  /* 0x000000ffff3b7224 */ /* 0x000fe400078e0031 */
[----:B------:R-:W-:-:S07]  /*11520*/  IMAD.MOV.U32 R53, RZ, RZ, R63 ;  /* 0x000000ffff357224 */ /* 0x000fce00078e003f */
[----:B------:R-:W-:Y:S05]  /*11530*/  WARPSYNC.COLLECTIVE R58, `(.L_x_1692) ;  /* 0x000000003a087348 */ /* 0x000fea0003c00000 */
[----:B------:R0:W1:Y:S02]  /*11540*/  SHFL.DOWN P3, R63, R59, R61, R62 ;  /* 0x0800003d3b3f7389 */ /* 0x000064000006003e */
[----:B01----:R-:W-:Y:S05]  /*11550*/  ENDCOLLECTIVE ;  /* 0x000000000000791b */ /* 0x003fea0003800000 */
.L_x_1692:
[----:B------:R-:W-:Y:S02]  /*11560*/  IMAD.MOV.U32 R59, RZ, RZ, R46 ;  /* 0x000000ffff3b7224 */ /* 0x000fe400078e002e */
[----:B------:R-:W-:-:S07]  /*11570*/  IMAD.MOV.U32 R52, RZ, RZ, R63 ;  /* 0x000000ffff347224 */ /* 0x000fce00078e003f */
[----:B------:R-:W-:Y:S05]  /*11580*/  WARPSYNC.COLLECTIVE R58, `(.L_x_1693) ;  /* 0x000000003a087348 */ /* 0x000fea0003c00000 */
[----:B------:R0:W1:Y:S02]  /*11590*/  SHFL.DOWN P3, R63, R59, R61, R62 ;  /* 0x0800003d3b3f7389 */ /* 0x000064000006003e */
[----:B01----:R-:W-:Y:S05]  /*115a0*/  ENDCOLLECTIVE ;  /* 0x000000000000791b */ /* 0x003fea0003800000 */
.L_x_1693:
[----:B------:R-:W-:Y:S02]  /*115b0*/  IMAD.MOV.U32 R59, RZ, RZ, R47 ;  /* 0x000000ffff3b7224 */ /* 0x000fe400078e002f */
[----:B------:R-:W-:-:S07]  /*115c0*/  IMAD.MOV.U32 R54, RZ, RZ, R63 ;  /* 0x000000ffff367224 */ /* 0x000fce00078e003f */
[----:B------:R-:W-:Y:S05]  /*115d0*/  WARPSYNC.COLLECTIVE R58, `(.L_x_1694) ;  /* 0x000000003a087348 */ /* 0x000fea0003c00000 */
[----:B------:R0:W1:Y:S02]  /*115e0*/  SHFL.DOWN P3, R63, R59, R61, R62 ;  /* 0x0800003d3b3f7389 */ /* 0x000064000006003e */
[----:B01----:R-:W-:Y:S05]  /*115f0*/  ENDCOLLECTIVE ;  /* 0x000000000000791b */ /* 0x003fea0003800000 */
.L_x_1694:
[----:B------:R-:W-:Y:S02]  /*11600*/  IMAD.MOV.U32 R59, RZ, RZ, R44 ;  /* 0x000000ffff3b7224 */ /* 0x000fe400078e002c */
[----:B------:R-:W-:-:S07]  /*11610*/  IMAD.MOV.U32 R55, RZ, RZ, R63 ;  /* 0x000000ffff377224 */ /* 0x000fce00078e003f */
[----:B------:R-:W-:Y:S05]  /*11620*/  WARPSYNC.COLLECTIVE R58, `(.L_x_1695) ;  /* 0x000000003a087348 */ /* 0x000fea0003c00000 */
[----:B------:R0:W1:Y:S02]  /*11630*/  SHFL.DOWN P3, R63, R59, R61, R62 ;  /* 0x0800003d3b3f7389 */ /* 0x000064000006003e */
[----:B01----:R-:W-:Y:S05]  /*11640*/  ENDCOLLECTIVE ;  /* 0x000000000000791b */ /* 0x003fea0003800000 */
.L_x_1695:
[----:B------:R-:W-:Y:S01]  /*11650*/  IMAD.MOV.U32 R45, RZ, RZ, R63 ;  /* 0x000000ffff2d7224 */ /* 0x000fe200078e003f */
[----:B------:R-:W-:Y:S06]  /*11660*/  BRA `(.L_x_1696) ;  /* 0xffffffb4005c7947 */ /* 0x000fec000383ffff */
.L_x_1504:
[----:B------:R-:W-:Y:S01]  /*11670*/  BSSY B0, `(.L_x_1697) ;  /* 0x0000007000007945 */ /* 0x000fe20003800000 */
[----:B------:R-:W-:Y:S02]  /*11680*/  IMAD.MOV.U32 R59, RZ, RZ, R41 ;  /* 0x000000ffff3b7224 */ /* 0x000fe400078e0029 */
[----:B------:R-:W-:Y:S02]  /*11690*/  IMAD.MOV.U32 R61, RZ, RZ, 0x1 ;  /* 0x00000001ff3d7424 */ /* 0x000fe400078e00ff */
[----:B------:R-:W-:-:S07]  /*116a0*/  IMAD.MOV.U32 R58, RZ, RZ, -0x1 ;  /* 0xffffffffff3a7424 */ /* 0x000fce00078e00ff */
[----:B01234-:R-:W-:Y:S05]  /*116b0*/  WARPSYNC.COLLECTIVE R58, `(.L_x_1698) ;  /* 0x000000003a087348 */ /* 0x01ffea0003c00000 */
[----:B------:R0:W0:Y:S02]  /*116c0*/  SHFL.DOWN P3, R63, R59, R61, R62 ;  /* 0x0800003d3b3f7389 */ /* 0x000024000006003e */
[----:B01234-:R-:W-:Y:S05]  /*116d0*/  ENDCOLLECTIVE ;  /* 0x000000000000791b */ /* 0x01ffea0003800000 */
.L_x_1698:
[----:B------:R-:W-:Y:S05]  /*116e0*/  BSYNC B0 ;  /* 0x0000000000007941 */ /* 0x000fea0003800000 */
.L_x_1697:
[----:B------:R-:W-:Y:S05]  /*116f0*/  BRA `(.L_x_1699) ;  /* 0xffffffb400447947 */ /* 0x000fea000383ffff */
.L_x_1507:
[----:B------:R-:W-:Y:S01]  /*11700*/  BSSY B0, `(.L_x_1700) ;  /* 0x0000007000007945 */ /* 0x000fe20003800000 */
[----:B------:R-:W-:Y:S02]  /*11710*/  IMAD.MOV.U32 R59, RZ, RZ, R48 ;  /* 0x000000ffff3b7224 */ /* 0x000fe400078e0030 */
[----:B------:R-:W-:Y:S02]  /*11720*/  IMAD.MOV.U32 R61, RZ, RZ, 0x2 ;  /* 0x00000002ff3d7424 */ /* 0x000fe400078e00ff */
[----:B------:R-:W-:-:S07]  /*11730*/  IMAD.MOV.U32 R58, RZ, RZ, -0x1 ;  /* 0xffffffffff3a7424 */ /* 0x000fce00078e00ff */
[----:B01234-:R-:W-:Y:S05]  /*11740*/  WARPSYNC.COLLECTIVE R58, `(.L_x_1701) ;  /* 0x000000003a087348 */ /* 0x01ffea0003c00000 */
[----:B------:R0:W0:Y:S02]  /*11750*/  SHFL.DOWN P3, R63, R59, R61, R62 ;  /* 0x0800003d3b3f7389 */ /* 0x000024000006003e */
[----:B01234-:R-:W-:Y:S05]  /*11760*/  ENDCOLLECTIVE ;  /* 0x000000000000791b */ /* 0x01ffea0003800000 */
.L_x_1701:
[----:B------:R-:W-:Y:S05]  /*11770*/  BSYNC B0 ;  /* 0x0000000000007941 */ /* 0x000fea0003800000 */
.L_x_1700:
[----:B------:R-:W-:Y:S02]  /*11780*/  IMAD.MOV.U32 R59, RZ, RZ, R49 ;  /* 0x000000ffff3b7224 */ /* 0x000fe400078e0031 */
[----:B------:R-:W-:Y:S02]  /*11790*/  IMAD.MOV.U32 R61, RZ, RZ, 0x2 ;  /* 0x00000002ff3d7424 */ /* 0x000fe400078e00ff */
[----:B------:R-:W-:Y:S02]  /*117a0*/  IMAD.MOV.U32 R58, RZ, RZ, -0x1 ;  /* 0xffffffffff3a7424 */ /* 0x000fe400078e00ff */
[----:B------:R-:W-:-:S07]  /*117b0*/  IMAD.MOV.U32 R45, RZ, RZ, R63 ;  /* 0x000000ffff2d7224 */ /* 0x000fce00078e003f */
[----:B------:R-:W-:Y:S05]  /*117c0*/  WARPSYNC.COLLECTIVE R58, `(.L_x_1702) ;  /* 0x000000003a087348 */ /* 0x000fea0003c00000 */
[----:B------:R0:W1:Y:S02]  /*117d0*/  SHFL.DOWN P3, R63, R59, R61, R62 ;  /* 0x0800003d3b3f7389 */ /* 0x000064000006003e */
[----:B01----:R-:W-:Y:S05]  /*117e0*/  ENDCOLLECTIVE ;  /* 0x000000000000791b */ /* 0x003fea0003800000 */
.L_x_1702:
[----:B------:R-:W-:Y:S02]  /*117f0*/  IMAD.MOV.U32 R59, RZ, RZ, R46 ;  /* 0x000000ffff3b7224 */ /* 0x000fe400078e002e */
[----:B------:R-:W-:-:S07]  /*11800*/  IMAD.MOV.U32 R50, RZ, RZ, R63 ;  /* 0x000000ffff327224 */ /* 0x000fce00078e003f */
[----:B------:R-:W-:Y:S05]  /*11810*/  WARPSYNC.COLLECTIVE R58, `(.L_x_1703) ;  /* 0x000000003a087348 */ /* 0x000fea0003c00000 */
[----:B------:R0:W1:Y:S02]  /*11820*/  SHFL.DOWN P3, R63, R59, R61, R62 ;  /* 0x0800003d3b3f7389 */ /* 0x000064000006003e */
[----:B01----:R-:W-:Y:S05]  /*11830*/  ENDCOLLECTIVE ;  /* 0x000000000000791b */ /* 0x003fea0003800000 */
.L_x_1703:
[----:B------:R-:W-:Y:S02]  /*11840*/  IMAD.MOV.U32 R59, RZ, RZ, R47 ;  /* 0x000000ffff3b7224 */ /* 0x000fe400078e002f */
[----:B------:R-:W-:-:S07]  /*11850*/  IMAD.MOV.U32 R51, RZ, RZ, R63 ;  /* 0x000000ffff337224 */ /* 0x000fce00078e003f */
[----:B------:R-:W-:Y:S05]  /*11860*/  WARPSYNC.COLLECTIVE R58, `(.L_x_1704) ;  /* 0x000000003a087348 */ /* 0x000fea0003c00000 */
[----:B------:R0:W1:Y:S02]  /*11870*/  SHFL.DOWN P3, R63, R59, R61, R62 ;  /* 0x0800003d3b3f7389 */ /* 0x000064000006003e */
[----:B01----:R-:W-:Y:S05]  /*11880*/  ENDCOLLECTIVE ;  /* 0x000000000000791b */ /* 0x003fea0003800000 */
.L_x_1704:
[----:B------:R-:W-:Y:S02]  /*11890*/  IMAD.MOV.U32 R59, RZ, RZ, R44 ;  /* 0x000000ffff3b7224 */ /* 0x000fe400078e002c */
[----:B------:R-:W-:-:S07]  /*118a0*/  IMAD.MOV.U32 R52, RZ, RZ, R63 ;  /* 0x000000ffff347224 */ /* 0x000fce00078e003f */
[----:B------:R-:W-:Y:S05]  /*118b0*/  WARPSYNC.COLLECTIVE R58, `(.L_x_1705) ;  /* 0x000000003a087348 */ /* 0x000fea0003c00000 */
[----:B------:R0:W1:Y:S02]  /*118c0*/  SHFL.DOWN P3, R63, R59, R61, R62 ;  /* 0x0800003d3b3f7389 */ /* 0x000064000006003e */
[----:B01----:R-:W-:Y:S05]  /*118d0*/  ENDCOLLECTIVE ;  /* 0x000000000000791b */ /* 0x003fea0003800000 */
.L_x_1705:
[----:B------:R-:W-:Y:S01]  /*118e0*/  IMAD.MOV.U32 R53, RZ, RZ, R63 ;  /* 0x000000ffff357224 */ /* 0x000fe200078e003f */
[----:B------:R-:W-:Y:S06]  /*118f0*/  BRA `(.L_x_1706) ;  /* 0xffffffb400147947 */ /* 0x000fec000383ffff */
.L_x_1508:
[----:B------:R-:W-:Y:S01]  /*11900*/  BSSY B0, `(.L_x_1707) ;  /* 0x0000007000007945 */ /* 0x000fe20003800000 */
[----:B------:R-:W-:Y:S02]  /*11910*/  IMAD.MOV.U32 R59, RZ, RZ, R41 ;  /* 0x000000ffff3b7224 */ /* 0x000fe400078e0029 */
[----:B------:R-:W-:Y:S02]  /*11920*/  IMAD.MOV.U32 R61, RZ, RZ, 0x2 ;  /* 0x00000002ff3d7424 */ /* 0x000fe400078e00ff */
[----:B------:R-:W-:-:S07]  /*11930*/  IMAD.MOV.U32 R58, RZ, RZ, -0x1 ;  /* 0xffffffffff3a7424 */ /* 0x000fce00078e00ff */
[----:B01234-:R-:W-:Y:S05]  /*11940*/  WARPSYNC.COLLECTIVE R58, `(.L_x_1708) ;  /* 0x000000003a087348 */ /* 0x01ffea0003c00000 */
[----:B------:R0:W0:Y:S02]  /*11950*/  SHFL.DOWN P3, R63, R59, R61, R62 ;  /* 0x0800003d3b3f7389 */ /* 0x000024000006003e */
[----:B01234-:R-:W-:Y:S05]  /*11960*/  ENDCOLLECTIVE ;  /* 0x000000000000791b */ /* 0x01ffea0003800000 */
.L_x_1708:
[----:B------:R-:W-:Y:S05]  /*11970*/  BSYNC B0 ;  /* 0x0000000000007941 */ /* 0x000fea0003800000 */
.L_x_1707:
[----:B------:R-:W-:Y:S05]  /*11980*/  BRA `(.L_x_1709) ;  /* 0xffffffb400007947 */ /* 0x000fea000383ffff */
.L_x_1511:
[----:B------:R-:W-:Y:S01]  /*11990*/  BSSY B0, `(.L_x_1710) ;  /* 0x0000007000007945 */ /* 0x000fe20003800000 */
[----:B------:R-:W-:Y:S02]  /*119a0*/  IMAD.MOV.U32 R59, RZ, RZ, R48 ;  /* 0x000000ffff3b7224 */ /* 0x000fe400078e0030 */
[----:B------:R-:W-:Y:S02]  /*119b0*/  IMAD.MOV.U32 R61, RZ, RZ, 0x4 ;  /* 0x00000004ff3d7424 */ /* 0x000fe400078e00ff */
[----:B------:R-:W-:-:S07]  /*119c0*/  IMAD.MOV.U32 R58, RZ, RZ, -0x1 ;  /* 0xffffffffff3a7424 */ /* 0x000fce00078e00ff */
[----:B01234-:R-:W-:Y:S05]  /*119d0*/  WARPSYNC.COLLECTIVE R58, `(.L_x_1711) ;  /* 0x000000003a087348 */ /* 0x01ffea0003c00000 */
[----:B------:R0:W0:Y:S02]  /*119e0*/  SHFL.DOWN P3, R63, R59, R61, R62 ;  /* 0x0800003d3b3f7389 */ /* 0x000024000006003e */
[----:B01234-:R-:W-:Y:S05]  /*119f0*/  ENDCOLLECTIVE ;  /* 0x000000000000791b */ /* 0x01ffea0003800000 */
.L_x_1711:
[----:B------:R-:W-:Y:S05]  /*11a00*/  BSYNC B0 ;  /* 0x0000000000007941 */ /* 0x000fea0003800000 */
.L_x_1710:
[----:B------:R-:W-:Y:S02]  /*11a10*/  IMAD.MOV.U32 R59, RZ, RZ, R49 ;  /* 0x000000ffff3b7224 */ /* 0x000fe400078e0031 */
[----:B------:R-:W-:Y:S02]  /*11a20*/  IMAD.MOV.U32 R61, RZ, RZ, 0x4 ;  /* 0x00000004ff3d7424 */ /* 0x000fe400078e00ff */
[----:B------:R-:W-:Y:S02]  /*11a30*/  IMAD.MOV.U32 R58, RZ, RZ, -0x1 ;  /* 0xffffffffff3a7424 */ /* 0x000fe400078e00ff */
[----:B------:R-:W-:-:S07]  /*11a40*/  IMAD.MOV.U32 R45, RZ, RZ, R63 ;  /* 0x000000ffff2d7224 */ /* 0x000fce00078e003f */
[----:B------:R-:W-:Y:S05]  /*11a50*/  WARPSYNC.COLLECTIVE R58, `(.L_x_1712) ;  /* 0x000000003a087348 */ /* 0x000fea0003c00000 */
[----:B------:R0:W1:Y:S02]  /*11a60*/  SHFL.DOWN P3, R63, R59, R61, R62 ;  /* 0x0800003d3b3f7389 */ /* 0x000064000006003e */
[----:B01----:R-:W-:Y:S05]  /*11a70*/  ENDCOLLECTIVE ;  /* 0x000000000000791b */ /* 0x003fea0003800000 */
.L_x_1712:
[----:B------:R-:W-:Y:S02]  /*11a80*/  IMAD.MOV.U32 R59, RZ, RZ, R46 ;  /* 0x000000ffff3b7224 */ /* 0x000fe400078e002e */
[----:B------:R-:W-:-:S07]  /*11a90*/  IMAD.MOV.U32 R50, RZ, RZ, R63 ;  /* 0x000000ffff327224 */ /* 0x000fce00078e003f */
[----:B------:R-:W-:Y:S05]  /*11aa0*/  WARPSYNC.COLLECTIVE R58, `(.L_x_1713) ;  /* 0x000000003a087348 */ /* 0x000fea0003c00000 */
[----:B------:R0:W1:Y:S02]  /*11ab0*/  SHFL.DOWN P3, R63, R59, R61, R62 ;  /* 0x0800003d3b3f7389 */ /* 0x000064000006003e */
[----:B01----:R-:W-:Y:S05]  /*11ac0*/  ENDCOLLECTIVE ;  /* 0x000000000000791b */ /* 0x003fea0003800000 */
.L_x_1713:
[----:B------:R-:W-:Y:S02]  /*11ad0*/  IMAD.MOV.U32 R59, RZ, RZ, R47 ;  /* 0x000000ffff3b7224 */ /* 0x000fe400078e002f */
[----:B------:R-:W-:-:S07]  /*11ae0*/  IMAD.MOV.U32 R51, RZ, RZ, R63 ;  /* 0x000000ffff337224 */ /* 0x000fce00078e003f */
[----:B------:R-:W-:Y:S05]  /*11af0*/  WARPSYNC.COLLECTIVE R58, `(.L_x_1714) ;  /* 0x000000003a087348 */ /* 0x000fea0003c00000 */
[----:B------:R0:W1:Y:S02]  /*11b00*/  SHFL.DOWN P3, R63, R59, R61, R62 ;  /* 0x0800003d3b3f7389 */ /* 0x000064000006003e */
[----:B01----:R-:W-:Y:S05]  /*11b10*/  ENDCOLLECTIVE ;  /* 0x000000000000791b */ /* 0x003fea0003800000 */
.L_x_1714:
[----:B------:R-:W-:Y:S02]  /*11b20*/  IMAD.MOV.U32 R59, RZ, RZ, R44 ;  /* 0x000000ffff3b7224 */ /* 0x000fe400078e002c */
[----:B------:R-:W-:-:S07]  /*11b30*/  IMAD.MOV.U32 R52, RZ, RZ, R63 ;  /* 0x000000ffff347224 */ /* 0x000fce00078e003f */
[----:B------:R-:W-:Y:S05]  /*11b40*/  WARPSYNC.COLLECTIVE R58, `(.L_x_1715) ;  /* 0x000000003a087348 */ /* 0x000fea0003c00000 */
[----:B------:R0:W1:Y:S02]  /*11b50*/  SHFL.DOWN P3, R63, R59, R61, R62 ;  /* 0x0800003d3b3f7389 */ /* 0x000064000006003e */
[----:B01----:R-:W-:Y:S05]  /*11b60*/  ENDCOLLECTIVE ;  /* 0x000000000000791b */ /* 0x003fea0003800000 */
.L_x_1715:
[----:B------:R-:W-:Y:S01]  /*11b70*/  IMAD.MOV.U32 R53, RZ, RZ, R63 ;  /* 0x000000ffff357224 */ /* 0x000fe200078e003f */
[----:B------:R-:W-:Y:S06]  /*11b80*/  BRA `(.L_x_1716) ;  /* 0xffffffb000d07947 */ /* 0x000fec000383ffff */
.L_x_1512:
[----:B------:R-:W-:Y:S01]  /*11b90*/  BSSY B0, `(.L_x_1717) ;  /* 0x0000007000007945 */ /* 0x000fe20003800000 */
[----:B------:R-:W-:Y:S02]  /*11ba0*/  IMAD.MOV.U32 R59, RZ, RZ, R41 ;  /* 0x000000ffff3b7224 */ /* 0x000fe400078e0029 */
[----:B------:R-:W-:Y:S02]  /*11bb0*/  IMAD.MOV.U32 R61, RZ, RZ, 0x4 ;  /* 0x00000004ff3d7424 */ /* 0x000fe400078e00ff */
[----:B------:R-:W-:-:S07]  /*11bc0*/  IMAD.MOV.U32 R58, RZ, RZ, -0x1 ;  /* 0xffffffffff3a7424 */ /* 0x000fce00078e00ff */
[----:B01234-:R-:W-:Y:S05]  /*11bd0*/  WARPSYNC.COLLECTIVE R58, `(.L_x_1718) ;  /* 0x000000003a087348 */ /* 0x01ffea0003c00000 */
[----:B------:R0:W0:Y:S02]  /*11be0*/  SHFL.DOWN P3, R63, R59, R61, R62 ;  /* 0x0800003d3b3f7389 */ /* 0x000024000006003e */
[----:B01234-:R-:W-:Y:S05]  /*11bf0*/  ENDCOLLECTIVE ;  /* 0x000000000000791b */ /* 0x01ffea0003800000 */
.L_x_1718:
[----:B------:R-:W-:Y:S05]  /*11c00*/  BSYNC B0 ;  /* 0x0000000000007941 */ /* 0x000fea0003800000 */
.L_x_1717:
[----:B------:R-:W-:Y:S05]  /*11c10*/  BRA `(.L_x_1719) ;  /* 0xffffffb000bc7947 */ /* 0x000fea000383ffff */
.L_x_1515:
[----:B------:R-:W-:Y:S01]  /*11c20*/  BSSY B0, `(.L_x_1720) ;  /* 0x0000007000007945 */ /* 0x000fe20003800000 */
[----:B------:R-:W-:Y:S02]  /*11c30*/  IMAD.MOV.U32 R59, RZ, RZ, R48 ;  /* 0x000000ffff3b7224 */ /* 0x000fe400078e0030 */
[----:B------:R-:W-:Y:S02]  /*11c40*/  IMAD.MOV.U32 R61, RZ, RZ, 0x8 ;  /* 0x00000008ff3d7424 */ /* 0x000fe400078e00ff */
[----:B------:R-:W-:-:S07]  /*11c50*/  IMAD.MOV.U32 R58, RZ, RZ, -0x1 ;  /* 0xffffffffff3a7424 */ /* 0x000fce00078e00ff */
[----:B01234-:R-:W-:Y:S05]  /*11c60*/  WARPSYNC.COLLECTIVE R58, `(.L_x_1721) ;  /* 0x000000003a087348 */ /* 0x01ffea0003c00000 */
[----:B------:R0:W0:Y:S02]  /*11c70*/  SHFL.DOWN P3, R63, R59, R61, R62 ;  /* 0x0800003d3b3f7389 */ /* 0x000024000006003e */
[----:B01234-:R-:W-:Y:S05]  /*11c80*/  ENDCOLLECTIVE ;  /* 0x000000000000791b */ /* 0x01ffea0003800000 */
.L_x_1721:
[----:B------:R-:W-:Y:S05]  /*11c90*/  BSYNC B0 ;  /* 0x0000000000007941 */ /* 0x000fea0003800000 */
.L_x_1720:
[----:B------:R-:W-:Y:S02]  /*11ca0*/  IMAD.MOV.U32 R59, RZ, RZ, R49 ;  /* 0x000000ffff3b7224 */ /* 0x000fe400078e0031 */
[----:B------:R-:W-:Y:S02]  /*11cb0*/  IMAD.MOV.U32 R61, RZ, RZ, 0x8 ;  /* 0x00000008ff3d7424 */ /* 0x000fe400078e00ff */
[----:B------:R-:W-:Y:S02]  /*11cc0*/  IMAD.MOV.U32 R58, RZ, RZ, -0x1 ;  /* 0xffffffffff3a7424 */ /* 0x000fe400078e00ff */
[----:B------:R-:W-:-:S07]  /*11cd0*/  IMAD.MOV.U32 R45, RZ, RZ, R63 ;  /* 0x000000ffff2d7224 */ /* 0x000fce00078e003f */
[----:B------:R-:W-:Y:S05]  /*11ce0*/  WARPSYNC.COLLECTIVE R58, `(.L_x_1722) ;  /* 0x000000003a087348 */ /* 0x000fea0003c00000 */
[----:B------:R0:W1:Y:S02]  /*11cf0*/  SHFL.DOWN P3, R63, R59, R61, R62 ;  /* 0x0800003d3b3f7389 */ /* 0x000064000006003e */
[----:B01----:R-:W-:Y:S05]  /*11d00*/  ENDCOLLECTIVE ;  /* 0x000000000000791b */ /* 0x003fea0003800000 */
.L_x_1722:
[----:B------:R-:W-:Y:S02]  /*11d10*/  IMAD.MOV.U32 R59, RZ, RZ, R46 ;  /* 0x000000ffff3b7224 */ /* 0x000fe400078e002e */
[----:B------:R-:W-:-:S07]  /*11d20*/  IMAD.MOV.U32 R50, RZ, RZ, R63 ;  /* 0x000000ffff327224 */ /* 0x000fce00078e003f */
[----:B------:R-:W-:Y:S05]  /*11d30*/  WARPSYNC.COLLECTIVE R58, `(.L_x_1723) ;  /* 0x000000003a087348 */ /* 0x000fea0003c00000 */
[----:B------:R0:W1:Y:S02]  /*11d40*/  SHFL.DOWN P3, R63, R59, R61, R62 ;  /* 0x0800003d3b3f7389 */ /* 0x000064000006003e */
[----:B01----:R-:W-:Y:S05]  /*11d50*/  ENDCOLLECTIVE ;  /* 0x000000000000791b */ /* 0x003fea0003800000 */
.L_x_1723:
[----:B------:R-:W-:Y:S02]  /*11d60*/  IMAD.MOV.U32 R59, RZ, RZ, R47 ;  /* 0x000000ffff3b7224 */ /* 0x000fe400078e002f */
[----:B------:R-:W-:-:S07]  /*11d70*/  IMAD.MOV.U32 R51, RZ, RZ, R63 ;  /* 0x000000ffff337224 */ /* 0x000fce00078e003f */
[----:B------:R-:W-:Y:S05]  /*11d80*/  WARPSYNC.COLLECTIVE R58, `(.L_x_1724) ;  /* 0x000000003a087348 */ /* 0x000fea0003c00000 */
[----:B------:R0:W1:Y:S02]  /*11d90*/  SHFL.DOWN P3, R63, R59, R61, R62 ;  /* 0x0800003d3b3f7389 */ /* 0x000064000006003e */
[----:B01----:R-:W-:Y:S05]  /*11da0*/  ENDCOLLECTIVE ;  /* 0x000000000000791b */ /* 0x003fea0003800000 */
.L_x_1724:
[----:B------:R-:W-:Y:S02]  /*11db0*/  IMAD.MOV.U32 R59, RZ, RZ, R44 ;  /* 0x000000ffff3b7224 */ /* 0x000fe400078e002c */
[----:B------:R-:W-:-:S07]  /*11dc0*/  IMAD.MOV.U32 R52, RZ, RZ, R63 ;  /* 0x000000ffff347224 */ /* 0x000fce00078e003f */
[----:B------:R-:W-:Y:S05]  /*11dd0*/  WARPSYNC.COLLECTIVE R58, `(.L_x_1725) ;  /* 0x000000003a087348 */ /* 0x000fea0003c00000 */
[----:B------:R0:W1:Y:S02]  /*11de0*/  SHFL.DOWN P3, R63, R59, R61, R62 ;  /* 0x0800003d3b3f7389 */ /* 0x000064000006003e */
[----:B01----:R-:W-:Y:S05]  /*11df0*/  ENDCOLLECTIVE ;  /* 0x000000000000791b */ /* 0x003fea0003800000 */
.L_x_1725:
[----:B------:R-:W-:Y:S01]  /*11e00*/  IMAD.MOV.U32 R53, RZ, RZ, R63 ;  /* 0x000000ffff357224 */ /* 0x000fe200078e003f */
[----:B------:R-:W-:Y:S06]  /*11e10*/  BRA `(.L_x_1726) ;  /* 0xffffffb0008c7947 */ /* 0x000fec000383ffff */
.L_x_1516:
[----:B------:R-:W-:Y:S01]  /*11e20*/  BSSY B0, `(.L_x_1727) ;  /* 0x0000007000007945 */ /* 0x000fe20003800000 */
[----:B------:R-:W-:Y:S02]  /*11e30*/  IMAD.MOV.U32 R59, RZ, RZ, R41 ;  /* 0x000000ffff3b7224 */ /* 0x000fe400078e0029 */
[----:B------:R-:W-:Y:S02]  /*11e40*/  IMAD.MOV.U32 R61, RZ, RZ, 0x8 ;  /* 0x00000008ff3d7424 */ /* 0x000fe400078e00ff */
[----:B------:R-:W-:-:S07]  /*11e50*/  IMAD.MOV.U32 R58, RZ, RZ, -0x1 ;  /* 0xffffffffff3a7424 */ /* 0x000fce00078e00ff */
[----:B01234-:R-:W-:Y:S05]  /*11e60*/  WARPSYNC.COLLECTIVE R58, `(.L_x_1728) ;  /* 0x000000003a087348 */ /* 0x01ffea0003c00000 */
[----:B------:R0:W0:Y:S02]  /*11e70*/  SHFL.DOWN P3, R63, R59, R61, R62 ;  /* 0x0800003d3b3f7389 */ /* 0x000024000006003e */
[----:B01234-:R-:W-:Y:S05]  /*11e80*/  ENDCOLLECTIVE ;  /* 0x000000000000791b */ /* 0x01ffea0003800000 */
.L_x_1728:
[----:B------:R-:W-:Y:S05]  /*11e90*/  BSYNC B0 ;  /* 0x0000000000007941 */ /* 0x000fea0003800000 */
.L_x_1727:
[----:B------:R-:W-:Y:S05]  /*11ea0*/  BRA `(.L_x_1729) ;  /* 0xffffffb000787947 */ /* 0x000fea000383ffff */
.L_x_1519:
[----:B------:R-:W-:Y:S01]  /*11eb0*/  BSSY B0, `(.L_x_1730) ;  /* 0x0000007000007945 */ /* 0x000fe20003800000 */
[----:B------:R-:W-:Y:S02]  /*11ec0*/  IMAD.MOV.U32 R59, RZ, RZ, R48 ;  /* 0x000000ffff3b7224 */ /* 0x000fe400078e0030 */
[----:B------:R-:W-:Y:S02]  /*11ed0*/  IMAD.MOV.U32 R61, RZ, RZ, 0x10 ;  /* 0x00000010ff3d7424 */ /* 0x000fe400078e00ff */
[----:B------:R-:W-:-:S07]  /*11ee0*/  IMAD.MOV.U32 R58, RZ, RZ, -0x1 ;  /* 0xffffffffff3a7424 */ /* 0x000fce00078e00ff */
[----:B01234-:R-:W-:Y:S05]  /*11ef0*/  WARPSYNC.COLLECTIVE R58, `(.L_x_1731) ;  /* 0x000000003a087348 */ /* 0x01ffea0003c00000 */
[----:B------:R0:W0:Y:S02]  /*11f00*/  SHFL.DOWN P3, R63, R59, R61, R62 ;  /* 0x0800003d3b3f7389 */ /* 0x000024000006003e */
[----:B01234-:R-:W-:Y:S05]  /*11f10*/  ENDCOLLECTIVE ;  /* 0x000000000000791b */ /* 0x01ffea0003800000 */
.L_x_1731:
[----:B------:R-:W-:Y:S05]  /*11f20*/  BSYNC B0 ;  /* 0x0000000000007941 */ /* 0x000fea0003800000 */
.L_x_1730:
[----:B------:R-:W-:Y:S02]  /*11f30*/  IMAD.MOV.U32 R59, RZ, RZ, R49 ;  /* 0x000000ffff3b7224 */ /* 0x000fe400078e0031 */
[----:B------:R-:W-:Y:S02]  /*11f40*/  IMAD.MOV.U32 R61, RZ, RZ, 0x10 ;  /* 0x00000010ff3d7424 */ /* 0x000fe400078e00ff */
[----:B------:R-:W-:Y:S02]  /*11f50*/  IMAD.MOV.U32 R58, RZ, RZ, -0x1 ;  /* 0xffffffffff3a7424 */ /* 0x000fe400078e00ff */
[----:B------:R-:W-:-:S07]  /*11f60*/  IMAD.MOV.U32 R45, RZ, RZ, R63 ;  /* 0x000000ffff2d7224 */ /* 0x000fce00078e003f */
[----:B------:R-:W-:Y:S05]  /*11f70*/  WARPSYNC.COLLECTIVE R58, `(.L_x_1732) ;  /* 0x000000003a087348 */ /* 0x000fea0003c00000 */
[----:B------:R0:W1:Y:S02]  /*11f80*/  SHFL.DOWN P3, R63, R59, R61, R62 ;  /* 0x0800003d3b3f7389 */ /* 0x000064000006003e */
[----:B01----:R-:W-:Y:S05]  /*11f90*/  ENDCOLLECTIVE ;  /* 0x000000000000791b */ /* 0x003fea0003800000 */
.L_x_1732:
[----:B------:R-:W-:Y:S02]  /*11fa0*/  IMAD.MOV.U32 R59, RZ, RZ, R46 ;  /* 0x000000ffff3b7224 */ /* 0x000fe400078e002e */
[----:B------:R-:W-:-:S07]  /*11fb0*/  IMAD.MOV.U32 R50, RZ, RZ, R63 ;  /* 0x000000ffff327224 */ /* 0x000fce00078e003f */
[----:B------:R-:W-:Y:S05]  /*11fc0*/  WARPSYNC.COLLECTIVE R58, `(.L_x_1733) ;  /* 0x000000003a087348 */ /* 0x000fea0003c00000 */
[----:B------:R0:W1:Y:S02]  /*11fd0*/  SHFL.DOWN P3, R63, R59, R61, R62 ;  /* 0x0800003d3b3f7389 */ /* 0x000064000006003e */
[----:B01----:R-:W-:Y:S05]  /*11fe0*/  ENDCOLLECTIVE ;  /* 0x000000000000791b */ /* 0x003fea0003800000 */
.L_x_1733:
[----:B------:R-:W-:Y:S02]  /*11ff0*/  IMAD.MOV.U32 R59, RZ, RZ, R47 ;  /* 0x000000ffff3b7224 */ /* 0x000fe400078e002f */
[----:B------:R-:W-:-:S07]  /*12000*/  IMAD.MOV.U32 R51, RZ, RZ, R63 ;  /* 0x000000ffff337224 */ /* 0x000fce00078e003f */
[----:B------:R-:W-:Y:S05]  /*12010*/  WARPSYNC.COLLECTIVE R58, `(.L_x_1734) ;  /* 0x000000003a087348 */ /* 0x000fea0003c00000 */
[----:B------:R0:W1:Y:S02]  /*12020*/  SHFL.DOWN P3, R63, R59, R61, R62 ;  /* 0x0800003d3b3f7389 */ /* 0x000064000006003e */
[----:B01----:R-:W-:Y:S05]  /*12030*/  ENDCOLLECTIVE ;  /* 0x000000000000791b */ /* 0x003fea0003800000 */
.L_x_1734:
[----:B------:R-:W-:Y:S02]  /*12040*/  IMAD.MOV.U32 R59, RZ, RZ, R44 ;  /* 0x000000ffff3b7224 */ /* 0x000fe400078e002c */
[----:B------:R-:W-:-:S07]  /*12050*/  IMAD.MOV.U32 R52, RZ, RZ, R63 ;  /* 0x000000ffff347224 */ /* 0x000fce00078e003f */
[----:B------:R-:W-:Y:S05]  /*12060*/  WARPSYNC.COLLECTIVE R58, `(.L_x_1735) ;  /* 0x000000003a087348 */ /* 0x000fea0003c00000 */
[----:B------:R0:W1:Y:S02]  /*12070*/  SHFL.DOWN P3, R63, R59, R61, R62 ;  /* 0x0800003d3b3f7389 */ /* 0x000064000006003e */
[----:B01----:R-:W-:Y:S05]  /*12080*/  ENDCOLLECTIVE ;  /* 0x000000000000791b */ /* 0x003fea0003800000 */
.L_x_1735:
[----:B------:R-:W-:Y:S01]  /*12090*/  IMAD.MOV.U32 R53, RZ, RZ, R63 ;  /* 0x000000ffff357224 */ /* 0x000fe200078e003f */
[----:B------:R-:W-:Y:S06]  /*120a0*/  BRA `(.L_x_1736) ;  /* 0xffffffb000487947 */ /* 0x000fec000383ffff */
.L_x_1520:
[----:B------:R-:W-:Y:S01]  /*120b0*/  BSSY B0, `(.L_x_1737) ;  /* 0x0000007000007945 */ /* 0x000fe20003800000 */
[----:B------:R-:W-:Y:S02]  /*120c0*/  IMAD.MOV.U32 R59, RZ, RZ, R41 ;  /* 0x000000ffff3b7224 */ /* 0x000fe400078e0029 */
[----:B------:R-:W-:Y:S02]  /*120d0*/  IMAD.MOV.U32 R61, RZ, RZ, 0x10 ;  /* 0x00000010ff3d7424 */ /* 0x000fe400078e00ff */
[----:B------:R-:W-:-:S07]  /*120e0*/  IMAD.MOV.U32 R58, RZ, RZ, -0x1 ;  /* 0xffffffffff3a7424 */ /* 0x000fce00078e00ff */
[----:B01234-:R-:W-:Y:S05]  /*120f0*/  WARPSYNC.COLLECTIVE R58, `(.L_x_1738) ;  /* 0x000000003a087348 */ /* 0x01ffea0003c00000 */
[----:B------:R0:W0:Y:S02]  /*12100*/  SHFL.DOWN P3, R63, R59, R61, R62 ;  /* 0x0800003d3b3f7389 */ /* 0x000024000006003e */
[----:B01234-:R-:W-:Y:S05]  /*12110*/  ENDCOLLECTIVE ;  /* 0x000000000000791b */ /* 0x01ffea0003800000 */
.L_x_1738:
[----:B------:R-:W-:Y:S05]  /*12120*/  BSYNC B0 ;  /* 0x0000000000007941 */ /* 0x000fea0003800000 */
.L_x_1737:
[----:B------:R-:W-:Y:S05]  /*12130*/  BRA `(.L_x_1739) ;  /* 0xffffffb000387947 */ /* 0x000fea000383ffff */
.L_x_1523:
[----:B------:R-:W-:Y:S01]  /*12140*/  BSSY B0, `(.L_x_1740) ;  /* 0x0000005000007945 */ /* 0x000fe20003800000 */
[----:B------:R-:W-:-:S07]  /*12150*/  IMAD.MOV.U32 R58, RZ, RZ, -0x1 ;  /* 0xffffffffff3a7424 */ /* 0x000fce00078e00ff */
[----:B01234-:R-:W-:Y:S05]  /*12160*/  WARPSYNC.COLLECTIVE R58, `(.L_x_1741) ;  /* 0x000000003a087348 */ /* 0x01ffea0003c00000 */
[----:B------:R-:W-:Y:S01]  /*12170*/  VOTE.ALL P4, P4 ;  /* 0x0000000000ff7806 */ /* 0x000fe20002080000 */
[----:B01234-:R-:W-:-:S12]  /*12180*/  ENDCOLLECTIVE ;  /* 0x000000000000791b */ /* 0x01ffd80003800000 */
.L_x_1741:
[----:B------:R-:W-:Y:S05]  /*12190*/  BSYNC B0 ;  /* 0x0000000000007941 */ /* 0x000fea0003800000 */
.L_x_1740:
[----:B------:R-:W-:Y:S05]  /*121a0*/  BRA `(.L_x_1742) ;  /* 0xffffffb000607947 */ /* 0x000fea000383ffff */
.L_x_1525:
[----:B------:R-:W-:Y:S01]  /*121b0*/  BSSY B0, `(.L_x_1743) ;  /* 0x0000006000007945 */ /* 0x000fe20003800000 */
[----:B------:R-:W-:Y:S01]  /*121c0*/  PLOP3.LUT P3, PT, P3, PT, PT, 0x8, 0x80 ;  /* 0x000000000080781c */ /* 0x000fe20001f6e170 */
[----:B------:R-:W-:-:S12]  /*121d0*/  IMAD.MOV.U32 R58, RZ, RZ, -0x1 ;  /* 0xffffffffff3a7424 */ /* 0x000fd800078e00ff */
[----:B01234-:R-:W-:Y:S05]  /*121e0*/  WARPSYNC.COLLECTIVE R58, `(.L_x_1744) ;  /* 0x000000003a087348 */ /* 0x01ffea0003c00000 */
[----:B------:R-:W-:Y:S01]  /*121f0*/  VOTE.ANY P3, P3 ;  /* 0x0000000000ff7806 */ /* 0x000fe20001860100 */
[----:B01234-:R-:W-:-:S12]  /*12200*/  ENDCOLLECTIVE ;  /* 0x000000000000791b */ /* 0x01ffd80003800000 */
.L_x_1744:
[----:B------:R-:W-:Y:S05]  /*12210*/  BSYNC B0 ;  /* 0x0000000000007941 */ /* 0x000fea0003800000 */
.L_x_1743:
[----:B------:R-:W-:Y:S05]  /*12220*/  BRA `(.L_x_1745) ;  /* 0xffffffb000787947 */ /* 0x000fea000383ffff */
.L_x_1530:
[----:B------:R-:W-:Y:S01]  /*12230*/  BSSY B0, `(.L_x_1746) ;  /* 0x0000006000007945 */ /* 0x000fe20003800000 */
[----:B------:R-:W-:Y:S01]  /*12240*/  PLOP3.LUT P3, PT, P3, PT, PT, 0x8, 0x80 ;  /* 0x000000000080781c */ /* 0x000fe20001f6e170 */
[----:B------:R-:W-:-:S12]  /*12250*/  IMAD.MOV.U32 R58, RZ, RZ, -0x1 ;  /* 0xffffffffff3a7424 */ /* 0x000fd800078e00ff */
[----:B012345:R-:W-:Y:S05]  /*12260*/  WARPSYNC.COLLECTIVE R58, `(.L_x_1747) ;  /* 0x000000003a087348 */ /* 0x03ffea0003c00000 */
[----:B------:R-:W-:Y:S01]  /*12270*/  VOTE.ANY R58, PT, P3 ;  /* 0x00000000003a7806 */ /* 0x000fe200018e0100 */
[----:B012345:R-:W-:Y:S06]  /*12280*/  ENDCOLLECTIVE ;  /* 0x000000000000791b */ /* 0x03ffec0003800000 */
.L_x_1747:
[----:B------:R-:W-:Y:S05]  /*12290*/  BSYNC B0 ;  /* 0x0000000000007941 */ /* 0x000fea0003800000 */
.L_x_1746:
[----:B------:R-:W0:Y:S01]  /*122a0*/  S2R R56, SR_GEMASK ;  /* 0x0000000000387919 */ /* 0x000e220000003c00 */
[----:B------:R-:W-:Y:S01]  /*122b0*/  IMAD.MOV.U32 R61, RZ, RZ, 0x1 ;  /* 0x00000001ff3d7424 */ /* 0x000fe200078e00ff */
[----:B------:R-:W-:Y:S02]  /*122c0*/  LOP3.LUT R69, R60, 0xffff, RZ, 0xc0, !PT ;  /* 0x0000ffff3c457812 */ /* 0x000fe400078ec0ff */
[----:B0-----:R-:W-:Y:S02]  /*122d0*/  LOP3.LUT R58, R58, 0x80000000, R56, 0xec, !PT ;  /* 0x800000003a3a7812 */ /* 0x001fe400078eec38 */
[----:B------:R-:W-:-:S03]  /*122e0*/  LOP3.LUT R56, R51, 0xff, RZ, 0xc0, !PT ;  /* 0x000000ff33387812 */ /* 0x000fc600078ec0ff */
[----:B------:R-:W-:Y:S01]  /*122f0*/  VIADD R57, R58, 0xffffffff ;  /* 0xffffffff3a397836 */ /* 0x000fe20000000000 */
[----:B------:R-:W-:-:S04]  /*12300*/  PRMT R56, R41, 0x7604, R56 ;  /* 0x0000760429387816 */ /* 0x000fc80000000038 */
[----:B------:R-:W-:Y:S01]  /*12310*/  LOP3.LUT R57, R58, R57, RZ, 0xc, !PT ;  /* 0x000000393a397212 */ /* 0x000fe200078e0cff */
[----:B------:R-:W-:-:S03]  /*12320*/  IMAD.U32 R58, R45, 0x10000, RZ ;  /* 0x000100002d3a7824 */ /* 0x000fc600078e00ff */
[----:B------:R0:W1:Y:S02]  /*12330*/  POPC R62, R57 ;  /* 0x00000039003e7309 */ /* 0x0000640000000000 */
[----:B------:R-:W-:Y:S01]  /*12340*/  LOP3.LUT R59, R58, 0xff0000, RZ, 0xc0, !PT ;  /* 0x00ff00003a3b7812 */ /* 0x000fe200078ec0ff */
[----:B------:R-:W-:-:S04]  /*12350*/  IMAD.MOV.U32 R58, RZ, RZ, -0x1 ;  /* 0xffffffffff3a7424 */ /* 0x000fc800078e00ff */
[----:B------:R-:W-:Y:S02]  /*12360*/  IMAD.IADD R56, R56, 0x1, R59 ;  /* 0x0000000138387824 */ /* 0x000fe400078e023b */
[----:B------:R-:W-:Y:S02]  /*12370*/  IMAD.MOV.U32 R59, RZ, RZ, R54 ;  /* 0x000000ffff3b7224 */ /* 0x000fe400078e0036 */
[----:B0-----:R-:W-:-:S07]  /*12380*/  IMAD R69, R69, 0x1000000, R56 ;  /* 0x0100000045457824 */ /* 0x001fce00078e0238 */
[----:B-1----:R-:W-:Y:S05]  /*12390*/  WARPSYNC.COLLECTIVE R58, `(.L_x_1748) ;  /* 0x000000003a087348 */ /* 0x002fea0003c00000 */
[----:B-1----:R0:W1:Y:S02]  /*123a0*/  SHFL.DOWN P3, R63, R59, R61, R62 ;  /* 0x0800003d3b3f7389 */ /* 0x002064000006003e */
[----:B01----:R-:W-:Y:S05]  /*123b0*/  ENDCOLLECTIVE ;  /* 0x000000000000791b */ /* 0x003fea0003800000 */
.L_x_1748:
[----:B------:R-:W-:Y:S02]  /*123c0*/  IMAD.MOV.U32 R59, RZ, RZ, R55 ;  /* 0x000000ffff3b7224 */ /* 0x000fe400078e0037 */
[----:B------:R-:W-:-:S07]  /*123d0*/  IMAD.MOV.U32 R72, RZ, RZ, R63 ;  /* 0x000000ffff487224 */ /* 0x000fce00078e003f */
[----:B------:R-:W-:Y:S05]  /*123e0*/  WARPSYNC.COLLECTIVE R58, `(.L_x_1749) ;  /* 0x000000003a087348 */ /* 0x000fea0003c00000 */
[----:B------:R0:W1:Y:S02]  /*123f0*/  SHFL.DOWN P3, R63, R59, R61, R62 ;  /* 0x0800003d3b3f7389 */ /* 0x000064000006003e */
[----:B01----:R-:W-:Y:S05]  /*12400*/  ENDCOLLECTIVE ;  /* 0x000000000000791b */ /* 0x003fea0003800000 */
.L_x_1749:
[----:B------:R-:W-:Y:S02]  /*12410*/  IMAD.MOV.U32 R59, RZ, RZ, R52 ;  /* 0x000000ffff3b7224 */ /* 0x000fe400078e0034 */
[----:B------:R-:W-:-:S07]  /*12420*/  IMAD.MOV.U32 R71, RZ, RZ, R63 ;  /* 0x000000ffff477224 */ /* 0x000fce00078e003f */
[----:B------:R-:W-:Y:S05]  /*12430*/  WARPSYNC.COLLECTIVE R58, `(.L_x_1750) ;  /* 0x000000003a087348 */ /* 0x000fea0003c00000 */
[----:B------:R0:W1:Y:S02]  /*12440*/  SHFL.DOWN P3, R63, R59, R61, R62 ;  /* 0x0800003d3b3f7389 */ /* 0x000064000006003e */
[----:B01----:R-:W-:Y:S05]  /*12450*/  ENDCOLLECTIVE ;  /* 0x000000000000791b */ /* 0x003fea0003800000 */
.L_x_1750:
[----:B------:R-:W-:Y:S02]  /*12460*/  IMAD.MOV.U32 R59, RZ, RZ, R53 ;  /* 0x000000ffff3b7224 */ /* 0x000fe400078e0035 */
[----:B------:R-:W-:-:S07]  /*12470*/  IMAD.MOV.U32 R75, RZ, RZ, R63 ;  /* 0x000000ffff4b7224 */ /* 0x000fce00078e003f */
[----:B------:R-:W-:Y:S05]  /*12480*/  WARPSYNC.COLLECTIVE R58, `(.L_x_1751) ;  /* 0x000000003a087348 */ /* 0x000fea0003c00000 */
[----:B------:R0:W1:Y:S02]  /*12490*/  SHFL.DOWN P3, R63, R59, R61, R62 ;  /* 0x0800003d3b3f7389 */ /* 0x000064000006003e */
[----:B01----:R-:W-:Y:S05]  /*124a0*/  ENDCOLLECTIVE ;  /* 0x000000000000791b */ /* 0x003fea0003800000 */
.L_x_1751:
[----:B------:R-:W-:Y:S02]  /*124b0*/  IMAD.MOV.U32 R59, RZ, RZ, R50 ;  /* 0x000000ffff3b7224 */ /* 0x000fe400078e0032 */
[----:B------:R-:W-:-:S07]  /*124c0*/  IMAD.MOV.U32 R76, RZ, RZ, R63 ;  /* 0x000000ffff4c7224 */ /* 0x000fce00078e003f */
[----:B------:R-:W-:Y:S05]  /*124d0*/  WARPSYNC.COLLECTIVE R58, `(.L_x_1752) ;  /* 0x000000003a087348 */ /* 0x000fea0003c00000 */
[----:B------:R0:W1:Y:S02]  /*124e0*/  SHFL.DOWN P3, R63, R59, R61, R62 ;  /* 0x0800003d3b3f7389 */ /* 0x000064000006003e */
[----:B01----:R-:W-:Y:S05]  /*124f0*/  ENDCOLLECTIVE ;  /* 0x000000000000791b */ /* 0x003fea0003800000 */
.L_x_1752:
[----:B------:R-:W-:Y:S01]  /*12500*/  IMAD.MOV.U32 R73, RZ, RZ, R63 ;  /* 0x000000ffff497224 */ /* 0x000fe200078e003f */
[----:B------:R-:W-:Y:S06]  /*12510*/  BRA `(.L_x_1753) ;  /* 0xffffffb0006c7947 */ /* 0x000fec000383ffff */
.L_x_1531:
[----:B------:R-:W-:Y:S01]  /*12520*/  BSSY B0, `(.L_x_1754) ;  /* 0x0000007000007945 */ /* 0x000fe20003800000 */
[----:B------:R-:W-:Y:S02]  /*12530*/  IMAD.MOV.U32 R59, RZ, RZ, R69 ;  /* 0x000000ffff3b7224 */ /* 0x000fe400078e0045 */
[----:B------:R-:W-:Y:S02]  /*12540*/  IMAD.MOV.U32 R61, RZ, RZ, 0x1 ;  /* 0x00000001ff3d7424 */ /* 0x000fe400078e00ff */
[----:B------:R-:W-:-:S07]  /*12550*/  IMAD.MOV.U32 R58, RZ, RZ, -0x1 ;  /* 0xffffffffff3a7424 */ /* 0x000fce00078e00ff */
[----:B01234-:R-:W-:Y:S05]  /*12560*/  WARPSYNC.COLLECTIVE R58, `(.L_x_1755) ;  /* 0x000000003a087348 */ /* 0x01ffea0003c00000 */
[----:B------:R0:W0:Y:S02]  /*12570*/  SHFL.DOWN P3, R63, R59, R61, R62 ;  /* 0x0800003d3b3f7389 */ /* 0x000024000006003e */
[----:B01234-:R-:W-:Y:S05]  /*12580*/  ENDCOLLECTIVE ;  /* 0x000000000000791b */ /* 0x01ffea0003800000 */
.L_x_1755:
[----:B------:R-:W-:Y:S05]  /*12590*/  BSYNC B0 ;  /* 0x0000000000007941 */ /* 0x000fea0003800000 */
.L_x_1754:
[----:B------:R-:W-:Y:S05]  /*125a0*/  BRA `(.L_x_1756) ;  /* 0xffffffb000547947 */ /* 0x000fea000383ffff */
.L_x_1534:
[----:B------:R-:W-:Y:S01]  /*125b0*/  BSSY B0, `(.L_x_1757) ;  /* 0x0000007000007945 */ /* 0x000fe20003800000 */
[----:B------:R-:W-:Y:S02]  /*125c0*/  IMAD.MOV.U32 R59, RZ, RZ, R74 ;  /* 0x000000ffff3b7224 */ /* 0x000fe400078e004a */
[----:B------:R-:W-:Y:S02]  /*125d0*/  IMAD.MOV.U32 R61, RZ, RZ, 0x2 ;  /* 0x00000002ff3d7424 */ /* 0x000fe400078e00ff */
[----:B------:R-:W-:-:S07]  /*125e0*/  IMAD.MOV.U32 R58, RZ, RZ, -0x1 ;  /* 0xffffffffff3a7424 */ /* 0x000fce00078e00ff */
[----:B01234-:R-:W-:Y:S05]  /*125f0*/  WARPSYNC.COLLECTIVE R58, `(.L_x_1758) ;  /* 0x000000003a087348 */ /* 0x01ffea0003c00000 */
[----:B------:R0:W0:Y:S02]  /*12600*/  SHFL.DOWN P3, R63, R59, R61, R62 ;  /* 0x0800003d3b3f7389 */ /* 0x000024000006003e */
[----:B01234-:R-:W-:Y:S05]  /*12610*/  ENDCOLLECTIVE ;  /* 0x000000000000791b */ /* 0x01ffea0003800000 */
.L_x_1758:
[----:B------:R-:W-:Y:S05]  /*12620*/  BSYNC B0 ;  /* 0x0000000000007941 */ /* 0x000fea0003800000 */
.L_x_1757:
[----:B------:R-:W-:Y:S02]  /*12630*/  IMAD.MOV.U32 R59, RZ, RZ, R70 ;  /* 0x000000ffff3b7224 */ /* 0x000fe400078e0046 */
[----:B------:R-:W-:Y:S02]  /*12640*/  IMAD.MOV.U32 R61, RZ, RZ, 0x2 ;  /* 0x00000002ff3d7424 */ /* 0x000fe400078e00ff */
[----:B------:R-:W-:Y:S02]  /*12650*/  IMAD.MOV.U32 R58, RZ, RZ, -0x1 ;  /* 0xffffffffff3a7424 */ /* 0x000fe400078e00ff */
[----:B------:R-:W-:-:S07]  /*12660*/  IMAD.MOV.U32 R72, RZ, RZ, R63 ;  /* 0x000000ffff487224 */ /* 0x000fce00078e003f */
[----:B------:R-:W-:Y:S05]  /*12670*/  WARPSYNC.COLLECTIVE R58, `(.L_x_1759) ;  /* 0x000000003a087348 */ /* 0x000fea0003c00000 */
[----:B------:R0:W1:Y:S02]  /*12680*/  SHFL.DOWN P3, R63, R59, R61, R62 ;  /* 0x0800003d3b3f7389 */ /* 0x000064000006003e */
[----:B01----:R-:W-:Y:S05]  /*12690*/  ENDCOLLECTIVE ;  /* 0x000000000000791b */ /* 0x003fea0003800000 */
.L_x_1759:
[----:B------:R-:W-:Y:S02]  /*126a0*/  IMAD.MOV.U32 R59, RZ, RZ, R56 ;  /* 0x000000ffff3b7224 */ /* 0x000fe400078e0038 */
[----:B------:R-:W-:-:S07]  /*126b0*/  IMAD.MOV.U32 R73, RZ, RZ, R63 ;  /* 0x000000ffff497224 */ /* 0x000fce00078e003f */
[----:B------:R-:W-:Y:S05]  /*126c0*/  WARPSYNC.COLLECTIVE R58, `(.L_x_1760) ;  /* 0x000000003a087348 */ /* 0x000fea0003c00000 */
[----:B------:R0:W1:Y:S02]  /*126d0*/  SHFL.DOWN P3, R63, R59, R61, R62 ;  /* 0x0800003d3b3f7389 */ /* 0x000064000006003e */
[----:B01----:R-:W-:Y:S05]  /*126e0*/  ENDCOLLECTIVE ;  /* 0x000000000000791b */ /* 0x003fea0003800000 */
.L_x_1760:
[----:B------:R-:W-:Y:S02]  /*126f0*/  IMAD.MOV.U32 R59, RZ, RZ, R57 ;  /* 0x000000ffff3b7224 */ /* 0x000fe400078e0039 */
[----:B------:R-:W-:-:S07]  /*12700*/  IMAD.MOV.U32 R75, RZ, RZ, R63 ;  /* 0x000000ffff4b7224 */ /* 0x000fce00078e003f */
[----:B------:R-:W-:Y:S05]  /*12710*/  WARPSYNC.COLLECTIVE R58, `(.L_x_1761) ;  /* 0x000000003a087348 */ /* 0x000fea0003c00000 */
[----:B------:R0:W1:Y:S02]  /*12720*/  SHFL.DOWN P3, R63, R59, R61, R62 ;  /* 0x0800003d3b3f7389 */ /* 0x000064000006003e */
[----:B01----:R-:W-:Y:S05]  /*12730*/  ENDCOLLECTIVE ;  /* 0x000000000000791b */ /* 0x003fea0003800000 */
.L_x_1761:
[----:B------:R-:W-:Y:S02]  /*12740*/  IMAD.MOV.U32 R59, RZ, RZ, R65 ;  /* 0x000000ffff3b7224 */ /* 0x000fe400078e0041 */
[----:B------:R-:W-:-:S07]  /*12750*/  IMAD.MOV.U32 R76, RZ, RZ, R63 ;  /* 0x000000ffff4c7224 */ /* 0x000fce00078e003f */
[----:B------:R-:W-:Y:S05]  /*12760*/  WARPSYNC.COLLECTIVE R58, `(.L_x_1762) ;  /* 0x000000003a087348 */ /* 0x000fea0003c00000 */
[----:B------:R0:W1:Y:S02]  /*12770*/  SHFL.DOWN P3, R63, R59, R61, R62 ;  /* 0x0800003d3b3f7389 */ /* 0x000064000006003e */
[----:B01----:R-:W-:Y:S05]  /*12780*/  ENDCOLLECTIVE ;  /* 0x000000000000791b */ /* 0x003fea0003800000 */
.L_x_1762:
[----:B------:R-:W-:Y:S01]  /*12790*/  IMAD.MOV.U32 R71, RZ, RZ, R63 ;  /* 0x000000ffff477224 */ /* 0x000fe200078e003f */
[----:B------:R-:W-:Y:S06]  /*127a0*/  BRA `(.L_x_1763) ;  /* 0xffffffb000307947 */ /* 0x000fec000383ffff */
.L_x_1535:
[----:B------:R-:W-:Y:S01]  /*127b0*/  BSSY B0, `(.L_x_1764) ;  /* 0x0000007000007945 */ /* 0x000fe20003800000 */
[----:B------:R-:W-:Y:S02]  /*127c0*/  IMAD.MOV.U32 R59, RZ, RZ, R69 ;  /* 0x000000ffff3b7224 */ /* 0x000fe400078e0045 */
[----:B------:R-:W-:Y:S02]  /*127d0*/  IMAD.MOV.U32 R61, RZ, RZ, 0x2 ;  /* 0x00000002ff3d7424 */ /* 0x000fe400078e00ff */
[----:B------:R-:W-:-:S07]  /*127e0*/  IMAD.MOV.U32 R58, RZ, RZ, -0x1 ;  /* 0xffffffffff3a7424 */ /* 0x000fce00078e00ff */
[----:B01234-:R-:W-:Y:S05]  /*127f0*/  WARPSYNC.COLLECTIVE R58, `(.L_x_1765) ;  /* 0x000000003a087348 */ /* 0x01ffea0003c00000 */
[----:B------:R0:W0:Y:S02]  /*12800*/  SHFL.DOWN P3, R63, R59, R61, R62 ;  /* 0x0800003d3b3f7389 */ /* 0x000024000006003e */
[----:B01234-:R-:W-:Y:S05]  /*12810*/  ENDCOLLECTIVE ;  /* 0x000000000000791b */ /* 0x01ffea0003800000 */
.L_x_1765:
[----:B------:R-:W-:Y:S05]  /*12820*/  BSYNC B0 ;  /* 0x0000000000007941 */ /* 0x000fea0003800000 */
.L_x_1764:
[----:B------:R-:W-:Y:S05]  /*12830*/  BRA `(.L_x_1766) ;  /* 0xffffffb0001c7947 */ /* 0x000fea000383ffff */
.L_x_1538:
[----:B------:R-:W-:Y:S01]  /*12840*/  BSSY B0, `(.L_x_1767) ;  /* 0x0000007000007945 */ /* 0x000fe20003800000 */
[----:B------:R-:W-:Y:S02]  /*12850*/  IMAD.MOV.U32 R59, RZ, RZ, R74 ;  /* 0x000000ffff3b7224 */ /* 0x000fe400078e004a */
[----:B------:R-:W-:Y:S02]  /*12860*/  IMAD.MOV.U32 R61, RZ, RZ, 0x4 ;  /* 0x00000004ff3d7424 */ /* 0x000fe400078e00ff */
[----:B------:R-:W-:-:S07]  /*12870*/  IMAD.MOV.U32 R58, RZ, RZ, -0x1 ;  /* 0xffffffffff3a7424 */ /* 0x000fce00078e00ff */
[----:B01234-:R-:W-:Y:S05]  /*12880*/  WARPSYNC.COLLECTIVE R58, `(.L_x_1768) ;  /* 0x000000003a087348 */ /* 0x01ffea0003c00000 */
[----:B------:R0:W0:Y:S02]  /*12890*/  SHFL.DOWN P3, R63, R59, R61, R62 ;  /* 0x0800003d3b3f7389 */ /* 0x000024000006003e */
[----:B01234-:R-:W-:Y:S05]  /*128a0*/  ENDCOLLECTIVE ;  /* 0x000000000000791b */ /* 0x01ffea0003800000 */
.L_x_1768:
[----:B------:R-:W-:Y:S05]  /*128b0*/  BSYNC B0 ;  /* 0x0000000000007941 */ /* 0x000fea0003800000 */
.L_x_1767:
[----:B------:R-:W-:Y:S02]  /*128c0*/  IMAD.MOV.U32 R59, RZ, RZ, R70 ;  /* 0x000000ffff3b7224 */ /* 0x000fe400078e0046 */
[----:B------:R-:W-:Y:S02]  /*128d0*/  IMAD.MOV.U32 R61, RZ, RZ, 0x4 ;  /* 0x00000004ff3d7424 */ /* 0x000fe400078e00ff */
[----:B------:R-:W-:Y:S02]  /*128e0*/  IMAD.MOV.U32 R58, RZ, RZ, -0x1 ;  /* 0xffffffffff3a7424 */ /* 0x000fe400078e00ff */
[----:B------:R-:W-:-:S07]  /*128f0*/  IMAD.MOV.U32 R72, RZ, RZ, R63 ;  /* 0x000000ffff487224 */ /* 0x000fce00078e003f */
[----:B------:R-:W-:Y:S05]  /*12900*/  WARPSYNC.COLLECTIVE R58, `(.L_x_1769) ;  /* 0x000000003a087348 */ /* 0x000fea0003c00000 */
[----:B------:R0:W1:Y:S02]  /*12910*/  SHFL.DOWN P3, R63, R59, R61, R62 ;  /* 0x0800003d3b3f7389 */ /* 0x000064000006003e */
[----:B01----:R-:W-:Y:S05]  /*12920*/  ENDCOLLECTIVE ;  /* 0x000000000000791b */ /* 0x003fea0003800000 */
.L_x_1769:
[----:B------:R-:W-:Y:S02]  /*12930*/  IMAD.MOV.U32 R59, RZ, RZ, R56 ;  /* 0x000000ffff3b7224 */ /* 0x000fe400078e0038 */
[----:B------:R-:W-:-:S07]  /*12940*/  IMAD.MOV.U32 R73, RZ, RZ, R63 ;  /* 0x000000ffff497224 */ /* 0x000fce00078e003f */
[----:B------:R-:W-:Y:S05]  /*12950*/  WARPSYNC.COLLECTIVE R58, `(.L_x_1770) ;  /* 0x000000003a087348 */ /* 0x000fea0003c00000 */
[----:B------:R0:W1:Y:S02]  /*12960*/  SHFL.DOWN P3, R63, R59, R61, R62 ;  /* 0x0800003d3b3f7389 */ /* 0x000064000006003e */
[----:B01----:R-:W-:Y:S05]  /*12970*/  ENDCOLLECTIVE ;  /* 0x000000000000791b */ /* 0x003fea0003800000 */
.L_x_1770:
[----:B------:R-:W-:Y:S02]  /*12980*/  IMAD.MOV.U32 R59, RZ, RZ, R57 ;  /* 0x000000ffff3b7224 */ /* 0x000fe400078e0039 */
[----:B------:R-:W-:-:S07]  /*12990*/  IMAD.MOV.U32 R75, RZ, RZ, R63 ;  /* 0x000000ffff4b7224 */ /* 0x000fce00078e003f */
[----:B------:R-:W-:Y:S05]  /*129a0*/  WARPSYNC.COLLECTIVE R58, `(.L_x_1771) ;  /* 0x000000003a087348 */ /* 0x000fea0003c00000 */
[----:B------:R0:W1:Y:S02]  /*129b0*/  SHFL.DOWN P3, R63, R59, R61, R62 ;  /* 0x0800003d3b3f7389 */ /* 0x000064000006003e */
[----:B01----:R-:W-:Y:S05]  /*129c0*/  ENDCOLLECTIVE ;  /* 0x000000000000791b */ /* 0x003fea0003800000 */
.L_x_1771:
[----:B------:R-:W-:Y:S02]  /*129d0*/  IMAD.MOV.U32 R59, RZ, RZ, R65 ;  /* 0x000000ffff3b7224 */ /* 0x000fe400078e0041 */
[----:B------:R-:W-:-:S07]  /*129e0*/  IMAD.MOV.U32 R76, RZ, RZ, R63 ;  /* 0x000000ffff4c7224 */ /* 0x000fce00078e003f */
[----:B------:R-:W-:Y:S05]  /*129f0*/  WARPSYNC.COLLECTIVE R58, `(.L_x_1772) ;  /* 0x000000003a087348 */ /* 0x000fea0003c00000 */
[----:B------:R0:W1:Y:S02]  /*12a00*/  SHFL.DOWN P3, R63, R59, R61, R62 ;  /* 0x0800003d3b3f7389 */ /* 0x000064000006003e */
[----:B01----:R-:W-:Y:S05]  /*12a10*/  ENDCOLLECTIVE ;  /* 0x000000000000791b */ /* 0x003fea0003800000 */
.L_x_1772:
[----:B------:R-:W-:Y:S01]  /*12a20*/  IMAD.MOV.U32 R71, RZ, RZ, R63 ;  /* 0x000000ffff477224 */ /* 0x000fe200078e003f */
[----:B------:R-:W-:Y:S06]  /*12a30*/  BRA `(.L_x_1773) ;  /* 0xffffffac00ec7947 */ /* 0x000fec000383ffff */
.L_x_1539:
[----:B------:R-:W-:Y:S01]  /*12a40*/  BSSY B0, `(.L_x_1774) ;  /* 0x0000007000007945 */ /* 0x000fe20003800000 */
[----:B------:R-:W-:Y:S02]  /*12a50*/  IMAD.MOV.U32 R59, RZ, RZ, R69 ;  /* 0x000000ffff3b7224 */ /* 0x000fe400078e0045 */
[----:B------:R-:W-:Y:S02]  /*12a60*/  IMAD.MOV.U32 R61, RZ, RZ, 0x4 ;  /* 0x00000004ff3d7424 */ /* 0x000fe400078e00ff */
[----:B------:R-:W-:-:S07]  /*12a70*/  IMAD.MOV.U32 R58, RZ, RZ, -0x1 ;  /* 0xffffffffff3a7424 */ /* 0x000fce00078e00ff */
[----:B01234-:R-:W-:Y:S05]  /*12a80*/  WARPSYNC.COLLECTIVE R58, `(.L_x_1775) ;  /* 0x000000003a087348 */ /* 0x01ffea0003c00000 */
[----:B------:R0:W0:Y:S02]  /*12a90*/  SHFL.DOWN P3, R63, R59, R61, R62 ;  /* 0x0800003d3b3f7389 */ /* 0x000024000006003e */
[----:B01234-:R-:W-:Y:S05]  /*12aa0*/  ENDCOLLECTIVE ;  /* 0x000000000000791b */ /* 0x01ffea0003800000 */
.L_x_1775:
[----:B------:R-:W-:Y:S05]  /*12ab0*/  BSYNC B0 ;  /* 0x0000000000007941 */ /* 0x000fea0003800000 */
.L_x_1774:
[----:B------:R-:W-:Y:S05]  /*12ac0*/  BRA `(.L_x_1776) ;  /* 0xffffffac00d87947 */ /* 0x000fea000383ffff */
.L_x_1542:
[----:B------:R-:W-:Y:S01]  /*12ad0*/  BSSY B0, `(.L_x_1777) ;  /* 0x0000007000007945 */ /* 0x000fe20003800000 */
[----:B------:R-:W-:Y:S02]  /*12ae0*/  IMAD.MOV.U32 R59, RZ, RZ, R74 ;  /* 0x000000ffff3b7224 */ /* 0x000fe400078e004a */
[----:B------:R-:W-:Y:S02]  /*12af0*/  IMAD.MOV.U32 R61, RZ, RZ, 0x8 ;  /* 0x00000008ff3d7424 */ /* 0x000fe400078e00ff */
[----:B------:R-:W-:-:S07]  /*12b00*/  IMAD.MOV.U32 R58, RZ, RZ, -0x1 ;  /* 0xffffffffff3a7424 */ /* 0x000fce00078e00ff */
[----:B01234-:R-:W-:Y:S05]  /*12b10*/  WARPSYNC.COLLECTIVE R58, `(.L_x_1778) ;  /* 0x000000003a087348 */ /* 0x01ffea0003c00000 */
[----:B------:R0:W0:Y:S02]  /*12b20*/  SHFL.DOWN P3, R63, R59, R61, R62 ;  /* 0x0800003d3b3f7389 */ /* 0x000024000006003e */
[----:B01234-:R-:W-:Y:S05]  /*12b30*/  ENDCOLLECTIVE ;  /* 0x000000000000791b */ /* 0x01ffea0003800000 */
.L_x_1778:
[----:B------:R-:W-:Y:S05]  /*12b40*/  BSYNC B0 ;  /* 0x0000000000007941 */ /* 0x000fea0003800000 */
.L_x_1777:
[----:B------:R-:W-:Y:S02]  /*12b50*/  IMAD.MOV.U32 R59, RZ, RZ, R70 ;  /* 0x000000ffff3b7224 */ /* 0x000fe400078e0046 */
[----:B------:R-:W-:Y:S02]  /*12b60*/  IMAD.MOV.U32 R61, RZ, RZ, 0x8 ;  /* 0x00000008ff3d7424 */ /* 0x000fe400078e00ff */
[----:B------:R-:W-:Y:S02]  /*12b70*/  IMAD.MOV.U32 R58, RZ, RZ, -0x1 ;  /* 0xffffffffff3a7424 */ /* 0x000fe400078e00ff */
[----:B------:R-:W-:-:S07]  /*12b80*/  IMAD.MOV.U32 R72, RZ, RZ, R63 ;  /* 0x000000ffff487224 */ /* 0x000fce00078e003f */
[----:B------:R-:W-:Y:S05]  /*12b90*/  WARPSYNC.COLLECTIVE R58, `(.L_x_1779) ;  /* 0x000000003a087348 */ /* 0x000fea0003c00000 */
[----:B------:R0:W1:Y:S02]  /*12ba0*/  SHFL.DOWN P3, R63, R59, R61, R62 ;  /* 0x0800003d3b3f7389 */ /* 0x000064000006003e */
[----:B01----:R-:W-:Y:S05]  /*12bb0*/  ENDCOLLECTIVE ;  /* 0x000000000000791b */ /* 0x003fea0003800000 */
.L_x_1779:
[----:B------:R-:W-:Y:S02]  /*12bc0*/  IMAD.MOV.U32 R59, RZ, RZ, R56 ;  /* 0x000000ffff3b7224 */ /* 0x000fe400078e0038 */
[----:B------:R-:W-:-:S07]  /*12bd0*/  IMAD.MOV.U32 R73, RZ, RZ, R63 ;  /* 0x000000ffff497224 */ /* 0x000fce00078e003f */
[----:B------:R-:W-:Y:S05]  /*12be0*/  WARPSYNC.COLLECTIVE R58, `(.L_x_1780) ;  /* 0x000000003a087348 */ /* 0x000fea0003c00000 */
[----:B------:R0:W1:Y:S02]  /*12bf0*/  SHFL.DOWN P3, R63, R59, R61, R62 ;  /* 0x0800003d3b3f7389 */ /* 0x000064000006003e */
[----:B01----:R-:W-:Y:S05]  /*12c00*/  ENDCOLLECTIVE ;  /* 0x000000000000791b */ /* 0x003fea0003800000 */
.L_x_1780:
[----:B------:R-:W-:Y:S02]  /*12c10*/  IMAD.MOV.U32 R59, RZ, RZ, R57 ;  /* 0x000000ffff3b7224 */ /* 0x000fe400078e0039 */
[----:B------:R-:W-:-:S07]  /*12c20*/  IMAD.MOV.U32 R75, RZ, RZ, R63 ;  /* 0x000000ffff4b7224 */ /* 0x000fce00078e003f */
[----:B------:R-:W-:Y:S05]  /*12c30*/  WARPSYNC.COLLECTIVE R58, `(.L_x_1781) ;  /* 0x000000003a087348 */ /* 0x000fea0003c00000 */
[----:B------:R0:W1:Y:S02]  /*12c40*/  SHFL.DOWN P3, R63, R59, R61, R62 ;  /* 0x0800003d3b3f7389 */ /* 0x000064000006003e */
[----:B01----:R-:W-:Y:S05]  /*12c50*/  ENDCOLLECTIVE ;  /* 0x000000000000791b */ /* 0x003fea0003800000 */
.L_x_1781:
[----:B------:R-:W-:Y:S02]  /*12c60*/  IMAD.MOV.U32 R59, RZ, RZ, R65 ;  /* 0x000000ffff3b7224 */ /* 0x000fe400078e0041 */
[----:B------:R-:W-:-:S07]  /*12c70*/  IMAD.MOV.U32 R76, RZ, RZ, R63 ;  /* 0x000000ffff4c7224 */ /* 0x000fce00078e003f */
[----:B------:R-:W-:Y:S05]  /*12c80*/  WARPSYNC.COLLECTIVE R58, `(.L_x_1782) ;  /* 0x000000003a087348 */ /* 0x000fea0003c00000 */
[----:B------:R0:W1:Y:S02]  /*12c90*/  SHFL.DOWN P3, R63, R59, R61, R62 ;  /* 0x0800003d3b3f7389 */ /* 0x000064000006003e */
[----:B01----:R-:W-:Y:S05]  /*12ca0*/  ENDCOLLECTIVE ;  /* 0x000000000000791b */ /* 0x003fea0003800000 */
.L_x_1782:
[----:B------:R-:W-:Y:S01]  /*12cb0*/  IMAD.MOV.U32 R71, RZ, RZ, R63 ;  /* 0x000000ffff477224 */ /* 0x000fe200078e003f */
[----:B------:R-:W-:Y:S06]  /*12cc0*/  BRA `(.L_x_1783) ;  /* 0xffffffac00a87947 */ /* 0x000fec000383ffff */
.L_x_1543:
[----:B------:R-:W-:Y:S01]  /*12cd0*/  BSSY B0, `(.L_x_1784) ;  /* 0x0000007000007945 */ /* 0x000fe20003800000 */
[----:B------:R-:W-:Y:S02]  /*12ce0*/  IMAD.MOV.U32 R59, RZ, RZ, R69 ;  /* 0x000000ffff3b7224 */ /* 0x000fe400078e0045 */
[----:B------:R-:W-:Y:S02]  /*12cf0*/  IMAD.MOV.U32 R61, RZ, RZ, 0x8 ;  /* 0x00000008ff3d7424 */ /* 0x000fe400078e00ff */
[----:B------:R-:W-:-:S07]  /*12d00*/  IMAD.MOV.U32 R58, RZ, RZ, -0x1 ;  /* 0xffffffffff3a7424 */ /* 0x000fce00078e00ff */
[----:B01234-:R-:W-:Y:S05]  /*12d10*/  WARPSYNC.COLLECTIVE R58, `(.L_x_1785) ;  /* 0x000000003a087348 */ /* 0x01ffea0003c00000 */
[----:B------:R0:W0:Y:S02]  /*12d20*/  SHFL.DOWN P3, R63, R59, R61, R62 ;  /* 0x0800003d3b3f7389 */ /* 0x000024000006003e */
[----:B01234-:R-:W-:Y:S05]  /*12d30*/  ENDCOLLECTIVE ;  /* 0x000000000000791b */ /* 0x01ffea0003800000 */
.L_x_1785:
[----:B------:R-:W-:Y:S05]  /*12d40*/  BSYNC B0 ;  /* 0x0000000000007941 */ /* 0x000fea0003800000 */
.L_x_1784:
[----:B------:R-:W-:Y:S05]  /*12d50*/  BRA `(.L_x_1786) ;  /* 0xffffffac00947947 */ /* 0x000fea000383ffff */
.L_x_1546:
[----:B------:R-:W-:Y:S01]  /*12d60*/  BSSY B0, `(.L_x_1787) ;  /* 0x0000007000007945 */ /* 0x000fe20003800000 */
[----:B------:R-:W-:Y:S02]  /*12d70*/  IMAD.MOV.U32 R59, RZ, RZ, R74 ;  /* 0x000000ffff3b7224 */ /* 0x000fe400078e004a */
[----:B------:R-:W-:Y:S02]  /*12d80*/  IMAD.MOV.U32 R61, RZ, RZ, 0x10 ;  /* 0x00000010ff3d7424 */ /* 0x000fe400078e00ff */
[----:B------:R-:W-:-:S07]  /*12d90*/  IMAD.MOV.U32 R58, RZ, RZ, -0x1 ;  /* 0xffffffffff3a7424 */ /* 0x000fce00078e00ff */
[----:B01234-:R-:W-:Y:S05]  /*12da0*/  WARPSYNC.COLLECTIVE R58, `(.L_x_1788) ;  /* 0x000000003a087348 */ /* 0x01ffea0003c00000 */
[----:B------:R0:W0:Y:S02]  /*12db0*/  SHFL.DOWN P3, R63, R59, R61, R62 ;  /* 0x0800003d3b3f7389 */ /* 0x000024000006003e */
[----:B01234-:R-:W-:Y:S05]  /*12dc0*/  ENDCOLLECTIVE ;  /* 0x000000000000791b */ /* 0x01ffea0003800000 */
.L_x_1788:
[----:B------:R-:W-:Y:S05]  /*12dd0*/  BSYNC B0 ;  /* 0x0000000000007941 */ /* 0x000fea0003800000 */
.L_x_1787:
[----:B------:R-:W-:Y:S02]  /*12de0*/  IMAD.MOV.U32 R59, RZ, RZ, R70 ;  /* 0x000000ffff3b7224 */ /* 0x000fe400078e0046 */
[----:B------:R-:W-:Y:S02]  /*12df0*/  IMAD.MOV.U32 R61, RZ, RZ, 0x10 ;  /* 0x00000010ff3d7424 */ /* 0x000fe400078e00ff */
[----:B------:R-:W-:Y:S02]  /*12e00*/  IMAD.MOV.U32 R58, RZ, RZ, -0x1 ;  /* 0xffffffffff3a7424 */ /* 0x000fe400078e00ff */
[----:B------:R-:W-:-:S07]  /*12e10*/  IMAD.MOV.U32 R73, RZ, RZ, R63 ;  /* 0x000000ffff497224 */ /* 0x000fce00078e003f */
[----:B------:R-:W-:Y:S05]  /*12e20*/  WARPSYNC.COLLECTIVE R58, `(.L_x_1789) ;  /* 0x000000003a087348 */ /* 0x000fea0003c00000 */
[----:B------:R0:W1:Y:S02]  /*12e30*/  SHFL.DOWN P3, R63, R59, R61, R62 ;  /* 0x0800003d3b3f7389 */ /* 0x000064000006003e */
[----:B01----:R-:W-:Y:S05]  /*12e40*/  ENDCOLLECTIVE ;  /* 0x000000000000791b */ /* 0x003fea0003800000 */
.L_x_1789:
[----:B------:R-:W-:Y:S02]  /*12e50*/  IMAD.MOV.U32 R59, RZ, RZ, R56 ;  /* 0x000000ffff3b7224 */ /* 0x000fe400078e0038 */
[----:B------:R-:W-:-:S07]  /*12e60*/  IMAD.MOV.U32 R71, RZ, RZ, R63 ;  /* 0x000000ffff477224 */ /* 0x000fce00078e003f */
[----:B------:R-:W-:Y:S05]  /*12e70*/  WARPSYNC.COLLECTIVE R58, `(.L_x_1790) ;  /* 0x000000003a087348 */ /* 0x000fea0003c00000 */
[----:B------:R0:W1:Y:S02]  /*12e80*/  SHFL.DOWN P3, R63, R59, R61, R62 ;  /* 0x0800003d3b3f7389 */ /* 0x000064000006003e */
[----:B01----:R-:W-:Y:S05]  /*12e90*/  ENDCOLLECTIVE ;  /* 0x000000000000791b */ /* 0x003fea0003800000 */
.L_x_1790:
[----:B------:R-:W-:Y:S02]  /*12ea0*/  IMAD.MOV.U32 R59, RZ, RZ, R57 ;  /* 0x000000ffff3b7224 */ /* 0x000fe400078e0039 */
[----:B------:R-:W-:-:S07]  /*12eb0*/  IMAD.MOV.U32 R75, RZ, RZ, R63 ;  /* 0x000000ffff4b7224 */ /* 0x000fce00078e003f */
[----:B------:R-:W-:Y:S05]  /*12ec0*/  WARPSYNC.COLLECTIVE R58, `(.L_x_1791) ;  /* 0x000000003a087348 */ /* 0x000fea0003c00000 */
[----:B------:R0:W1:Y:S02]  /*12ed0*/  SHFL.DOWN P3, R63, R59, R61, R62 ;  /* 0x0800003d3b3f7389 */ /* 0x000064000006003e */
[----:B01----:R-:W-:Y:S05]  /*12ee0*/  ENDCOLLECTIVE ;  /* 0x000000000000791b */ /* 0x003fea0003800000 */
.L_x_1791:
[----:B------:R-:W-:Y:S02]  /*12ef0*/  IMAD.MOV.U32 R59, RZ, RZ, R65 ;  /* 0x000000ffff3b7224 */ /* 0x000fe400078e0041 */
[----:B------:R-:W-:-:S07]  /*12f00*/  IMAD.MOV.U32 R76, RZ, RZ, R63 ;  /* 0x000000ffff4c7224 */ /* 0x000fce00078e003f */
[----:B------:R-:W-:Y:S05]  /*12f10*/  WARPSYNC.COLLECTIVE R58, `(.L_x_1792) ;  /* 0x000000003a087348 */ /* 0x000fea0003c00000 */
[----:B------:R0:W1:Y:S02]  /*12f20*/  SHFL.DOWN P3, R63, R59, R61, R62 ;  /* 0x0800003d3b3f7389 */ /* 0x000064000006003e */
[----:B01----:R-:W-:Y:S05]  /*12f30*/  ENDCOLLECTIVE ;  /* 0x000000000000791b */ /* 0x003fea0003800000 */
.L_x_1792:
[----:B------:R-:W-:Y:S01]  /*12f40*/  IMAD.MOV.U32 R72, RZ, RZ, R63 ;  /* 0x000000ffff487224 */ /* 0x000fe200078e003f */
[----:B------:R-:W-:Y:S06]  /*12f50*/  BRA `(.L_x_1793) ;  /* 0xffffffac00647947 */ /* 0x000fec000383ffff */
.L_x_1547:
[----:B------:R-:W-:Y:S01]  /*12f60*/  BSSY B0, `(.L_x_1794) ;  /* 0x0000007000007945 */ /* 0x000fe20003800000 */
[----:B------:R-:W-:Y:S02]  /*12f70*/  IMAD.MOV.U32 R59, RZ, RZ, R69 ;  /* 0x000000ffff3b7224 */ /* 0x000fe400078e0045 */
[----:B------:R-:W-:Y:S02]  /*12f80*/  IMAD.MOV.U32 R61, RZ, RZ, 0x10 ;  /* 0x00000010ff3d7424 */ /* 0x000fe400078e00ff */
[----:B------:R-:W-:-:S07]  /*12f90*/  IMAD.MOV.U32 R58, RZ, RZ, -0x1 ;  /* 0xffffffffff3a7424 */ /* 0x000fce00078e00ff */
[----:B01234-:R-:W-:Y:S05]  /*12fa0*/  WARPSYNC.COLLECTIVE R58, `(.L_x_1795) ;  /* 0x000000003a087348 */ /* 0x01ffea0003c00000 */
[----:B------:R0:W0:Y:S02]  /*12fb0*/  SHFL.DOWN P3, R63, R59, R61, R62 ;  /* 0x0800003d3b3f7389 */ /* 0x000024000006003e */
[----:B01234-:R-:W-:Y:S05]  /*12fc0*/  ENDCOLLECTIVE ;  /* 0x000000000000791b */ /* 0x01ffea0003800000 */
.L_x_1795:
[----:B------:R-:W-:Y:S05]  /*12fd0*/  BSYNC B0 ;  /* 0x0000000000007941 */ /* 0x000fea0003800000 */
.L_x_1794:
[----:B------:R-:W-:Y:S05]  /*12fe0*/  BRA `(.L_x_1796) ;  /* 0xffffffac00487947 */ /* 0x000fea000383ffff */
.L_x_1550:
[----:B------:R-:W-:Y:S01]  /*12ff0*/  BSSY B0, `(.L_x_1797) ;  /* 0x0000006000007945 */ /* 0x000fe20003800000 */
[----:B------:R-:W-:Y:S01]  /*13000*/  PLOP3.LUT P4, PT, P3, PT, PT, 0x80, 0x8 ;  /* 0x000000000008781c */ /* 0x000fe20001f8f070 */
[----:B------:R-:W-:-:S12]  /*13010*/  IMAD.MOV.U32 R58, RZ, RZ, -0x1 ;  /* 0xffffffffff3a7424 */ /* 0x000fd800078e00ff */
[----:B01234-:R-:W-:Y:S05]  /*13020*/  WARPSYNC.COLLECTIVE R58, `(.L_x_1798) ;  /* 0x000000003a087348 */ /* 0x01ffea0003c00000 */
[----:B------:R-:W-:Y:S01]  /*13030*/  VOTE.ALL P4, P4 ;  /* 0x0000000000ff7806 */ /* 0x000fe20002080000 */
[----:B01234-:R-:W-:-:S12]  /*13040*/  ENDCOLLECTIVE ;  /* 0x000000000000791b */ /* 0x01ffd80003800000 */
.L_x_1798:
[----:B------:R-:W-:Y:S05]  /*13050*/  BSYNC B0 ;  /* 0x0000000000007941 */ /* 0x000fea0003800000 */
.L_x_1797:
[----:B------:R-:W-:Y:S01]  /*13060*/  PLOP3.LUT P3, PT, P4, PT, PT, 0x80, 0x8 ;  /* 0x000000000008781c */ /* 0x000fe2000276f070 */
[----:B------:R-:W-:-:S12]  /*13070*/  BRA `(.L_x_1799) ;  /* 0xffffffac00947947 */ /* 0x000fd8000383ffff */
.L_x_1800:
        /* <DEDUP_REMOVED lines=16> */
.L_x_2381:


//--------------------- .text._ZN6thrust24THRUST_300001_SM_1000_NS8cuda_cub4core6detail13_kernel_agentINS1_15__reduce_by_key9InitAgentIN3cub18CUB_300001_SM_100024ReduceByKeyScanTileStateI8SumCountlLb0EEElPlEEJSB_lSC_EEEvDpT0_ --------------------------
	.section	.text._ZN6thrust24THRUST_300001_SM_1000_NS8cuda_cub4core6detail13_kernel_agentINS1_15__reduce_by_key9InitAgentIN3cub18CUB_300001_SM_100024ReduceByKeyScanTileStateI8SumCountlLb0EEElPlEEJSB_lSC_EEEvDpT0_,"ax",@progbits
	.align	128
        .global         _ZN6thrust24THRUST_300001_SM_1000_NS8cuda_cub4core6detail13_kernel_agentINS1_15__reduce_by_key9InitAgentIN3cub18CUB_300001_SM_100024ReduceByKeyScanTileStateI8SumCountlLb0EEElPlEEJSB_lSC_EEEvDpT0_
        .type           _ZN6thrust24THRUST_300001_SM_1000_NS8cuda_cub4core6detail13_kernel_agentINS1_15__reduce_by_key9InitAgentIN3cub18CUB_300001_SM_100024ReduceByKeyScanTileStateI8SumCountlLb0EEElPlEEJSB_lSC_EEEvDpT0_,@function
        .size           _ZN6thrust24THRUST_300001_SM_1000_NS8cuda_cub4core6detail13_kernel_agentINS1_15__reduce_by_key9InitAgentIN3cub18CUB_300001_SM_100024ReduceByKeyScanTileStateI8SumCountlLb0EEElPlEEJSB_lSC_EEEvDpT0_,(.L_x_2382 - _ZN6thrust24THRUST_300001_SM_1000_NS8cuda_cub4core6detail13_kernel_agentINS1_15__reduce_by_key9InitAgentIN3cub18CUB_300001_SM_100024ReduceByKeyScanTileStateI8SumCountlLb0EEElPlEEJSB_lSC_EEEvDpT0_)
        .other          _ZN6thrust24THRUST_300001_SM_1000_NS8cuda_cub4core6detail13_kernel_agentINS1_15__reduce_by_key9InitAgentIN3cub18CUB_300001_SM_100024ReduceByKeyScanTileStateI8SumCountlLb0EEElPlEEJSB_lSC_EEEvDpT0_,@"STO_CUDA_ENTRY STV_DEFAULT"
_ZN6thrust24THRUST_300001_SM_1000_NS8cuda_cub4core6detail13_kernel_agentINS1_15__reduce_by_key9InitAgentIN3cub18CUB_300001_SM_100024ReduceByKeyScanTileStateI8SumCountlLb0EEElPlEEJSB_lSC_EEEvDpT0_:
.text._ZN6thrust24THRUST_300001_SM_1000_NS8cuda_cub4core6detail13_kernel_agentINS1_15__reduce_by_key9InitAgentIN3cub18CUB_300001_SM_100024ReduceByKeyScanTileStateI8SumCountlLb0EEElPlEEJSB_lSC_EEEvDpT0_:
        /* <DEDUP_REMOVED lines=22> */
.L_x_1801:
        /* <DEDUP_REMOVED lines=10> */
.L_x_2382:


//--------------------- .text._ZN6thrust24THRUST_300001_SM_1000_NS8cuda_cub4core6detail13_kernel_agentINS1_15__reduce_by_key16ReduceByKeyAgentINS0_12zip_iteratorIN4cuda3std3__45tupleIJNS0_6detail15normal_iteratorINS0_10device_ptrIiEEEESG_EEEEENSD_INSE_I8SumCountEEEESI_SL_NSA_8equal_toINSB_IJiiEEEEE12SumCountPlusPiiEEJSI_SL_SI_SL_SQ_N3cub18CUB_300001_SM_100024ReduceByKeyScanTileStateISJ_iLb0EEESO_SP_iiEEEvDpT0_ --------------------------
	.section	.text._ZN6thrust24THRUST_300001_SM_1000_NS8cuda_cub4core6detail13_kernel_agentINS1_15__reduce_by_key16ReduceByKeyAgentINS0_12zip_iteratorIN4cuda3std3__45tupleIJNS0_6detail15normal_iteratorINS0_10device_ptrIiEEEESG_EEEEENSD_INSE_I8SumCountEEEESI_SL_NSA_8equal_toINSB_IJiiEEEEE12SumCountPlusPiiEEJSI_SL_SI_SL_SQ_N3cub18CUB_300001_SM_100024ReduceByKeyScanTileStateISJ_iLb0EEESO_SP_iiEEEvDpT0_,"ax",@progbits
	.align	128
        .global         _ZN6thrust24THRUST_300001_SM_1000_NS8cuda_cub4core6detail13_kernel_agentINS1_15__reduce_by_key16ReduceByKeyAgentINS0_12zip_iteratorIN4cuda3std3__45tupleIJNS0_6detail15normal_iteratorINS0_10device_ptrIiEEEESG_EEEEENSD_INSE_I8SumCountEEEESI_SL_NSA_8equal_toINSB_IJiiEEEEE12SumCountPlusPiiEEJSI_SL_SI_SL_SQ_N3cub18CUB_300001_SM_100024ReduceByKeyScanTileStateISJ_iLb0EEESO_SP_iiEEEvDpT0_
        .type           _ZN6thrust24THRUST_300001_SM_1000_NS8cuda_cub4core6detail13_kernel_agentINS1_15__reduce_by_key16ReduceByKeyAgentINS0_12zip_iteratorIN4cuda3std3__45tupleIJNS0_6detail15normal_iteratorINS0_10device_ptrIiEEEESG_EEEEENSD_INSE_I8SumCountEEEESI_SL_NSA_8equal_toINSB_IJiiEEEEE12SumCountPlusPiiEEJSI_SL_SI_SL_SQ_N3cub18CUB_300001_SM_100024ReduceByKeyScanTileStateISJ_iLb0EEESO_SP_iiEEEvDpT0_,@function
        .size           _ZN6thrust24THRUST_300001_SM_1000_NS8cuda_cub4core6detail13_kernel_agentINS1_15__reduce_by_key16ReduceByKeyAgentINS0_12zip_iteratorIN4cuda3std3__45tupleIJNS0_6detail15normal_iteratorINS0_10device_ptrIiEEEESG_EEEEENSD_INSE_I8SumCountEEEESI_SL_NSA_8equal_toINSB_IJiiEEEEE12SumCountPlusPiiEEJSI_SL_SI_SL_SQ_N3cub18CUB_300001_SM_100024ReduceByKeyScanTileStateISJ_iLb0EEESO_SP_iiEEEvDpT0_,(.L_x_2383 - _ZN6thrust24THRUST_300001_SM_1000_NS8cuda_cub4core6detail13_kernel_agentINS1_15__reduce_by_key16ReduceByKeyAgentINS0_12zip_iteratorIN4cuda3std3__45tupleIJNS0_6detail15normal_iteratorINS0_10device_ptrIiEEEESG_EEEEENSD_INSE_I8SumCountEEEESI_SL_NSA_8equal_toINSB_IJiiEEEEE12SumCountPlusPiiEEJSI_SL_SI_SL_SQ_N3cub18CUB_300001_SM_100024ReduceByKeyScanTileStateISJ_iLb0EEESO_SP_iiEEEvDpT0_)
        .other          _ZN6thrust24THRUST_300001_SM_1000_NS8cuda_cub4core6detail13_kernel_agentINS1_15__reduce_by_key16ReduceByKeyAgentINS0_12zip_iteratorIN4cuda3std3__45tupleIJNS0_6detail15normal_iteratorINS0_10device_ptrIiEEEESG_EEEEENSD_INSE_I8SumCountEEEESI_SL_NSA_8equal_toINSB_IJiiEEEEE12SumCountPlusPiiEEJSI_SL_SI_SL_SQ_N3cub18CUB_300001_SM_100024ReduceByKeyScanTileStateISJ_iLb0EEESO_SP_iiEEEvDpT0_,@"STO_CUDA_ENTRY STV_DEFAULT"
_ZN6thrust24THRUST_300001_SM_1000_NS8cuda_cub4core6detail13_kernel_agentINS1_15__reduce_by_key16ReduceByKeyAgentINS0_12zip_iteratorIN4cuda3std3__45tupleIJNS0_6detail15normal_iteratorINS0_10device_ptrIiEEEESG_EEEEENSD_INSE_I8SumCountEEEESI_SL_NSA_8equal_toINSB_IJiiEEEEE12SumCountPlusPiiEEJSI_SL_SI_SL_SQ_N3cub18CUB_300001_SM_100024ReduceByKeyScanTileStateISJ_iLb0EEESO_SP_iiEEEvDpT0_:
.text._ZN6thrust24THRUST_300001_SM_1000_NS8cuda_cub4core6detail13_kernel_agentINS1_15__reduce_by_key16ReduceByKeyAgentINS0_12zip_iteratorIN4cuda3std3__45tupleIJNS0_6detail15normal_iteratorINS0_10device_ptrIiEEEESG_EEEEENSD_INSE_I8SumCountEEEESI_SL_NSA_8equal_toINSB_IJiiEEEEE12SumCountPlusPiiEEJSI_SL_SI_SL_SQ_N3cub18CUB_300001_SM_100024ReduceByKeyScanTileStateISJ_iLb0EEESO_SP_iiEEEvDpT0_:
[----:B------:R-:W-:Y:S08]  /*0000*/  LDC R1, c[0x0][0x37c] ;  /* 0x0000df00ff017b82 */ /* 0x000ff00000000800 */
[----:B------:R-:W0:Y:S01]  /*0010*/  S2UR UR13, SR_CTAID.X ;  /* 0x00000000000d79c3 */ /* 0x000e220000002500 */
[----:B------:R-:W1:Y:S01]  /*0020*/  LDCU UR9, c[0x0][0x3d4] ;  /* 0x00007a80ff0977ac */ /* 0x000e620008000800 */
[----:B------:R-:W2:Y:S01]  /*0030*/  LDCU.64 UR14, c[0x0][0x358] ;  /* 0x00006b00ff0e77ac */ /* 0x000ea20008000a00 */
[----:B0-----:R-:W-:-:S04]  /*0040*/  UIMAD UR8, UR13, 0x300, URZ ;  /* 0x000003000d0878a4 */ /* 0x001fc8000f8e02ff */
[----:B-1----:R-:W-:-:S04]  /*0050*/  UIADD3 UR9, UPT, UPT, -UR8, UR9, URZ ;  /* 0x0000000908097290 */ /* 0x002fc8000fffe1ff */
[----:B------:R-:W-:-:S09]  /*0060*/  UISETP.GE.AND UP0, UPT, UR9, 0x301, UPT ;  /* 0x000003010900788c */ /* 0x000fd2000bf06270 */
[----:B--2---:R-:W-:Y:S05]  /*0070*/  BRA.U !UP0, `(.L_x_1802) ;  /* 0x0000008508dc7547 */ /* 0x004fea000b800000 */
[----:B------:R-:W-:-:S09]  /*0080*/  UISETP.NE.AND UP0, UPT, UR13, URZ, UPT ;  /* 0x000000ff0d00728c */ /* 0x000fd2000bf05270 */
[----:B------:R-:W-:Y:S05]  /*0090*/  BRA.U UP0, `(.L_x_1803) ;  /* 0x0000003500907547 */ /* 0x000fea000b800000 */
[----:B------:R-:W0:Y:S01]  /*00a0*/  S2R R5, SR_TID.X ;  /* 0x0000000000057919 */ /* 0x000e220000002100 */
[----:B------:R-:W1:Y:S08]  /*00b0*/  LDC.64 R18, c[0x0][0x390] ;  /* 0x0000e400ff127b82 */ /* 0x000e700000000a00 */
[----:B------:R-:W2:Y:S08]  /*00c0*/  LDC.64 R2, c[0x0][0x380] ;  /* 0x0000e000ff027b82 */ /* 0x000eb00000000a00 */
[----:B------:R-:W3:Y:S01]  /*00d0*/  LDC.64 R16, c[0x0][0x388] ;  /* 0x0000e200ff107b82 */ /* 0x000ee20000000a00 */
[----:B0-----:R-:W-:-:S02]  /*00e0*/  LOP3.LUT R0, R5, 0x1f, RZ, 0xc0, !PT ;  /* 0x0000001f05007812 */ /* 0x001fc400078ec0ff */
[----:B------:R-:W-:-:S05]  /*00f0*/  LOP3.LUT R7, R5, 0x3e0, RZ, 0xc0, !PT ;  /* 0x000003e005077812 */ /* 0x000fca00078ec0ff */
[----:B------:R-:W-:-:S04]  /*0100*/  IMAD R0, R7, 0x3, R0 ;  /* 0x0000000307007824 */ /* 0x000fc800078e0200 */
[----:B------:R-:W-:-:S04]  /*0110*/  VIADD R7, R0, UR8 ;  /* 0x0000000800077c36 */ /* 0x000fc80008000000 */
[----:B-1----:R-:W-:-:S04]  /*0120*/  IMAD.WIDE.U32 R18, R7, 0x10, R18 ;  /* 0x0000001007127825 */ /* 0x002fc800078e0012 */
[C---:B--2---:R-:W-:Y:S01]  /*0130*/  IMAD.WIDE.U32 R2, R7.reuse, 0x4, R2 ;  /* 0x0000000407027825 */ /* 0x044fe200078e0002 */
[----:B------:R-:W2:Y:S03]  /*0140*/  LDG.E.64.CONSTANT R20, desc[UR14][R18.64+0x8] ;  /* 0x0000080e12147981 */ /* 0x000ea6000c1e9b00 */
[----:B---3--:R-:W-:Y:S01]  /*0150*/  IMAD.WIDE.U32 R16, R7, 0x4, R16 ;  /* 0x0000000407107825 */ /* 0x008fe200078e0010 */
[----:B------:R-:W3:Y:S04]  /*0160*/  LDG.E.64.CONSTANT R10, desc[UR14][R18.64+0x408] ;  /* 0x0004080e120a7981 */ /* 0x000ee8000c1e9b00 */
[----:B------:R-:W4:Y:S04]  /*0170*/  LDG.E R24, desc[UR14][R2.64] ;  /* 0x0000000e02187981 */ /* 0x000f28000c1e1900 */
[----:B------:R-:W4:Y:S04]  /*0180*/  LDG.E R25, desc[UR14][R16.64] ;  /* 0x0000000e10197981 */ /* 0x000f28000c1e1900 */
[----:B------:R-:W5:Y:S04]  /*0190*/  LDG.E.64.CONSTANT R22, desc[UR14][R18.64+0x208] ;  /* 0x0002080e12167981 */ /* 0x000f68000c1e9b00 */
[----:B------:R-:W5:Y:S04]  /*01a0*/  LDG.E R26, desc[UR14][R2.64+0x80] ;  /* 0x0000800e021a7981 */ /* 0x000f68000c1e1900 */
[----:B------:R0:W5:Y:S04]  /*01b0*/  LDG.E R28, desc[UR14][R2.64+0x100] ;  /* 0x0001000e021c7981 */ /* 0x000168000c1e1900 */
[----:B------:R-:W5:Y:S04]  /*01c0*/  LDG.E R27, desc[UR14][R16.64+0x80] ;  /* 0x0000800e101b7981 */ /* 0x000f68000c1e1900 */
[----:B------:R1:W5:Y:S04]  /*01d0*/  LDG.E R29, desc[UR14][R16.64+0x100] ;  /* 0x0001000e101d7981 */ /* 0x000368000c1e1900 */
[----:B------:R-:W5:Y:S04]  /*01e0*/  LDG.E.64.CONSTANT R8, desc[UR14][R18.64] ;  /* 0x0000000e12087981 */ /* 0x000f68000c1e9b00 */
[----:B------:R-:W5:Y:S04]  /*01f0*/  LDG.E.64.CONSTANT R12, desc[UR14][R18.64+0x200] ;  /* 0x0002000e120c7981 */ /* 0x000f68000c1e9b00 */
[----:B------:R5:W5:Y:S01]  /*0200*/  LDG.E.64.CONSTANT R14, desc[UR14][R18.64+0x400] ;  /* 0x0004000e120e7981 */ /* 0x000b62000c1e9b00 */
[----:B------:R-:W1:Y:S01]  /*0210*/  S2R R31, SR_CgaCtaId ;  /* 0x00000000001f7919 */ /* 0x000e620000008800 */
[----:B------:R-:W1:Y:S01]  /*0220*/  S2R R4, SR_LANEID ;  /* 0x0000000000047919 */ /* 0x000e620000000000 */
[----:B------:R-:W-:-:S02]  /*0230*/  SHF.R.U32.HI R7, RZ, 0x5, R5 ;  /* 0x00000005ff077819 */ /* 0x000fc40000011605 */
[----:B0-----:R-:W-:-:S04]  /*0240*/  MOV R2, 0x400 ;  /* 0x0000040000027802 */ /* 0x001fc80000000f00 */
[----:B-1----:R-:W-:Y:S01]  /*0250*/  LEA R2, R31, R2, 0x18 ;  /* 0x000000021f027211 */ /* 0x002fe200078ec0ff */
[----:B------:R-:W-:-:S04]  /*0260*/  IMAD R3, R7, 0x60, R4 ;  /* 0x0000006007037824 */ /* 0x000fc800078e0204 */
[----:B------:R-:W-:Y:S01]  /*0270*/  IMAD R0, R3, 0x8, R2 ;  /* 0x0000000803007824 */ /* 0x000fe200078e0202 */
[----:B------:R-:W-:Y:S01]  /*0280*/  ISETP.NE.AND P2, PT, R5, RZ, PT ;  /* 0x000000ff0500720c */ /* 0x000fe20003f45270 */
[----:B------:R-:W-:Y:S01]  /*0290*/  BSSY.RECONVERGENT B0, `(.L_x_1804) ;  /* 0x0000044000007945 */ /* 0x000fe20003800200 */
[----:B------:R-:W-:Y:S02]  /*02a0*/  CS2R R42, SRZ ;  /* 0x00000000002a7805 */ /* 0x000fe4000001ff00 */
[--C-:B--2---:R-:W-:Y:S02]  /*02b0*/  SHF.R.U32.HI R31, RZ, 0x10, R21.reuse ;  /* 0x00000010ff1f7819 */ /* 0x104fe40000011615 */
[----:B------:R-:W-:Y:S02]  /*02c0*/  SHF.R.U32.HI R16, RZ, 0x18, R21 ;  /* 0x00000018ff107819 */ /* 0x000fe40000011615 */
[--C-:B---3--:R-:W-:Y:S02]  /*02d0*/  SHF.R.U32.HI R17, RZ, 0x10, R11.reuse ;  /* 0x00000010ff117819 */ /* 0x108fe4000001160b */
[----:B------:R-:W-:-:S02]  /*02e0*/  SHF.R.U32.HI R6, RZ, 0x18, R11 ;  /* 0x00000018ff067819 */ /* 0x000fc4000001160b */
[----:B------:R-:W-:Y:S02]  /*02f0*/  PRMT R16, R31, 0x3340, R16 ;  /* 0x000033401f107816 */ /* 0x000fe40000000010 */
[----:B------:R-:W-:Y:S01]  /*0300*/  SHF.R.U32.HI R31, RZ, 0x8, R21 ;  /* 0x00000008ff1f7819 */ /* 0x000fe20000011615 */
[----:B----4-:R0:W-:Y:S01]  /*0310*/  STS.64 [R0], R24 ;  /* 0x0000001800007388 */ /* 0x0101e20000000a00 */
[--C-:B-----5:R-:W-:Y:S02]  /*0320*/  SHF.R.U32.HI R19, RZ, 0x10, R23.reuse ;  /* 0x00000010ff137819 */ /* 0x120fe40000011617 */
[--C-:B------:R-:W-:Y:S02]  /*0330*/  SHF.R.U32.HI R18, RZ, 0x18, R23.reuse ;  /* 0x00000018ff127819 */ /* 0x100fe40000011617 */
[----:B0-----:R-:W-:Y:S02]  /*0340*/  SHF.R.U32.HI R25, RZ, 0x8, R23 ;  /* 0x00000008ff197819 */ /* 0x001fe40000011617 */
[----:B------:R-:W-:Y:S01]  /*0350*/  PRMT R24, R17, 0x3340, R6 ;  /* 0x0000334011187816 */ /* 0x000fe20000000006 */
[C---:B------:R-:W-:Y:S01]  /*0360*/  IMAD R6, R4.reuse, 0x2, R3 ;  /* 0x0000000204067824 */ /* 0x040fe200078e0203 */
[----:B------:R-:W-:Y:S01]  /*0370*/  PRMT R18, R19, 0x3340, R18 ;  /* 0x0000334013127816 */ /* 0x000fe20000000012 */
[--C-:B------:R-:W-:Y:S01]  /*0380*/  IMAD R19, R3, 0x8, R0.reuse ;  /* 0x0000000803137824 */ /* 0x100fe200078e0200 */
[----:B------:R-:W-:Y:S01]  /*0390*/  PRMT R17, R21, 0x3340, R31 ;  /* 0x0000334015117816 */ /* 0x000fe2000000001f */
[----:B------:R-:W-:Y:S01]  /*03a0*/  IMAD R3, R4, 0x10, R0 ;  /* 0x0000001004037824 */ /* 0x000fe200078e0200 */
[----:B------:R-:W-:Y:S01]  /*03b0*/  PRMT R21, R23, 0x3340, R25 ;  /* 0x0000334017157816 */ /* 0x000fe20000000019 */
[----:B------:R0:W-:Y:S03]  /*03c0*/  STS.64 [R0+0x100], R26 ;  /* 0x0001001a00007388 */ /* 0x0001e60000000a00 */
[----:B------:R-:W-:Y:S01]  /*03d0*/  PRMT R23, R21, 0x5410, R18 ;  /* 0x0000541015177816 */ /* 0x000fe20000000012 */
[----:B------:R1:W-:Y:S01]  /*03e0*/  STS.64 [R0+0x200], R28 ;  /* 0x0002001c00007388 */ /* 0x0003e20000000a00 */
[----:B------:R-:W-:-:S03]  /*03f0*/  NOP ;  /* 0x0000000000007918 */ /* 0x000fc60000000000 */
[----:B------:R-:W-:Y:S01]  /*0400*/  LDS.64 R30, [R3] ;  /* 0x00000000031e7984 */ /* 0x000fe20000000a00 */
[----:B0-----:R-:W-:-:S03]  /*0410*/  IMAD.MOV.U32 R26, RZ, RZ, R20 ;  /* 0x000000ffff1a7224 */ /* 0x001fc600078e0014 */
[----:B------:R-:W-:Y:S04]  /*0420*/  LDS.64 R32, [R3+0x8] ;  /* 0x0000080003207984 */ /* 0x000fe80000000a00 */
[----:B------:R-:W0:Y:S01]  /*0430*/  LDS.64 R20, [R3+0x10] ;  /* 0x0000100003147984 */ /* 0x000e220000000a00 */
[----:B------:R-:W-:Y:S01]  /*0440*/  BAR.SYNC.DEFER_BLOCKING 0x0 ;  /* 0x0000000000007b1d */ /* 0x000fe20000010000 */
[----:B------:R-:W-:Y:S02]  /*0450*/  PRMT R27, R17, 0x5410, R16 ;  /* 0x00005410111b7816 */ /* 0x000fe40000000010 */
[----:B------:R-:W-:-:S04]  /*0460*/  SHF.R.U32.HI R17, RZ, 0x8, R11 ;  /* 0x00000008ff117819 */ /* 0x000fc8000001160b */
[----:B------:R-:W-:Y:S01]  /*0470*/  PRMT R11, R11, 0x3340, R17 ;  /* 0x000033400b0b7816 */ /* 0x000fe20000000011 */
[----:B-1----:R-:W-:-:S03]  /*0480*/  IMAD.MOV.U32 R28, RZ, RZ, R10 ;  /* 0x000000ffff1c7224 */ /* 0x002fc600078e000a */
[----:B------:R-:W-:Y:S01]  /*0490*/  PRMT R29, R11, 0x5410, R24 ;  /* 0x000054100b1d7816 */ /* 0x000fe20000000018 */
[----:B------:R-:W-:Y:S01]  /*04a0*/  IMAD R6, R6, 0x8, R3 ;  /* 0x0000000806067824 */ /* 0x000fe200078e0203 */
[----:B------:R-:W-:Y:S04]  /*04b0*/  STS.64 [R19+0x8], R26 ;  /* 0x0000081a13007388 */ /* 0x000fe80000000a00 */
[----:B------:R-:W-:Y:S04]  /*04c0*/  STS.64 [R19+0x208], R22 ;  /* 0x0002081613007388 */ /* 0x000fe80000000a00 */
[----:B------:R-:W-:Y:S04]  /*04d0*/  STS.64 [R19], R8 ;  /* 0x0000000813007388 */ /* 0x000fe80000000a00 */
[----:B------:R1:W-:Y:S04]  /*04e0*/  STS.64 [R19+0x200], R12 ;  /* 0x0002000c13007388 */ /* 0x0003e80000000a00 */
[----:B------:R-:W-:Y:S04]  /*04f0*/  STS.64 [R19+0x400], R14 ;  /* 0x0004000e13007388 */ /* 0x000fe80000000a00 */
[----:B------:R-:W-:Y:S01]  /*0500*/  STS.64 [R19+0x408], R28 ;  /* 0x0004081c13007388 */ /* 0x000fe20000000a00 */
[----:B------:R-:W-:-:S03]  /*0510*/  NOP ;  /* 0x0000000000007918 */ /* 0x000fc60000000000 */
[----:B------:R-:W-:Y:S04]  /*0520*/  LDS.64 R34, [R6] ;  /* 0x0000000006227984 */ /* 0x000fe80000000a00 */
[----:B------:R-:W2:Y:S04]  /*0530*/  LDS.64 R36, [R6+0x10] ;  /* 0x0000100006247984 */ /* 0x000ea80000000a00 */
[----:B------:R-:W3:Y:S01]  /*0540*/  LDS.64 R10, [R6+0x20] ;  /* 0x00002000060a7984 */ /* 0x000ee20000000a00 */
[----:B0-----:R-:W-:-:S03]  /*0550*/  ISETP.NE.AND P0, PT, R33, R21, PT ;  /* 0x000000152100720c */ /* 0x001fc60003f05270 */
[----:B------:R0:W4:Y:S01]  /*0560*/  LDS.64 R38, [R6+0x8] ;  /* 0x0000080006267984 */ /* 0x0001220000000a00 */
[----:B------:R-:W-:-:S03]  /*0570*/  ISETP.NE.OR P0, PT, R32, R20, P0 ;  /* 0x000000142000720c */ /* 0x000fc60000705670 */
[----:B------:R0:W0:Y:S04]  /*0580*/  LDS.64 R40, [R6+0x18] ;  /* 0x0000180006287984 */ /* 0x0000280000000a00 */
[----:B------:R0:W0:Y:S01]  /*0590*/  LDS.64 R18, [R6+0x28] ;  /* 0x0000280006127984 */ /* 0x0000220000000a00 */
[----:B------:R-:W-:Y:S01]  /*05a0*/  BAR.SYNC.DEFER_BLOCKING 0x0 ;  /* 0x0000000000007b1d */ /* 0x000fe20000010000 */
[----:B------:R-:W-:-:S04]  /*05b0*/  ISETP.NE.AND P1, PT, R31, R33, PT ;  /* 0x000000211f00720c */ /* 0x000fc80003f25270 */
[----:B------:R-:W-:Y:S02]  /*05c0*/  ISETP.NE.OR P1, PT, R30, R32, P1 ;  /* 0x000000201e00720c */ /* 0x000fe40000f25670 */
[----:B-1----:R-:W-:Y:S01]  /*05d0*/  LEA R12, R5, R2, 0x3 ;  /* 0x00000002050c7211 */ /* 0x002fe200078e18ff */
[----:B--2---:R-:W-:-:S04]  /*05e0*/  @!P0 DADD R16, R34, R36 ;  /* 0x0000000022108229 */ /* 0x004fc80000000024 */
[----:B------:R1:W-:Y:S06]  /*05f0*/  STS.64 [R12+0x930], R20 ;  /* 0x000930140c007388 */ /* 0x0003ec0000000a00 */
[----:B------:R-:W-:Y:S02]  /*0600*/  @!P0 FSEL R8, R36, R16, P1 ;  /* 0x0000001024088208 */ /* 0x000fe40000800000 */
[----:B------:R-:W-:Y:S01]  /*0610*/  @!P0 FSEL R9, R37, R17, P1 ;  /* 0x0000001125098208 */ /* 0x000fe20000800000 */
[----:B------:R-:W-:Y:S01]  /*0620*/  IMAD.MOV.U32 R3, RZ, RZ, RZ ;  /* 0x000000ffff037224 */ /* 0x000fe200078e00ff */
[----:B------:R-:W-:-:S04]  /*0630*/  SEL R0, RZ, 0x1, !P1 ;  /* 0x00000001ff007807 */ /* 0x000fc80004800000 */
[----:B---3--:R-:W-:Y:S01]  /*0640*/  @!P0 DADD R10, R10, R8 ;  /* 0x000000000a0a8229 */ /* 0x008fe20000000008 */
[----:B------:R-:W-:Y:S06]  /*0650*/  BAR.SYNC.DEFER_BLOCKING 0x0 ;  /* 0x0000000000007b1d */ /* 0x000fec0000010000 */
[----:B01--4-:R-:W-:Y:S05]  /*0660*/  @!P2 BRA `(.L_x_1805) ;  /* 0x000000000018a947 */ /* 0x013fea0003800000 */
[----:B------:R-:W0:Y:S01]  /*0670*/  LDS.64 R42, [R12+0x928] ;  /* 0x000928000c2a7984 */ /* 0x000e220000000a00 */
[----:B------:R-:W-:Y:S01]  /*0680*/  IMAD.MOV.U32 R3, RZ, RZ, 0x1 ;  /* 0x00000001ff037424 */ /* 0x000fe200078e00ff */
[----:B0-----:R-:W-:-:S13]  /*0690*/  ISETP.NE.AND P3, PT, R42, R30, PT ;  /* 0x0000001e2a00720c */ /* 0x001fda0003f65270 */
[----:B------:R-:W-:Y:S01]  /*06a0*/  @!P3 ISETP.NE.AND P2, PT, R43, R31, PT ;  /* 0x0000001f2b00b20c */ /* 0x000fe20003f45270 */
[----:B------:R-:W-:-:S03]  /*06b0*/  @!P3 IMAD.MOV.U32 R42, RZ, RZ, R30 ;  /* 0x000000ffff2ab224 */ /* 0x000fc600078e001e */
[----:B------:R-:W-:-:S09]  /*06c0*/  @!P3 SEL R3, RZ, 0x1, !P2 ;  /* 0x00000001ff03b807 */ /* 0x000fd20005000000 */
.L_x_1805:
[----:B------:R-:W-:Y:S05]  /*06d0*/  BSYNC.RECONVERGENT B0 ;  /* 0x0000000000007941 */ /* 0x000fea0003800200 */
.L_x_1804:
[----:B------:R-:W-:Y:S01]  /*06e0*/  SHFL.UP PT, R16, R10, 0x1, RZ ;  /* 0x042000000a107989 */ /* 0x000fe200000e00ff */
[----:B------:R-:W-:Y:S01]  /*06f0*/  IMAD.IADD R20, R0, 0x1, R3 ;  /* 0x0000000100147824 */ /* 0x000fe200078e0203 */
[----:B------:R-:W-:Y:S01]  /*0700*/  ISETP.GT.AND P3, PT, R4, RZ, PT ;  /* 0x000000ff0400720c */ /* 0x000fe20003f64270 */
[----:B------:R-:W-:Y:S01]  /*0710*/  IMAD.MOV.U32 R21, RZ, RZ, R11 ;  /* 0x000000ffff157224 */ /* 0x000fe200078e000b */
[----:B------:R-:W0:Y:S01]  /*0720*/  SHFL.UP PT, R17, R11, 0x1, RZ ;  /* 0x042000000b117989 */ /* 0x000e2200000e00ff */
[----:B------:R-:W-:Y:S01]  /*0730*/  VIADD R22, R20, 0x1 ;  /* 0x0000000114167836 */ /* 0x000fe20000000000 */
[----:B------:R-:W-:Y:S01]  /*0740*/  ISETP.GT.AND P5, PT, R4, 0x1, PT ;  /* 0x000000010400780c */ /* 0x000fe20003fa4270 */
[----:B------:R-:W-:Y:S01]  /*0750*/  @!P0 IMAD.MOV R22, RZ, RZ, R20 ;  /* 0x000000ffff168224 */ /* 0x000fe200078e0214 */
[----:B------:R-:W-:Y:S01]  /*0760*/  PRMT R55, R19, 0x7773, RZ ;  /* 0x0000777313377816 */ /* 0x000fe200000000ff */
[----:B------:R-:W-:Y:S01]  /*0770*/  IMAD.MOV.U32 R20, RZ, RZ, R10 ;  /* 0x000000ffff147224 */ /* 0x000fe200078e000a */
[----:B------:R-:W-:-:S02]  /*0780*/  ISETP.NE.AND P6, PT, R7, 0x3, PT ;  /* 0x000000030700780c */ /* 0x000fc40003fc5270 */
[----:B------:R-:W-:Y:S01]  /*0790*/  ISETP.NE.AND P2, PT, R22, RZ, PT ;  /* 0x000000ff1600720c */ /* 0x000fe20003f45270 */
[----:B------:R-:W1:-:S12]  /*07a0*/  SHFL.UP PT, R23, R22, 0x1, RZ ;  /* 0x0420000016177989 */ /* 0x000e5800000e00ff */
[----:B0-----:R-:W-:Y:S01]  /*07b0*/  @!P2 DADD R20, R16, R10 ;  /* 0x000000001014a229 */ /* 0x001fe2000000000a */
[----:B------:R-:W-:-:S04]  /*07c0*/  @!P0 SEL R17, R38, RZ, !P1 ;  /* 0x000000ff26118207 */ /* 0x000fc80004800000 */
[----:B------:R-:W-:Y:S01]  /*07d0*/  @!P0 IADD3 R18, PT, PT, R18, R40, R17 ;  /* 0x0000002812128210 */ /* 0x000fe20007ffe011 */
[----:B------:R-:W-:Y:S01]  /*07e0*/  @!P3 IMAD.MOV.U32 R21, RZ, RZ, R11 ;  /* 0x000000ffff15b224 */ /* 0x000fe200078e000b */
[----:B------:R-:W-:Y:S01]  /*07f0*/  @!P3 MOV R20, R10 ;  /* 0x0000000a0014b202 */ /* 0x000fe20000000f00 */
[----:B-1----:R-:W-:Y:S02]  /*0800*/  IMAD.IADD R26, R22, 0x1, R23 ;  /* 0x00000001161a7824 */ /* 0x002fe400078e0217 */
[----:B------:R-:W0:Y:S01]  /*0810*/  SHFL.UP PT, R27, R18, 0x1, RZ ;  /* 0x04200000121b7989 */ /* 0x000e2200000e00ff */
[----:B------:R-:W-:Y:S02]  /*0820*/  @!P3 IMAD.MOV.U32 R26, RZ, RZ, R22 ;  /* 0x000000ffff1ab224 */ /* 0x000fe400078e0016 */
[----:B------:R-:W-:Y:S01]  /*0830*/  IMAD.MOV.U32 R25, RZ, RZ, R18 ;  /* 0x000000ffff197224 */ /* 0x000fe200078e0012 */
[----:B------:R-:W-:Y:S01]  /*0840*/  SHFL.UP PT, R16, R20, 0x2, RZ ;  /* 0x0440000014107989 */ /* 0x000fe200000e00ff */
[----:B------:R-:W-:Y:S01]  /*0850*/  IMAD.MOV.U32 R22, RZ, RZ, R20 ;  /* 0x000000ffff167224 */ /* 0x000fe200078e0014 */
[----:B------:R-:W-:Y:S01]  /*0860*/  ISETP.NE.AND P4, PT, R26, RZ, PT ;  /* 0x000000ff1a00720c */ /* 0x000fe20003f85270 */
[----:B------:R-:W-:Y:S01]  /*0870*/  IMAD.MOV.U32 R23, RZ, RZ, R21 ;  /* 0x000000ffff177224 */ /* 0x000fe200078e0015 */
[----:B------:R-:W1:Y:S04]  /*0880*/  SHFL.UP PT, R17, R21, 0x2, RZ ;  /* 0x0440000015117989 */ /* 0x000e6800000e00ff */
[----:B------:R-:W2:Y:S01]  /*0890*/  SHFL.UP PT, R45, R26, 0x2, RZ ;  /* 0x044000001a2d7989 */ /* 0x000ea200000e00ff */
[----:B0-----:R-:W-:-:S02]  /*08a0*/  @!P2 IMAD.IADD R25, R27, 0x1, R18 ;  /* 0x000000011b19a824 */ /* 0x001fc400078e0212 */
[----:B------:R-:W-:Y:S01]  /*08b0*/  @!P3 IMAD.MOV.U32 R25, RZ, RZ, R18 ;  /* 0x000000ffff19b224 */ /* 0x000fe200078e0012 */
[----:B------:R-:W-:-:S03]  /*08c0*/  ISETP.GT.AND P3, PT, R4, 0x3, PT ;  /* 0x000000030400780c */ /* 0x000fc60003f64270 */
[----:B------:R-:W-:Y:S01]  /*08d0*/  IMAD.MOV.U32 R18, RZ, RZ, R25 ;  /* 0x000000ffff127224 */ /* 0x000fe200078e0019 */
[----:B------:R-:W0:Y:S01]  /*08e0*/  SHFL.UP PT, R44, R25, 0x2, RZ ;  /* 0x04400000192c7989 */ /* 0x000e2200000e00ff */
[----:B-1----:R-:W-:Y:S01]  /*08f0*/  @!P4 DADD R22, R16, R20 ;  /* 0x000000001016c229 */ /* 0x002fe20000000014 */
[----:B--2---:R-:W-:-:S05]  /*0900*/  IMAD.IADD R27, R45, 0x1, R26 ;  /* 0x000000012d1b7824 */ /* 0x004fca00078e021a */
[----:B------:R-:W-:Y:S01]  /*0910*/  @!P5 MOV R22, R20 ;  /* 0x000000140016d202 */ /* 0x000fe20000000f00 */
[----:B------:R-:W-:Y:S02]  /*0920*/  @!P5 IMAD.MOV.U32 R23, RZ, RZ, R21 ;  /* 0x000000ffff17d224 */ /* 0x000fe400078e0015 */
[----:B------:R-:W-:Y:S02]  /*0930*/  @!P5 IMAD.MOV.U32 R27, RZ, RZ, R26 ;  /* 0x000000ffff1bd224 */ /* 0x000fe400078e001a */
[----:B------:R-:W-:Y:S01]  /*0940*/  SHFL.UP PT, R16, R22, 0x4, RZ ;  /* 0x0480000016107989 */ /* 0x000fe200000e00ff */
[----:B------:R-:W-:Y:S02]  /*0950*/  IMAD.MOV.U32 R20, RZ, RZ, R22 ;  /* 0x000000ffff147224 */ /* 0x000fe400078e0016 */
[----:B------:R-:W-:Y:S01]  /*0960*/  ISETP.NE.AND P2, PT, R27, RZ, PT ;  /* 0x000000ff1b00720c */ /* 0x000fe20003f45270 */
[----:B------:R-:W1:Y:S01]  /*0970*/  SHFL.UP PT, R17, R23, 0x4, RZ ;  /* 0x0480000017117989 */ /* 0x000e6200000e00ff */
[----:B------:R-:W-:-:S03]  /*0980*/  IMAD.MOV.U32 R21, RZ, RZ, R23 ;  /* 0x000000ffff157224 */ /* 0x000fc600078e0017 */
[----:B------:R-:W2:Y:S01]  /*0990*/  SHFL.UP PT, R26, R27, 0x4, RZ ;  /* 0x048000001b1a7989 */ /* 0x000ea200000e00ff */
[--C-:B0-----:R-:W-:Y:S01]  /*09a0*/  @!P4 IMAD.IADD R18, R44, 0x1, R25.reuse ;  /* 0x000000012c12c824 */ /* 0x101fe200078e0219 */
[----:B------:R-:W-:Y:S01]  /*09b0*/  ISETP.NE.AND P4, PT, R4, 0x1f, PT ;  /* 0x0000001f0400780c */ /* 0x000fe20003f85270 */
[----:B------:R-:W-:-:S04]  /*09c0*/  @!P5 IMAD.MOV.U32 R18, RZ, RZ, R25 ;  /* 0x000000ffff12d224 */ /* 0x000fc800078e0019 */
[----:B------:R-:W-:Y:S01]  /*09d0*/  IMAD.MOV.U32 R25, RZ, RZ, R18 ;  /* 0x000000ffff197224 */ /* 0x000fe200078e0012 */
[----:B-1----:R-:W-:Y:S01]  /*09e0*/  @!P2 DADD R20, R16, R22 ;  /* 0x000000001014a229 */ /* 0x002fe20000000016 */
[----:B------:R-:W0:Y:S01]  /*09f0*/  SHFL.UP PT, R17, R18, 0x4, RZ ;  /* 0x0480000012117989 */ /* 0x000e2200000e00ff */
[----:B--2---:R-:W-:-:S04]  /*0a00*/  IMAD.IADD R26, R26, 0x1, R27 ;  /* 0x000000011a1a7824 */ /* 0x004fc800078e021b */
[----:B------:R-:W-:Y:S01]  /*0a10*/  @!P3 MOV R20, R22 ;  /* 0x000000160014b202 */ /* 0x000fe20000000f00 */
[----:B------:R-:W-:Y:S02]  /*0a20*/  @!P3 IMAD.MOV.U32 R21, RZ, RZ, R23 ;  /* 0x000000ffff15b224 */ /* 0x000fe400078e0017 */
[----:B------:R-:W-:Y:S02]  /*0a30*/  @!P3 IMAD.MOV.U32 R26, RZ, RZ, R27 ;  /* 0x000000ffff1ab224 */ /* 0x000fe400078e001b */
[----:B------:R-:W-:Y:S01]  /*0a40*/  SHFL.UP PT, R22, R20, 0x8, RZ ;  /* 0x0500000014167989 */ /* 0x000fe200000e00ff */
[----:B------:R-:W-:-:S03]  /*0a50*/  IMAD.MOV.U32 R16, RZ, RZ, R20 ;  /* 0x000000ffff107224 */ /* 0x000fc600078e0014 */
[----:B------:R-:W1:Y:S04]  /*0a60*/  SHFL.UP PT, R23, R21, 0x8, RZ ;  /* 0x0500000015177989 */ /* 0x000e6800000e00ff */
[----:B------:R-:W2:Y:S01]  /*0a70*/  SHFL.UP PT, R27, R26, 0x8, RZ ;  /* 0x050000001a1b7989 */ /* 0x000ea200000e00ff */
[--C-:B0-----:R-:W-:Y:S01]  /*0a80*/  @!P2 IMAD.IADD R25, R17, 0x1, R18.reuse ;  /* 0x000000011119a824 */ /* 0x101fe200078e0212 */
[----:B------:R-:W-:Y:S01]  /*0a90*/  ISETP.NE.AND P2, PT, R26, RZ, PT ;  /* 0x000000ff1a00720c */ /* 0x000fe20003f45270 */
[----:B------:R-:W-:Y:S01]  /*0aa0*/  @!P3 IMAD.MOV.U32 R25, RZ, RZ, R18 ;  /* 0x000000ffff19b224 */ /* 0x000fe200078e0012 */
[----:B------:R-:W-:Y:S02]  /*0ab0*/  ISETP.GT.AND P3, PT, R4, 0x7, PT ;  /* 0x000000070400780c */ /* 0x000fe40003f64270 */
[----:B------:R-:W-:Y:S01]  /*0ac0*/  MOV R17, R21 ;  /* 0x0000001500117202 */ /* 0x000fe20000000f00 */
[----:B------:R-:W-:Y:S01]  /*0ad0*/  IMAD.MOV.U32 R18, RZ, RZ, R25 ;  /* 0x000000ffff127224 */ /* 0x000fe200078e0019 */
[----:B------:R-:W0:Y:S07]  /*0ae0*/  SHFL.UP PT, R44, R25, 0x8, RZ ;  /* 0x05000000192c7989 */ /* 0x000e2e00000e00ff */
[----:B-1----:R-:W-:Y:S01]  /*0af0*/  @!P2 DADD R16, R22, R20 ;  /* 0x000000001610a229 */ /* 0x002fe20000000014 */
[----:B------:R-:W-:Y:S01]  /*0b00*/  PRMT R22, R19, 0x7770, RZ ;  /* 0x0000777013167816 */ /* 0x000fe200000000ff */
[--C-:B--2---:R-:W-:Y:S01]  /*0b10*/  IMAD.IADD R27, R27, 0x1, R26.reuse ;  /* 0x000000011b1b7824 */ /* 0x104fe200078e021a */
[C---:B------:R-:W-:Y:S01]  /*0b20*/  PRMT R23, R19.reuse, 0x7771, RZ ;  /* 0x0000777113177816 */ /* 0x040fe200000000ff */
[----:B------:R-:W-:Y:S01]  /*0b30*/  @!P3 IMAD.MOV.U32 R27, RZ, RZ, R26 ;  /* 0x000000ffff1bb224 */ /* 0x000fe200078e001a */
[----:B------:R-:W-:Y:S01]  /*0b40*/  PRMT R26, R19, 0x7772, RZ ;  /* 0x00007772131a7816 */ /* 0x000fe200000000ff */
[----:B------:R-:W-:-:S02]  /*0b50*/  @!P3 IMAD.MOV.U32 R16, RZ, RZ, R20 ;  /* 0x000000ffff10b224 */ /* 0x000fc400078e0014 */
[----:B------:R-:W-:Y:S01]  /*0b60*/  @!P3 IMAD.MOV.U32 R17, RZ, RZ, R21 ;  /* 0x000000ffff11b224 */ /* 0x000fe200078e0015 */
[----:B------:R-:W-:Y:S02]  /*0b70*/  @!P4 PRMT R47, R26, 0x3340, R55 ;  /* 0x000033401a2fc816 */ /* 0x000fe40000000037 */
[----:B------:R-:W-:Y:S01]  /*0b80*/  SHFL.UP PT, R20, R16, 0x10, RZ ;  /* 0x0600000010147989 */ /* 0x000fe200000e00ff */
[----:B------:R-:W-:Y:S01]  /*0b90*/  MOV R60, R16 ;  /* 0x00000010003c7202 */ /* 0x000fe20000000f00 */
[----:B------:R-:W-:Y:S02]  /*0ba0*/  IMAD.MOV.U32 R61, RZ, RZ, R17 ;  /* 0x000000ffff3d7224 */ /* 0x000fe400078e0011 */
[----:B------:R-:W1:Y:S01]  /*0bb0*/  SHFL.UP PT, R21, R17, 0x10, RZ ;  /* 0x0600000011157989 */ /* 0x000e6200000e00ff */
[--C-:B0-----:R-:W-:Y:S01]  /*0bc0*/  @!P2 IMAD.IADD R18, R44, 0x1, R25.reuse ;  /* 0x000000012c12a824 */ /* 0x101fe200078e0219 */
[----:B------:R-:W-:Y:S01]  /*0bd0*/  ISETP.NE.AND P2, PT, R27, RZ, PT ;  /* 0x000000ff1b00720c */ /* 0x000fe20003f45270 */
[----:B------:R-:W-:Y:S01]  /*0be0*/  @!P3 IMAD.MOV.U32 R18, RZ, RZ, R25 ;  /* 0x000000ffff12b224 */ /* 0x000fe200078e0019 */
[----:B------:R-:W0:Y:S01]  /*0bf0*/  SHFL.UP PT, R44, R27, 0x10, RZ ;  /* 0x060000001b2c7989 */ /* 0x000e2200000e00ff */
[----:B------:R-:W-:-:S02]  /*0c00*/  ISETP.GT.AND P3, PT, R4, 0xf, PT ;  /* 0x0000000f0400780c */ /* 0x000fc40003f64270 */
[--C-:B------:R-:W-:Y:S01]  /*0c10*/  IMAD.MOV.U32 R46, RZ, RZ, R18.reuse ;  /* 0x000000ffff2e7224 */ /* 0x100fe200078e0012 */
[----:B------:R-:W2:Y:S07]  /*0c20*/  SHFL.UP PT, R25, R18, 0x10, RZ ;  /* 0x0600000012197989 */ /* 0x000eae00000e00ff */
[----:B-1----:R-:W-:Y:S01]  /*0c30*/  @!P2 DADD R60, R20, R16 ;  /* 0x00000000143ca229 */ /* 0x002fe20000000010 */
[----:B------:R-:W-:Y:S01]  /*0c40*/  @!P4 PRMT R20, R22, 0x3340, R23 ;  /* 0x000033401614c816 */ /* 0x000fe20000000017 */
[----:B0-----:R-:W-:Y:S01]  /*0c50*/  IMAD.IADD R63, R44, 0x1, R27 ;  /* 0x000000012c3f7824 */ /* 0x001fe200078e021b */
[----:B------:R-:W-:Y:S01]  /*0c60*/  PRMT R22, R22, 0x6540, R23 ;  /* 0x0000654016167816 */ /* 0x000fe20000000017 */
[----:B------:R-:W-:Y:S01]  /*0c70*/  @!P3 IMAD.MOV.U32 R63, RZ, RZ, R27 ;  /* 0x000000ffff3fb224 */ /* 0x000fe200078e001b */
[----:B------:R-:W-:Y:S01]  /*0c80*/  @!P4 PRMT R47, R20, 0x5410, R47 ;  /* 0x00005410142fc816 */ /* 0x000fe2000000002f */
[--C-:B--2---:R-:W-:Y:S01]  /*0c90*/  @!P2 IMAD.IADD R46, R25, 0x1, R18.reuse ;  /* 0x00000001192ea824 */ /* 0x104fe200078e0212 */
[----:B------:R-:W-:Y:S01]  /*0ca0*/  @!P3 MOV R61, R17 ;  /* 0x00000011003db202 */ /* 0x000fe20000000f00 */
[----:B------:R-:W-:Y:S01]  /*0cb0*/  @!P3 IMAD.MOV.U32 R46, RZ, RZ, R18 ;  /* 0x000000ffff2eb224 */ /* 0x000fe200078e0012 */
[C---:B------:R-:W-:Y:S01]  /*0cc0*/  ISETP.NE.AND P2, PT, R7.reuse, 0x1, PT ;  /* 0x000000010700780c */ /* 0x040fe20003f45270 */
[----:B------:R-:W-:-:S02]  /*0cd0*/  @!P4 IMAD R25, R7, 0x18, R2 ;  /* 0x000000180719c824 */ /* 0x000fc400078e0202 */
[----:B------:R-:W-:Y:S01]  /*0ce0*/  @!P3 IMAD.MOV.U32 R60, RZ, RZ, R16 ;  /* 0x000000ffff3cb224 */ /* 0x000fe200078e0010 */
[----:B------:R-:W-:Y:S01]  /*0cf0*/  ISETP.NE.AND P3, PT, R7, 0x2, PT ;  /* 0x000000020700780c */ /* 0x000fe20003f65270 */
[----:B------:R-:W-:Y:S01]  /*0d00*/  IMAD.U32 R23, R26, 0x10000, RZ ;  /* 0x000100001a177824 */ /* 0x000fe200078e00ff */
[----:B------:R-:W-:Y:S04]  /*0d10*/  @!P4 STS.64 [R25+0x10], R46 ;  /* 0x0000102e1900c388 */ /* 0x000fe80000000a00 */
[----:B------:R-:W-:Y:S04]  /*0d20*/  @!P4 STS [R25], R63 ;  /* 0x0000003f1900c388 */ /* 0x000fe80000000800 */
[----:B------:R-:W-:Y:S01]  /*0d30*/  @!P4 STS.64 [R25+0x8], R60 ;  /* 0x0000083c1900c388 */ /* 0x000fe20000000a00 */
[----:B------:R-:W-:Y:S06]  /*0d40*/  BAR.SYNC.DEFER_BLOCKING 0x0 ;  /* 0x0000000000007b1d */ /* 0x000fec0000010000 */
[----:B------:R-:W-:Y:S04]  /*0d50*/  SHFL.UP PT, R46, R46, 0x1, RZ ;  /* 0x042000002e2e7989 */ /* 0x000fe800000e00ff */
[----:B------:R-:W0:Y:S04]  /*0d60*/  LDS.128 R16, [R2+0x10] ;  /* 0x0000100002107984 */ /* 0x000e280000000c00 */
[----:B------:R-:W-:Y:S04]  /*0d70*/  LDS.64 R20, [R2+0x28] ;  /* 0x0000280002147984 */ /* 0x000fe80000000a00 */
[----:B------:R-:W1:Y:S04]  /*0d80*/  LDS R47, [R2+0x30] ;  /* 0x00003000022f7984 */ /* 0x000e680000000800 */
[----:B------:R-:W-:Y:S04]  /*0d90*/  LDS.64 R44, [R2+0x8] ;  /* 0x00000800022c7984 */ /* 0x000fe80000000a00 */
[----:B------:R-:W2:Y:S04]  /*0da0*/  LDS.64 R48, [R2+0x20] ;  /* 0x0000200002307984 */ /* 0x000ea80000000a00 */
[----:B------:R-:W-:Y:S01]  /*0db0*/  LDS R68, [R2+0x90] ;  /* 0x0000900002447984 */ /* 0x000fe20000000800 */
[----:B0-----:R-:W-:-:S02]  /*0dc0*/  @!P2 PRMT R26, R17, 0x7770, RZ ;  /* 0x00007770111aa816 */ /* 0x001fc400000000ff */
[----:B------:R-:W-:Y:S02]  /*0dd0*/  LOP3.LUT R19, R22, 0xff0000, R23, 0xf8, !PT ;  /* 0x00ff000016137812 */ /* 0x000fe400078ef817 */
[----:B------:R-:W-:Y:S02]  /*0de0*/  @!P2 PRMT R22, R17, 0x7771, RZ ;  /* 0x000077711116a816 */ /* 0x000fe400000000ff */
[----:B------:R-:W-:Y:S02]  /*0df0*/  @!P2 PRMT R65, R26, 0x7610, R65 ;  /* 0x000076101a41a816 */ /* 0x000fe40000000041 */
[----:B------:R-:W-:Y:S02]  /*0e00*/  ISETP.NE.AND P4, PT, R18, RZ, PT ;  /* 0x000000ff1200720c */ /* 0x000fe40003f85270 */
[----:B------:R-:W-:Y:S02]  /*0e10*/  @!P2 PRMT R65, R65, 0x5410, R22 ;  /* 0x000054104141a816 */ /* 0x000fe40000000016 */
[----:B------:R-:W0:Y:S01]  /*0e20*/  LDS.64 R22, [R2+0x38] ;  /* 0x0000380002167984 */ /* 0x000e220000000a00 */
[----:B------:R-:W-:-:S02]  /*0e30*/  @!P2 PRMT R25, R17, 0x7772, RZ ;  /* 0x000077721119a816 */ /* 0x000fc400000000ff */
[----:B------:R-:W-:Y:S02]  /*0e40*/  @!P2 PRMT R17, R17, 0x7773, RZ ;  /* 0x000077731111a816 */ /* 0x000fe400000000ff */
[----:B------:R-:W-:Y:S02]  /*0e50*/  @!P2 PRMT R66, R25, 0x7610, R66 ;  /* 0x000076101942a816 */ /* 0x000fe40000000042 */
[----:B-1----:R-:W-:Y:S02]  /*0e60*/  ISETP.NE.AND P5, PT, R47, RZ, PT ;  /* 0x000000ff2f00720c */ /* 0x002fe40003fa5270 */
[C---:B------:R-:W-:Y:S01]  /*0e70*/  @P4 PRMT R24, R21.reuse, 0x7773, RZ ;  /* 0x0000777315184816 */ /* 0x040fe200000000ff */
[----:B--2---:R-:W-:Y:S01]  /*0e80*/  @!P4 DADD R48, R44, R48 ;  /* 0x000000002c30c229 */ /* 0x004fe20000000030 */
[----:B------:R-:W-:Y:S01]  /*0e90*/  @!P2 PRMT R66, R66, 0x5410, R17 ;  /* 0x000054104242a816 */ /* 0x000fe20000000011 */
[----:B------:R-:W-:Y:S01]  /*0ea0*/  @!P4 IMAD.IADD R20, R16, 0x1, R20 ;  /* 0x000000011014c824 */ /* 0x000fe200078e0214 */
[----:B------:R-:W1:Y:S01]  /*0eb0*/  LDS R17, [R2] ;  /* 0x0000000002117984 */ /* 0x000e620000000800 */
[----:B------:R-:W-:-:S02]  /*0ec0*/  @P4 PRMT R52, R21, 0x7771, RZ ;  /* 0x0000777115344816 */ /* 0x000fc400000000ff */
[----:B------:R-:W-:Y:S02]  /*0ed0*/  @!P3 PRMT R66, R66, 0x5410, R24 ;  /* 0x000054104242b816 */ /* 0x000fe40000000018 */
[----:B------:R-:W2:Y:S01]  /*0ee0*/  LDS.128 R24, [R2+0x40] ;  /* 0x0000400002187984 */ /* 0x000ea20000000c00 */
[----:B------:R-:W-:Y:S01]  /*0ef0*/  @P4 PRMT R53, R21, 0x7770, RZ ;  /* 0x0000777015354816 */ /* 0x000fe200000000ff */
[----:B------:R-:W-:Y:S01]  /*0f00*/  @!P3 IMAD.MOV.U32 R44, RZ, RZ, R48 ;  /* 0x000000ffff2cb224 */ /* 0x000fe200078e0030 */
[----:B------:R-:W-:Y:S01]  /*0f10*/  @!P3 PRMT R65, R65, 0x5410, R52 ;  /* 0x000054104141b816 */ /* 0x000fe20000000034 */
[----:B------:R-:W-:Y:S01]  /*0f20*/  @!P3 IMAD.MOV.U32 R45, RZ, RZ, R49 ;  /* 0x000000ffff2db224 */ /* 0x000fe200078e0031 */
[----:B------:R-:W-:Y:S02]  /*0f30*/  @P4 PRMT R57, R21, 0x7772, RZ ;  /* 0x0000777215394816 */ /* 0x000fe400000000ff */
[----:B------:R-:W-:Y:S02]  /*0f40*/  @!P3 PRMT R65, R53, 0x7610, R65 ;  /* 0x000076103541b816 */ /* 0x000fe40000000041 */
[----:B------:R-:W3:Y:S01]  /*0f50*/  LDS.64 R52, [R2+0x58] ;  /* 0x0000580002347984 */ /* 0x000ee20000000a00 */
[----:B------:R-:W-:-:S02]  /*0f60*/  @!P3 MOV R16, R20 ;  /* 0x000000140010b202 */ /* 0x000fc40000000f00 */
[----:B------:R-:W-:Y:S02]  /*0f70*/  @!P3 PRMT R66, R57, 0x7610, R66 ;  /* 0x000076103942b816 */ /* 0x000fe40000000042 */
[----:B------:R-:W-:Y:S01]  /*0f80*/  ISETP.NE.AND P4, PT, R7, 0x5, PT ;  /* 0x000000050700780c */ /* 0x000fe20003f85270 */
[----:B0-----:R-:W-:Y:S01]  /*0f90*/  @!P5 DADD R22, R22, R48 ;  /* 0x000000001616d229 */ /* 0x001fe20000000030 */
[----:B------:R-:W0:Y:S09]  /*0fa0*/  LDS.64 R48, [R2+0x50] ;  /* 0x0000500002307984 */ /* 0x000e320000000a00 */
[----:B------:R-:W-:-:S02]  /*0fb0*/  @!P6 IMAD.MOV.U32 R44, RZ, RZ, R22 ;  /* 0x000000ffff2ce224 */ /* 0x000fc400078e0016 */
[----:B------:R-:W-:Y:S02]  /*0fc0*/  @!P6 IMAD.MOV.U32 R45, RZ, RZ, R23 ;  /* 0x000000ffff2de224 */ /* 0x000fe400078e0017 */
[----:B-1----:R-:W-:-:S04]  /*0fd0*/  IMAD.IADD R18, R17, 0x1, R18 ;  /* 0x0000000111127824 */ /* 0x002fc800078e0212 */
[----:B--2---:R-:W-:Y:S01]  /*0fe0*/  IMAD.IADD R27, R18, 0x1, R47 ;  /* 0x00000001121b7824 */ /* 0x004fe200078e022f */
[----:B------:R-:W-:Y:S01]  /*0ff0*/  ISETP.NE.AND P2, PT, R26, RZ, PT ;  /* 0x000000ff1a00720c */ /* 0x000fe20003f45270 */
[----:B------:R-:W1:Y:S01]  /*1000*/  LDS R47, [R2+0x60] ;  /* 0x00006000022f7984 */ /* 0x000e620000000800 */
[----:B------:R-:W-:Y:S01]  /*1010*/  @!P5 IMAD.IADD R24, R24, 0x1, R20 ;  /* 0x000000011818d824 */ /* 0x000fe200078e0214 */
[C---:B------:R-:W-:Y:S01]  /*1020*/  @P5 PRMT R50, R25.reuse, 0x7771, RZ ;  /* 0x0000777119325816 */ /* 0x040fe200000000ff */
[----:B------:R-:W-:Y:S01]  /*1030*/  @!P3 IMAD.MOV.U32 R17, RZ, RZ, R18 ;  /* 0x000000ffff11b224 */ /* 0x000fe200078e0012 */
[----:B------:R-:W-:Y:S01]  /*1040*/  @P5 PRMT R51, R25, 0x7773, RZ ;  /* 0x0000777319335816 */ /* 0x000fe200000000ff */
[----:B------:R-:W-:Y:S01]  /*1050*/  IMAD.SHL.U32 R18, R55, 0x1000000, RZ ;  /* 0x0100000037127824 */ /* 0x000fe200078e00ff */
[----:B------:R-:W-:Y:S01]  /*1060*/  ISETP.NE.AND P3, PT, R7, 0x4, PT ;  /* 0x000000040700780c */ /* 0x000fe20003f65270 */
[----:B------:R-:W-:Y:S01]  /*1070*/  @!P6 IMAD.MOV.U32 R16, RZ, RZ, R24 ;  /* 0x000000ffff10e224 */ /* 0x000fe200078e0018 */
[----:B------:R-:W-:Y:S01]  /*1080*/  @!P6 PRMT R66, R66, 0x5410, R51 ;  /* 0x000054104242e816 */ /* 0x000fe20000000033 */
[----:B------:R-:W-:Y:S01]  /*1090*/  @!P6 IMAD.MOV.U32 R17, RZ, RZ, R27 ;  /* 0x000000ffff11e224 */ /* 0x000fe200078e001b */
[----:B------:R-:W-:-:S02]  /*10a0*/  @!P6 PRMT R65, R65, 0x5410, R50 ;  /* 0x000054104141e816 */ /* 0x000fc40000000032 */
[----:B------:R-:W2:Y:S01]  /*10b0*/  LDS.64 R50, [R2+0x68] ;  /* 0x0000680002327984 */ /* 0x000ea20000000a00 */
[C---:B------:R-:W-:Y:S01]  /*10c0*/  @P5 PRMT R54, R25.reuse, 0x7770, RZ ;  /* 0x0000777019365816 */ /* 0x040fe200000000ff */
[----:B---3--:R-:W-:Y:S01]  /*10d0*/  @!P2 IMAD.IADD R52, R52, 0x1, R24 ;  /* 0x000000013434a824 */ /* 0x008fe200078e0218 */
[----:B------:R-:W-:Y:S02]  /*10e0*/  @P5 PRMT R56, R25, 0x7772, RZ ;  /* 0x0000777219385816 */ /* 0x000fe400000000ff */
[----:B------:R-:W-:Y:S02]  /*10f0*/  @!P6 PRMT R65, R54, 0x7610, R65 ;  /* 0x000076103641e816 */ /* 0x000fe40000000041 */
[----:B------:R-:W-:Y:S01]  /*1100*/  @!P6 PRMT R66, R56, 0x7610, R66 ;  /* 0x000076103842e816 */ /* 0x000fe20000000042 */
[----:B------:R-:W-:Y:S01]  /*1110*/  LDS.64 R54, [R2+0x88] ;  /* 0x0000880002367984 */ /* 0x000fe20000000a00 */
[C---:B------:R-:W-:Y:S01]  /*1120*/  ISETP.NE.AND P5, PT, R7.reuse, 0x6, PT ;  /* 0x000000060700780c */ /* 0x040fe20003fa5270 */
[----:B0-----:R-:W-:Y:S01]  /*1130*/  @!P2 DADD R48, R48, R22 ;  /* 0x000000003030a229 */ /* 0x001fe20000000016 */
[----:B------:R-:W-:Y:S01]  /*1140*/  ISETP.NE.AND P6, PT, R7, 0x7, PT ;  /* 0x000000070700780c */ /* 0x000fe20003fc5270 */
[----:B------:R-:W0:Y:S01]  /*1150*/  LDS.128 R20, [R2+0x70] ;  /* 0x0000700002147984 */ /* 0x000e220000000c00 */
[C---:B------:R-:W-:Y:S01]  /*1160*/  @P2 PRMT R6, R53.reuse, 0x7770, RZ ;  /* 0x0000777035062816 */ /* 0x040fe200000000ff */
[----:B------:R-:W-:Y:S01]  /*1170*/  @!P3 IMAD.MOV.U32 R16, RZ, RZ, R52 ;  /* 0x000000ffff10b224 */ /* 0x000fe200078e0034 */
[C---:B------:R-:W-:Y:S01]  /*1180*/  @P2 PRMT R7, R53.reuse, 0x7771, RZ ;  /* 0x0000777135072816 */ /* 0x040fe200000000ff */
[----:B------:R-:W-:Y:S01]  /*1190*/  LDS.64 R56, [R2+0x80] ;  /* 0x0000800002387984 */ /* 0x000fe20000000a00 */
[----:B------:R-:W-:-:S02]  /*11a0*/  @P2 PRMT R8, R53, 0x7772, RZ ;  /* 0x0000777235082816 */ /* 0x000fc400000000ff */
[----:B------:R-:W-:Y:S01]  /*11b0*/  @P2 PRMT R64, R53, 0x7773, RZ ;  /* 0x0000777335402816 */ /* 0x000fe200000000ff */
[----:B------:R-:W-:Y:S01]  /*11c0*/  @!P3 IMAD.MOV.U32 R44, RZ, RZ, R48 ;  /* 0x000000ffff2cb224 */ /* 0x000fe200078e0030 */
[----:B------:R-:W-:Y:S01]  /*11d0*/  LOP3.LUT R67, R19, R18, RZ, 0xfc, !PT ;  /* 0x0000001213437212 */ /* 0x000fe200078efcff */
[----:B------:R-:W-:Y:S01]  /*11e0*/  @!P3 IMAD.MOV.U32 R45, RZ, RZ, R49 ;  /* 0x000000ffff2db224 */ /* 0x000fe200078e0031 */
[----:B------:R3:W-:Y:S01]  /*11f0*/  SHFL.UP PT, R18, R60, 0x1, RZ ;  /* 0x042000003c127989 */ /* 0x0007e200000e00ff */
[----:B------:R-:W-:Y:S02]  /*1200*/  @!P3 PRMT R65, R65, 0x5410, R7 ;  /* 0x000054104141b816 */ /* 0x000fe40000000007 */
[----:B------:R-:W-:Y:S01]  /*1210*/  @!P3 PRMT R66, R66, 0x5410, R64 ;  /* 0x000054104242b816 */ /* 0x000fe20000000040 */
[----:B------:R-:W4:Y:S01]  /*1220*/  SHFL.UP PT, R67, R67, 0x1, RZ ;  /* 0x0420000043437989 */ /* 0x000f2200000e00ff */
[----:B-1----:R-:W-:Y:S02]  /*1230*/  ISETP.NE.AND P2, PT, R47, RZ, PT ;  /* 0x000000ff2f00720c */ /* 0x002fe40003f45270 */
[----:B------:R-:W-:Y:S01]  /*1240*/  @!P3 PRMT R65, R6, 0x7610, R65 ;  /* 0x000076100641b816 */ /* 0x000fe20000000041 */
[----:B------:R-:W-:Y:S01]  /*1250*/  SHFL.UP PT, R19, R61, 0x1, RZ ;  /* 0x042000003d137989 */ /* 0x000fe200000e00ff */
[----:B---3--:R-:W-:-:S02]  /*1260*/  IADD3 R60, PT, PT, R27, R26, RZ ;  /* 0x0000001a1b3c7210 */ /* 0x008fc40007ffe0ff */
[----:B------:R-:W-:Y:S01]  /*1270*/  @!P3 PRMT R66, R8, 0x7610, R66 ;  /* 0x000076100842b816 */ /* 0x000fe20000000042 */
[----:B------:R-:W-:Y:S02]  /*1280*/  LDS.128 R24, [R2+0xa0] ;  /* 0x0000a00002187984 */ /* 0x000fe40000000c00 */
[----:B------:R-:W-:Y:S02]  /*1290*/  @!P3 IMAD.MOV.U32 R17, RZ, RZ, R60 ;  /* 0x000000ffff11b224 */ /* 0x000fe400078e003c */
[----:B------:R-:W1:Y:S01]  /*12a0*/  LDS.64 R6, [R2+0x98] ;  /* 0x0000980002067984 */ /* 0x000e620000000a00 */
[----:B------:R-:W-:Y:S01]  /*12b0*/  IMAD.IADD R47, R60, 0x1, R47 ;  /* 0x000000013c2f7824 */ /* 0x000fe200078e022f */
[----:B--2---:R-:W-:-:S03]  /*12c0*/  @!P2 DADD R50, R50, R48 ;  /* 0x000000003232a229 */ /* 0x004fc60000000030 */
[----:B------:R-:W-:-:S07]  /*12d0*/  @!P4 IMAD.MOV.U32 R17, RZ, RZ, R47 ;  /* 0x000000ffff11c224 */ /* 0x000fce00078e002f */
[----:B------:R-:W-:Y:S01]  /*12e0*/  @!P4 IMAD.MOV.U32 R44, RZ, RZ, R50 ;  /* 0x000000ffff2cc224 */ /* 0x000fe200078e0032 */
[C---:B0-----:R-:W-:Y:S01]  /*12f0*/  @P2 PRMT R10, R21.reuse, 0x7771, RZ ;  /* 0x00007771150a2816 */ /* 0x041fe200000000ff */
[----:B------:R-:W-:Y:S01]  /*1300*/  @!P2 IMAD.IADD R20, R20, 0x1, R52 ;  /* 0x000000011414a824 */ /* 0x000fe200078e0234 */
[C---:B------:R-:W-:Y:S01]  /*1310*/  @P2 PRMT R12, R21.reuse, 0x7773, RZ ;  /* 0x00007773150c2816 */ /* 0x040fe200000000ff */
[----:B------:R-:W-:Y:S01]  /*1320*/  @!P4 IMAD.MOV.U32 R45, RZ, RZ, R51 ;  /* 0x000000ffff2dc224 */ /* 0x000fe200078e0033 */
[C---:B------:R-:W-:Y:S01]  /*1330*/  @P2 PRMT R9, R21.reuse, 0x7770, RZ ;  /* 0x0000777015092816 */ /* 0x040fe200000000ff */
[----:B------:R-:W-:Y:S01]  /*1340*/  @!P4 IMAD.MOV.U32 R16, RZ, RZ, R20 ;  /* 0x000000ffff10c224 */ /* 0x000fe200078e0014 */
[----:B------:R-:W-:Y:S02]  /*1350*/  @P2 PRMT R11, R21, 0x7772, RZ ;  /* 0x00007772150b2816 */ /* 0x000fe400000000ff */
[----:B------:R-:W-:Y:S02]  /*1360*/  @!P4 PRMT R66, R66, 0x5410, R12 ;  /* 0x000054104242c816 */ /* 0x000fe4000000000c */
[----:B------:R-:W-:-:S02]  /*1370*/  @!P4 PRMT R65, R65, 0x5410, R10 ;  /* 0x000054104141c816 */ /* 0x000fc4000000000a */
[----:B------:R-:W-:Y:S02]  /*1380*/  @!P4 PRMT R66, R11, 0x7610, R66 ;  /* 0x000076100b42c816 */ /* 0x000fe40000000042 */
[----:B------:R-:W-:Y:S01]  /*1390*/  @!P4 PRMT R65, R9, 0x7610, R65 ;  /* 0x000076100941c816 */ /* 0x000fe20000000041 */
[----:B------:R0:W2:Y:S01]  /*13a0*/  LDS.64 R10, [R2+0xb0] ;  /* 0x0000b000020a7984 */ /* 0x0000a20000000a00 */
[----:B------:R-:W-:Y:S02]  /*13b0*/  ISETP.NE.AND P3, PT, R22, RZ, PT ;  /* 0x000000ff1600720c */ /* 0x000fe40003f65270 */
[----:B------:R-:W-:Y:S01]  /*13c0*/  ISETP.NE.AND P2, PT, R68, RZ, PT ;  /* 0x000000ff4400720c */ /* 0x000fe20003f45270 */
[----:B------:R0:W3:Y:S01]  /*13d0*/  LDS.64 R8, [R2+0xb8] ;  /* 0x0000b80002087984 */ /* 0x0000e20000000a00 */
[----:B------:R-:W-:Y:S02]  /*13e0*/  IADD3 R47, PT, PT, R47, R22, RZ ;  /* 0x000000162f2f7210 */ /* 0x000fe40007ffe0ff */
[----:B------:R-:W-:-:S02]  /*13f0*/  PRMT R21, R39, 0x7773, RZ ;  /* 0x0000777327157816 */ /* 0x000fc400000000ff */
[----:B------:R-:W-:Y:S01]  /*1400*/  PRMT R22, R39, 0x7770, RZ ;  /* 0x0000777027167816 */ /* 0x000fe200000000ff */
[----:B------:R-:W-:Y:S01]  /*1410*/  @!P5 IMAD.MOV.U32 R17, RZ, RZ, R47 ;  /* 0x000000ffff11d224 */ /* 0x000fe200078e002f */
[----:B------:R-:W-:Y:S01]  /*1420*/  PRMT R12, R41, 0x7770, RZ ;  /* 0x00007770290c7816 */ /* 0x000fe200000000ff */
[----:B------:R-:W-:Y:S01]  /*1430*/  IMAD.IADD R47, R47, 0x1, R68 ;  /* 0x000000012f2f7824 */ /* 0x000fe200078e0244 */
[----:B----4-:R-:W-:Y:S01]  /*1440*/  PRMT R23, R67, 0x7610, R23 ;  /* 0x0000761043177816 */ /* 0x010fe20000000017 */
[----:B------:R-:W-:Y:S01]  /*1450*/  @!P3 DADD R56, R56, R50 ;  /* 0x000000003838b229 */ /* 0x000fe20000000032 */
[C---:B------:R-:W-:Y:S01]  /*1460*/  @P3 PRMT R28, R55.reuse, 0x7771, RZ ;  /* 0x00007771371c3816 */ /* 0x040fe200000000ff */
[----:B------:R-:W-:Y:S01]  /*1470*/  @!P3 IMAD.IADD R54, R54, 0x1, R20 ;  /* 0x000000013636b824 */ /* 0x000fe200078e0214 */
[C---:B------:R-:W-:Y:S01]  /*1480*/  @P3 PRMT R13, R55.reuse, 0x7770, RZ ;  /* 0x00007770370d3816 */ /* 0x040fe200000000ff */
[----:B------:R-:W-:Y:S01]  /*1490*/  @!P6 IMAD.MOV.U32 R17, RZ, RZ, R47 ;  /* 0x000000ffff11e224 */ /* 0x000fe200078e002f */
[C---:B------:R-:W-:Y:S01]  /*14a0*/  @P3 PRMT R14, R55.reuse, 0x7773, RZ ;  /* 0x00007773370e3816 */ /* 0x040fe200000000ff */
[----:B------:R-:W-:Y:S01]  /*14b0*/  @!P5 IMAD.MOV.U32 R16, RZ, RZ, R54 ;  /* 0x000000ffff10d224 */ /* 0x000fe200078e0036 */
[----:B------:R-:W-:Y:S01]  /*14c0*/  @P3 PRMT R15, R55, 0x7772, RZ ;  /* 0x00007772370f3816 */ /* 0x000fe200000000ff */
[----:B-1----:R-:W-:Y:S01]  /*14d0*/  @!P2 DADD R6, R6, R56 ;  /* 0x000000000606a229 */ /* 0x002fe20000000038 */
[----:B------:R-:W-:Y:S01]  /*14e0*/  ISETP.NE.AND P3, PT, R26, RZ, PT ;  /* 0x000000ff1a00720c */ /* 0x000fe20003f65270 */
[----:B------:R-:W-:Y:S01]  /*14f0*/  @!P5 IMAD.MOV.U32 R44, RZ, RZ, R56 ;  /* 0x000000ffff2cd224 */ /* 0x000fe200078e0038 */
[----:B------:R-:W-:Y:S01]  /*1500*/  @!P5 PRMT R65, R65, 0x5410, R28 ;  /* 0x000054104141d816 */ /* 0x000fe2000000001c */
[----:B------:R-:W-:Y:S01]  /*1510*/  @!P5 IMAD.MOV.U32 R45, RZ, RZ, R57 ;  /* 0x000000ffff2dd224 */ /* 0x000fe200078e0039 */
[----:B------:R-:W-:Y:S01]  /*1520*/  @!P5 PRMT R66, R66, 0x5410, R14 ;  /* 0x000054104242d816 */ /* 0x000fe2000000000e */
[----:B------:R0:W1:Y:S01]  /*1530*/  SHFL.UP PT, R28, R63, 0x1, RZ ;  /* 0x042000003f1c7989 */ /* 0x00006200000e00ff */
[----:B------:R-:W-:Y:S01]  /*1540*/  @!P5 PRMT R65, R13, 0x7610, R65 ;  /* 0x000076100d41d816 */ /* 0x000fe20000000041 */
[----:B------:R-:W-:Y:S01]  /*1550*/  IMAD.IADD R26, R47, 0x1, R26 ;  /* 0x000000012f1a7824 */ /* 0x000fe200078e021a */
[----:B------:R-:W-:Y:S01]  /*1560*/  @P2 PRMT R58, R25, 0x7771, RZ ;  /* 0x00007771193a2816 */ /* 0x000fe200000000ff */
[----:B------:R-:W-:Y:S01]  /*1570*/  @!P6 IMAD.MOV.U32 R44, RZ, RZ, R6 ;  /* 0x000000ffff2ce224 */ /* 0x000fe200078e0006 */
[----:B------:R-:W-:Y:S01]  /*1580*/  @!P5 PRMT R66, R15, 0x7610, R66 ;  /* 0x000076100f42d816 */ /* 0x000fe20000000042 */
[----:B------:R-:W-:Y:S01]  /*1590*/  @!P6 IMAD.MOV.U32 R45, RZ, RZ, R7 ;  /* 0x000000ffff2de224 */ /* 0x000fe200078e0007 */
[----:B------:R-:W-:-:S02]  /*15a0*/  @P2 PRMT R62, R25, 0x7773, RZ ;  /* 0x00007773193e2816 */ /* 0x000fc400000000ff */
[----:B------:R-:W-:Y:S02]  /*15b0*/  @P2 PRMT R29, R25, 0x7770, RZ ;  /* 0x00007770191d2816 */ /* 0x000fe400000000ff */
[----:B------:R-:W-:Y:S02]  /*15c0*/  @!P2 IADD3 R24, PT, PT, R24, R54, RZ ;  /* 0x000000361818a210 */ /* 0x000fe40007ffe0ff */
[----:B------:R-:W-:Y:S02]  /*15d0*/  @!P6 PRMT R65, R65, 0x5410, R58 ;  /* 0x000054104141e816 */ /* 0x000fe4000000003a */
[----:B------:R-:W-:Y:S01]  /*15e0*/  @P2 PRMT R59, R25, 0x7772, RZ ;  /* 0x00007772193b2816 */ /* 0x000fe200000000ff */
[----:B------:R-:W-:Y:S01]  /*15f0*/  @!P6 IMAD.MOV.U32 R16, RZ, RZ, R24 ;  /* 0x000000ffff10e224 */ /* 0x000fe200078e0018 */
[----:B------:R-:W-:Y:S02]  /*1600*/  @!P6 PRMT R66, R66, 0x5410, R62 ;  /* 0x000054104242e816 */ /* 0x000fe4000000003e */
[----:B------:R-:W-:-:S02]  /*1610*/  @!P6 PRMT R65, R29, 0x7610, R65 ;  /* 0x000076101d41e816 */ /* 0x000fc40000000041 */
[C---:B------:R-:W-:Y:S02]  /*1620*/  PRMT R20, R39.reuse, 0x7772, RZ ;  /* 0x0000777227147816 */ /* 0x040fe400000000ff */
[----:B------:R-:W-:Y:S02]  /*1630*/  PRMT R15, R39, 0x7771, RZ ;  /* 0x00007771270f7816 */ /* 0x000fe400000000ff */
[C---:B------:R-:W-:Y:S02]  /*1640*/  PRMT R13, R41.reuse, 0x7771, RZ ;  /* 0x00007771290d7816 */ /* 0x040fe400000000ff */
[----:B------:R-:W-:Y:S02]  /*1650*/  PRMT R14, R41, 0x7772, RZ ;  /* 0x00007772290e7816 */ /* 0x000fe400000000ff */
[----:B------:R-:W-:Y:S02]  /*1660*/  @!P6 PRMT R66, R59, 0x7610, R66 ;  /* 0x000076103b42e816 */ /* 0x000fe40000000042 */
[----:B------:R-:W-:-:S02]  /*1670*/  PRMT R41, R41, 0x7773, RZ ;  /* 0x0000777329297816 */ /* 0x000fc400000000ff */
[--C-:B------:R-:W-:Y:S02]  /*1680*/  SHF.R.U32.HI R39, RZ, 0x18, R67.reuse ;  /* 0x00000018ff277819 */ /* 0x100fe40000011643 */
[----:B------:R-:W-:Y:S02]  /*1690*/  SHF.R.U32.HI R29, RZ, 0x8, R67 ;  /* 0x00000008ff1d7819 */ /* 0x000fe40000011643 */
[----:B------:R-:W-:Y:S01]  /*16a0*/  PRMT R25, R67, 0x7632, R25 ;  /* 0x0000763243197816 */ /* 0x000fe20000000019 */
[----:B0123--:R-:W-:Y:S06]  /*16b0*/  @!P3 BRA `(.L_x_1806) ;  /* 0x000000000024b947 */ /* 0x00ffec0003800000 */
[C---:B------:R-:W-:Y:S02]  /*16c0*/  PRMT R7, R9.reuse, 0x7772, RZ ;  /* 0x0000777209077816 */ /* 0x040fe400000000ff */
[C---:B------:R-:W-:Y:S02]  /*16d0*/  PRMT R24, R9.reuse, 0x7773, RZ ;  /* 0x0000777309187816 */ /* 0x040fe400000000ff */
[----:B------:R-:W-:Y:S02]  /*16e0*/  PRMT R6, R9, 0x7771, RZ ;  /* 0x0000777109067816 */ /* 0x000fe400000000ff */
[----:B------:R-:W-:Y:S01]  /*16f0*/  SHF.L.U32 R7, R7, 0x10, RZ ;  /* 0x0000001007077819 */ /* 0x000fe200000006ff */
[----:B------:R-:W-:Y:S01]  /*1700*/  IMAD.SHL.U32 R49, R24, 0x1000000, RZ ;  /* 0x0100000018317824 */ /* 0x000fe200078e00ff */
[----:B------:R-:W-:Y:S01]  /*1710*/  PRMT R47, R9, 0x7770, RZ ;  /* 0x00007770092f7816 */ /* 0x000fe200000000ff */
[----:B------:R-:W-:Y:S01]  /*1720*/  IMAD.SHL.U32 R48, R6, 0x100, RZ ;  /* 0x0000010006307824 */ /* 0x000fe200078e00ff */
[----:B------:R-:W-:Y:S01]  /*1730*/  LOP3.LUT R24, R7, 0xff0000, RZ, 0xc0, !PT ;  /* 0x00ff000007187812 */ /* 0x000fe200078ec0ff */
[----:B------:R-:W-:Y:S06]  /*1740*/  BRA `(.L_x_1807) ;  /* 0x0000000000147947 */ /* 0x000fec0003800000 */
.L_x_1806:
[----:B------:R-:W-:Y:S01]  /*1750*/  DADD R10, R10, R6 ;  /* 0x000000000a0a7229 */ /* 0x000fe20000000006 */
[----:B------:R-:W-:Y:S01]  /*1760*/  IMAD.IADD R8, R8, 0x1, R24 ;  /* 0x0000000108087824 */ /* 0x000fe200078e0218 */
[----:B------:R-:W-:Y:S01]  /*1770*/  CS2R R48, SRZ ;  /* 0x0000000000307805 */ /* 0x000fe2000001ff00 */
[----:B------:R-:W-:Y:S02]  /*1780*/  IMAD.MOV.U32 R24, RZ, RZ, RZ ;  /* 0x000000ffff187224 */ /* 0x000fe400078e00ff */
[----:B------:R-:W-:-:S07]  /*1790*/  IMAD.MOV.U32 R47, RZ, RZ, RZ ;  /* 0x000000ffff2f7224 */ /* 0x000fce00078e00ff */
.L_x_1807:
[C---:B------:R-:W-:Y:S01]  /*17a0*/  ISETP.GE.U32.AND P5, PT, R5.reuse, 0x20, PT ;  /* 0x000000200500780c */ /* 0x040fe20003fa6070 */
[----:B------:R-:W-:Y:S01]  /*17b0*/  BSSY.RECONVERGENT B0, `(.L_x_1808) ;  /* 0x0000012000007945 */ /* 0x000fe20003800200 */
[C---:B------:R-:W-:Y:S02]  /*17c0*/  ISETP.NE.AND P2, PT, R5.reuse, RZ, PT ;  /* 0x000000ff0500720c */ /* 0x040fe40003f45270 */
[----:B------:R-:W-:Y:S02]  /*17d0*/  ISETP.NE.AND P3, PT, R5, RZ, PT ;  /* 0x000000ff0500720c */ /* 0x000fe40003f65270 */
[----:B------:R-:W-:-:S07]  /*17e0*/  ISETP.GE.AND P4, PT, R26, 0x101, PT ;  /* 0x000001011a00780c */ /* 0x000fce0003f86270 */
[----:B------:R-:W-:Y:S06]  /*17f0*/  @!P5 BRA `(.L_x_1809) ;  /* 0x000000000034d947 */ /* 0x000fec0003800000 */
[C---:B------:R-:W-:Y:S01]  /*1800*/  ISETP.NE.AND P5, PT, R28.reuse, RZ, PT ;  /* 0x000000ff1c00720c */ /* 0x040fe20003fa5270 */
[----:B------:R-:W-:Y:S01]  /*1810*/  IMAD.IADD R28, R28, 0x1, R17 ;  /* 0x000000011c1c7824 */ /* 0x000fe200078e0211 */
[----:B------:R-:W-:-:S11]  /*1820*/  ISETP.NE.AND P6, PT, R4, RZ, PT ;  /* 0x000000ff0400720c */ /* 0x000fd60003fc5270 */
[----:B------:R-:W-:Y:S01]  /*1830*/  @!P5 DADD R18, R18, R44 ;  /* 0x000000001212d229 */ /* 0x000fe2000000002c */
[--C-:B------:R-:W-:Y:S01]  /*1840*/  @!P5 IMAD.IADD R46, R46, 0x1, R16.reuse ;  /* 0x000000012e2ed824 */ /* 0x100fe200078e0210 */
[C---:B------:R-:W-:Y:S01]  /*1850*/  @!P6 PRMT R39, R66.reuse, 0x7632, R39 ;  /* 0x000076324227e816 */ /* 0x040fe20000000027 */
[----:B------:R-:W-:Y:S01]  /*1860*/  @!P6 IMAD.MOV.U32 R46, RZ, RZ, R16 ;  /* 0x000000ffff2ee224 */ /* 0x000fe200078e0010 */
[----:B------:R-:W-:Y:S01]  /*1870*/  @!P6 PRMT R25, R66, 0x7610, R25 ;  /* 0x000076104219e816 */ /* 0x000fe20000000019 */
[----:B------:R-:W-:Y:S01]  /*1880*/  @!P6 IMAD.MOV.U32 R28, RZ, RZ, R17 ;  /* 0x000000ffff1ce224 */ /* 0x000fe200078e0011 */
[C---:B------:R-:W-:Y:S01]  /*1890*/  @!P6 PRMT R29, R65.reuse, 0x7632, R29 ;  /* 0x00007632411de816 */ /* 0x040fe2000000001d */
[----:B------:R-:W-:Y:S01]  /*18a0*/  @!P6 IMAD.MOV.U32 R19, RZ, RZ, R45 ;  /* 0x000000ffff13e224 */ /* 0x000fe200078e002d */
[----:B------:R-:W-:Y:S02]  /*18b0*/  @!P6 PRMT R23, R65, 0x7610, R23 ;  /* 0x000076104117e816 */ /* 0x000fe40000000017 */
[----:B------:R-:W-:-:S07]  /*18c0*/  @!P6 MOV R18, R44 ;  /* 0x0000002c0012e202 */ /* 0x000fce0000000f00 */
.L_x_1809:
[----:B------:R-:W-:Y:S05]  /*18d0*/  BSYNC.RECONVERGENT B0 ;  /* 0x0000000000007941 */ /* 0x000fea0003800200 */
.L_x_1808:
[----:B------:R-:W-:Y:S01]  /*18e0*/  BSSY.RECONVERGENT B0, `(.L_x_1810) ;  /* 0x0000007000007945 */ /* 0x000fe20003800200 */
[----:B------:R-:W-:-:S03]  /*18f0*/  IMAD.MOV.U32 R9, RZ, RZ, R3 ;  /* 0x000000ffff097224 */ /* 0x000fc600078e0003 */
[----:B------:R-:W-:Y:S05]  /*1900*/  @!P2 BRA `(.L_x_1811) ;  /* 0x000000000010a947 */ /* 0x000fea0003800000 */
[----:B------:R-:W-:Y:S01]  /*1910*/  ISETP.NE.AND P2, PT, R3, RZ, PT ;  /* 0x000000ff0300720c */ /* 0x000fe20003f45270 */
[----:B------:R-:W-:-:S12]  /*1920*/  IMAD.IADD R9, R28, 0x1, R3 ;  /* 0x000000011c097824 */ /* 0x000fd800078e0203 */
[----:B------:R-:W-:Y:S01]  /*1930*/  @!P2 DADD R34, R34, R18 ;  /* 0x000000002222a229 */ /* 0x000fe20000000012 */
[----:B------:R-:W-:-:S10]  /*1940*/  @!P2 IMAD.IADD R38, R38, 0x1, R46 ;  /* 0x000000012626a824 */ /* 0x000fd400078e022e */
.L_x_1811:
[----:B------:R-:W-:Y:S05]  /*1950*/  BSYNC.RECONVERGENT B0 ;  /* 0x0000000000007941 */ /* 0x000fea0003800200 */
.L_x_1810:
[----:B------:R-:W-:Y:S01]  /*1960*/  BSSY.RECONVERGENT B0, `(.L_x_1812) ;  /* 0x0000011000007945 */ /* 0x000fe20003800200 */
[----:B------:R-:W-:-:S03]  /*1970*/  @!P1 DADD R36, R36, R34 ;  /* 0x0000000024249229 */ /* 0x000fc60000000022 */
[----:B------:R-:W-:Y:S08]  /*1980*/  @P3 BRA `(.L_x_1813) ;  /* 0x0000000000383947 */ /* 0x000ff00003800000 */
[----:B------:R-:W0:Y:S01]  /*1990*/  LDC.64 R16, c[0x0][0x3c8] ;  /* 0x0000f200ff107b82 */ /* 0x000e220000000a00 */
[----:B------:R-:W-:Y:S01]  /*19a0*/  LOP3.LUT R24, R24, R47, R48, 0xfe, !PT ;  /* 0x0000002f18187212 */ /* 0x000fe200078efe30 */
[----:B------:R-:W-:Y:S01]  /*19b0*/  IMAD.MOV.U32 R47, RZ, RZ, 0x65 ;  /* 0x00000065ff2f7424 */ /* 0x000fe200078e00ff */
[----:B------:R-:W-:Y:S01]  /*19c0*/  MOV R44, R8 ;  /* 0x00000008002c7202 */ /* 0x000fe20000000f00 */
[----:B------:R-:W-:Y:S01]  /*19d0*/  IMAD.MOV.U32 R28, RZ, RZ, RZ ;  /* 0x000000ffff1c7224 */ /* 0x000fe200078e00ff */
[----:B------:R-:W-:-:S03]  /*19e0*/  LOP3.LUT R45, R24, R49, RZ, 0xfc, !PT ;  /* 0x00000031182d7212 */ /* 0x000fc600078efcff */
        /* <DEDUP_REMOVED lines=8> */
.L_x_1813:
[----:B------:R-:W-:Y:S05]  /*1a70*/  BSYNC.RECONVERGENT B0 ;  /* 0x0000000000007941 */ /* 0x000fea0003800200 */
.L_x_1812:
[----:B0-----:R-:W-:Y:S02]  /*1a80*/  IMAD.IADD R7, R0, 0x1, R9 ;  /* 0x0000000100077824 */ /* 0x001fe400078e0209 */
[----:B------:R-:W-:Y:S01]  /*1a90*/  @!P1 IMAD.IADD R40, R40, 0x1, R38 ;  /* 0x0000000128289824 */ /* 0x000fe200078e0226 */
[----:B------:R-:W-:Y:S06]  /*1aa0*/  @!P4 BRA `(.L_x_1814) ;  /* 0x00000018003cc947 */ /* 0x000fec0003800000 */
[----:B------:R-:W-:Y:S01]  /*1ab0*/  BAR.SYNC.DEFER_BLOCKING 0x0 ;  /* 0x0000000000007b1d */ /* 0x000fe20000010000 */
[----:B------:R-:W-:Y:S01]  /*1ac0*/  ISETP.NE.AND P2, PT, R3, RZ, PT ;  /* 0x000000ff0300720c */ /* 0x000fe20003f45270 */
[----:B------:R-:W-:Y:S01]  /*1ad0*/  @P1 IMAD R9, R9, 0x18, R2 ;  /* 0x0000001809091824 */ /* 0x000fe200078e0202 */
[----:B------:R-:W-:Y:S02]  /*1ae0*/  @P1 PRMT R20, R20, 0x3340, R21 ;  /* 0x0000334014141816 */ /* 0x000fe40000000015 */
[----:B------:R-:W-:Y:S01]  /*1af0*/  @P1 PRMT R15, R22, 0x3340, R15 ;  /* 0x00003340160f1816 */ /* 0x000fe2000000000f */
[----:B------:R-:W-:Y:S01]  /*1b00*/  BSSY.RECONVERGENT B0, `(.L_x_1815) ;  /* 0x000000f000007945 */ /* 0x000fe20003800200 */
[----:B------:R-:W-:Y:S02]  /*1b10*/  @P0 PRMT R14, R14, 0x3340, R41 ;  /* 0x000033400e0e0816 */ /* 0x000fe40000000029 */
[----:B------:R-:W-:-:S05]  /*1b20*/  @P0 PRMT R13, R12, 0x3340, R13 ;  /* 0x000033400c0d0816 */ /* 0x000fca000000000d */
        /* <DEDUP_REMOVED lines=12> */
.L_x_1816:
[----:B------:R-:W-:Y:S05]  /*1bf0*/  BSYNC.RECONVERGENT B0 ;  /* 0x0000000000007941 */ /* 0x000fea0003800200 */
.L_x_1815:
[----:B------:R-:W-:Y:S01]  /*1c00*/  @P1 PRMT R39, R15, 0x5410, R20 ;  /* 0x000054100f271816 */ /* 0x000fe20000000014 */
[----:B------:R-:W-:Y:S01]  /*1c10*/  @P0 IMAD R7, R7, 0x18, R2 ;  /* 0x0000001807070824 */ /* 0x000fe200078e0202 */
[----:B------:R-:W-:Y:S01]  /*1c20*/  @P0 PRMT R41, R13, 0x5410, R14 ;  /* 0x000054100d290816 */ /* 0x000fe2000000000e */
[----:B------:R1:W-:Y:S01]  /*1c30*/  @P1 STS.64 [R9], R30 ;  /* 0x0000001e09001388 */ /* 0x0003e20000000a00 */
[----:B------:R-:W-:-:S03]  /*1c40*/  ISETP.GE.U32.AND P2, PT, R5, R26, PT ;  /* 0x0000001a0500720c */ /* 0x000fc60003f46070 */
[----:B------:R1:W-:Y:S04]  /*1c50*/  @P1 STS.64 [R9+0x8], R34 ;  /* 0x0000082209001388 */ /* 0x0003e80000000a00 */
[----:B------:R1:W-:Y:S04]  /*1c60*/  @P1 STS.64 [R9+0x10], R38 ;  /* 0x0000102609001388 */ /* 0x0003e80000000a00 */
[----:B------:R1:W-:Y:S04]  /*1c70*/  @P0 STS.64 [R7], R32 ;  /* 0x0000002007000388 */ /* 0x0003e80000000a00 */
[----:B------:R1:W-:Y:S04]  /*1c80*/  @P0 STS.64 [R7+0x8], R36 ;  /* 0x0000082407000388 */ /* 0x0003e80000000a00 */
[----:B------:R1:W-:Y:S01]  /*1c90*/  @P0 STS.64 [R7+0x10], R40 ;  /* 0x0000102807000388 */ /* 0x0003e20000000a00 */
[----:B------:R-:W-:Y:S06]  /*1ca0*/  BAR.SYNC.DEFER_BLOCKING 0x0 ;  /* 0x0000000000007b1d */ /* 0x000fec0000010000 */
[----:B------:R-:W-:Y:S05]  /*1cb0*/  @P2 EXIT ;  /* 0x000000000000294d */ /* 0x000fea0003800000 */
[----:B0-----:R-:W-:Y:S01]  /*1cc0*/  LOP3.LUT R3, RZ, R5, RZ, 0x33, !PT ;  /* 0x00000005ff037212 */ /* 0x001fe200078e33ff */
[----:B------:R-:W-:Y:S04]  /*1cd0*/  BSSY.RECONVERGENT B0, `(.L_x_1817) ;  /* 0x0000031000007945 */ /* 0x000fe80003800200 */
[----:B------:R-:W-:-:S05]  /*1ce0*/  IMAD.IADD R3, R26, 0x1, R3 ;  /* 0x000000011a037824 */ /* 0x000fca00078e0203 */
        /* <DEDUP_REMOVED lines=10> */
[C---:B------:R-:W-:Y:S02]  /*1d90*/  IMAD R3, R5.reuse, 0x18, R2 ;  /* 0x0000001805037824 */ /* 0x040fe400078e0202 */
[----:B------:R-:W-:Y:S02]  /*1da0*/  IMAD.MOV R0, RZ, RZ, -R0 ;  /* 0x000000ffff007224 */ /* 0x000fe400078e0a00 */
[----:B------:R-:W2:Y:S01]  /*1db0*/  LDC.64 R10, c[0x0][0x398] ;  /* 0x0000e600ff0a7b82 */ /* 0x000ea20000000a00 */
[----:B0-----:R-:W-:-:S03]  /*1dc0*/  IMAD.WIDE.U32 R6, R5, 0x10, R6 ;  /* 0x0000001005067825 */ /* 0x001fc600078e0006 */
[----:B------:R-:W-:Y:S01]  /*1dd0*/  IADD3 R18, P0, PT, R6, 0xc, RZ ;  /* 0x0000000c06127810 */ /* 0x000fe20007f1e0ff */
[----:B-1----:R-:W-:-:S04]  /*1de0*/  IMAD.WIDE.U32 R8, R5, 0x4, R8 ;  /* 0x0000000405087825 */ /* 0x002fc800078e0008 */
[----:B------:R-:W-:Y:S01]  /*1df0*/  IMAD.X R19, RZ, RZ, R7, P0 ;  /* 0x000000ffff137224 */ /* 0x000fe200000e0607 */
[----:B------:R-:W-:Y:S01]  /*1e00*/  MOV R17, R9 ;  /* 0x0000000900117202 */ /* 0x000fe20000000f00 */
[----:B------:R-:W-:Y:S02]  /*1e10*/  IMAD.MOV.U32 R16, RZ, RZ, R8 ;  /* 0x000000ffff107224 */ /* 0x000fe400078e0008 */
[----:B--2---:R-:W-:-:S04]  /*1e20*/  IMAD.WIDE.U32 R6, R5, 0x4, R10 ;  /* 0x0000000405067825 */ /* 0x004fc800078e000a */
[----:B------:R-:W-:Y:S02]  /*1e30*/  IMAD.MOV.U32 R14, RZ, RZ, R6 ;  /* 0x000000ffff0e7224 */ /* 0x000fe400078e0006 */
[----:B------:R-:W-:Y:S02]  /*1e40*/  IMAD.MOV.U32 R15, RZ, RZ, R7 ;  /* 0x000000ffff0f7224 */ /* 0x000fe400078e0007 */
[----:B------:R-:W-:-:S07]  /*1e50*/  IMAD.IADD R5, R5, 0x1, R4 ;  /* 0x0000000105057824 */ /* 0x000fce00078e0204 */
.L_x_1819:
[----:B0-----:R-:W0:Y:S01]  /*1e60*/  LDS.64 R10, [R3] ;  /* 0x00000000030a7984 */ /* 0x001e220000000a00 */
[----:B------:R-:W-:Y:S01]  /*1e70*/  IMAD.MOV.U32 R8, RZ, RZ, R14 ;  /* 0x000000ffff087224 */ /* 0x000fe200078e000e */
[----:B------:R-:W-:Y:S01]  /*1e80*/  IADD3 R14, P4, PT, R14, 0x400, RZ ;  /* 0x000004000e0e7810 */ /* 0x000fe20007f9e0ff */
[--C-:B------:R-:W-:Y:S01]  /*1e90*/  IMAD.MOV.U32 R9, RZ, RZ, R15.reuse ;  /* 0x000000ffff097224 */ /* 0x100fe200078e000f */
[----:B------:R-:W1:Y:S01]  /*1ea0*/  LDS.64 R6, [R3+0x8] ;  /* 0x0000080003067984 */ /* 0x000e620000000a00 */
[----:B------:R-:W-:Y:S02]  /*1eb0*/  VIADD R0, R0, 0x1 ;  /* 0x0000000100007836 */ /* 0x000fe40000000000 */
[----:B------:R-:W-:Y:S01]  /*1ec0*/  IMAD.X R15, RZ, RZ, R15, P4 ;  /* 0x000000ffff0f7224 */ /* 0x000fe200020e060f */
[----:B------:R2:W3:Y:S02]  /*1ed0*/  LDS.64 R12, [R3+0x10] ;  /* 0x00001000030c7984 */ /* 0x0004e40000000a00 */
[----:B------:R-:W-:Y:S01]  /*1ee0*/  ISETP.NE.AND P0, PT, R0, RZ, PT ;  /* 0x000000ff0000720c */ /* 0x000fe20003f05270 */
[----:B--2---:R-:W-:Y:S01]  /*1ef0*/  VIADD R3, R3, 0x1800 ;  /* 0x0000180003037836 */ /* 0x004fe20000000000 */
[----:B0-----:R0:W-:Y:S02]  /*1f00*/  STG.E desc[UR14][R8.64], R10 ;  /* 0x0000000a08007986 */ /* 0x0011e4000c10190e */
[----:B0-----:R-:W-:Y:S01]  /*1f10*/  IMAD.MOV.U32 R8, RZ, RZ, R16 ;  /* 0x000000ffff087224 */ /* 0x001fe200078e0010 */
[----:B------:R-:W-:-:S02]  /*1f20*/  MOV R9, R17 ;  /* 0x0000001100097202 */ /* 0x000fc40000000f00 */
[----:B------:R-:W-:-:S03]  /*1f30*/  IADD3 R16, P3, PT, R16, 0x400, RZ ;  /* 0x0000040010107810 */ /* 0x000fc60007f7e0ff */
[----:B------:R0:W-:Y:S02]  /*1f40*/  STG.E desc[UR14][R8.64], R11 ;  /* 0x0000000b08007986 */ /* 0x0001e4000c10190e */
[----:B------:R-:W-:Y:S02]  /*1f50*/  IMAD.X R17, RZ, RZ, R17, P3 ;  /* 0x000000ffff117224 */ /* 0x000fe400018e0611 */
        /* <DEDUP_REMOVED lines=8> */
.L_x_1818:
[----:B------:R-:W-:Y:S05]  /*1fe0*/  BSYNC.RECONVERGENT B0 ;  /* 0x0000000000007941 */ /* 0x000fea0003800200 */
.L_x_1817:
[----:B------:R-:W-:Y:S05]  /*1ff0*/  @!P1 EXIT ;  /* 0x000000000000994d */ /* 0x000fea0003800000 */
[----:B01----:R-:W0:Y:S01]  /*2000*/  LDC.64 R6, c[0x0][0x3a8] ;  /* 0x0000ea00ff067b82 */ /* 0x003e220000000a00 */
[----:B------:R-:W1:Y:S01]  /*2010*/  LDCU.64 UR4, c[0x0][0x398] ;  /* 0x00007300ff0477ac */ /* 0x000e620008000a00 */
[----:B------:R-:W-:Y:S02]  /*2020*/  HFMA2 R8, -RZ, RZ, 0, 0.0001220703125 ;  /* 0x00000800ff087431 */ /* 0x000fe400000001ff */
[----:B------:R-:W-:Y:S01]  /*2030*/  IMAD.IADD R0, R26, 0x1, -R5 ;  /* 0x000000011a007824 */ /* 0x000fe200078e0a05 */
[----:B------:R-:W-:Y:S01]  /*2040*/  BSSY.RECONVERGENT B0, `(.L_x_1820) ;  /* 0x00000b2000007945 */ /* 0x000fe20003800200 */
[----:B------:R-:W2:Y:S01]  /*2050*/  LDCU.64 UR6, c[0x0][0x3a0] ;  /* 0x00007400ff0677ac */ /* 0x000ea20008000a00 */
[----:B------:R-:W-:Y:S02]  /*2060*/  IMAD.MOV.U32 R9, RZ, RZ, 0x0 ;  /* 0x00000000ff097424 */ /* 0x000fe400078e00ff */
[----:B------:R-:W-:Y:S01]  /*2070*/  ISETP.GT.AND P1, PT, R0, 0xc00, PT ;  /* 0x00000c000000780c */ /* 0x000fe20003f24270 */
[----:B------:R-:W-:-:S02]  /*2080*/  IMAD R0, R5, 0x18, R2 ;  /* 0x0000001805007824 */ /* 0x000fc400078e0202 */
[----:B------:R-:W-:-:S04]  /*2090*/  IMAD.WIDE.U32 R8, R5, 0x4, R8 ;  /* 0x0000000405087825 */ /* 0x000fc800078e0008 */
[----:B------:R-:W-:Y:S01]  /*20a0*/  VIADD R0, R0, 0x4814 ;  /* 0x0000481400007836 */ /* 0x000fe20000000000 */
[C---:B--2---:R-:W-:Y:S01]  /*20b0*/  IADD3 R10, P2, PT, R8.reuse, UR6, RZ ;  /* 0x00000006080a7c10 */ /* 0x044fe2000ff5e0ff */
[----:B0-----:R-:W-:Y:S01]  /*20c0*/  IMAD.WIDE.U32 R12, R5, 0x10, R6 ;  /* 0x00000010050c7825 */ /* 0x001fe200078e0006 */
[----:B-1----:R-:W-:Y:S02]  /*20d0*/  IADD3 R6, P0, PT, R8, UR4, RZ ;  /* 0x0000000408067c10 */ /* 0x002fe4000ff1e0ff */
[C---:B------:R-:W-:Y:S02]  /*20e0*/  IADD3.X R11, PT, PT, R9.reuse, UR7, RZ, P2, !PT ;  /* 0x00000007090b7c10 */ /* 0x040fe400097fe4ff */
[----:B------:R-:W-:Y:S02]  /*20f0*/  IADD3 R8, P3, PT, R12, 0x300c, RZ ;  /* 0x0000300c0c087810 */ /* 0x000fe40007f7e0ff */
[----:B------:R-:W-:Y:S02]  /*2100*/  IADD3.X R7, PT, PT, R9, UR5, RZ, P0, !PT ;  /* 0x0000000509077c10 */ /* 0x000fe400087fe4ff */
[----:B------:R-:W-:Y:S01]  /*2110*/  PLOP3.LUT P0, PT, PT, PT, PT, 0x80, 0x8 ;  /* 0x000000000008781c */ /* 0x000fe20003f0f070 */
[----:B------:R-:W-:Y:S01]  /*2120*/  IMAD.X R9, RZ, RZ, R13, P3 ;  /* 0x000000ffff097224 */ /* 0x000fe200018e060d */
[----:B------:R-:W-:Y:S11]  /*2130*/  @!P1 BRA `(.L_x_1821) ;  /* 0x0000000800889947 */ /* 0x000ff60003800000 */
[----:B------:R-:W-:Y:S01]  /*2140*/  PLOP3.LUT P0, PT, PT, PT, PT, 0x8, 0x80 ;  /* 0x000000000080781c */ /* 0x000fe20003f0e170 */
[----:B------:R-:W-:-:S12]  /*2150*/  VIADD R2, R26, 0xfffff400 ;  /* 0xfffff4001a027836 */ /* 0x000fd80000000000 */
.L_x_1822:
[----:B------:R-:W0:Y:S01]  /*2160*/  LDS.64 R30, [R0+-0x4814] ;  /* 0xffb7ec00001e7984 */ /* 0x000e220000000a00 */
[----:B------:R-:W-:-:S03]  /*2170*/  VIADD R5, R5, 0x1000 ;  /* 0x0000100005057836 */ /* 0x000fc60000000000 */
[----:B------:R-:W1:Y:S02]  /*2180*/  LDS.64 R14, [R0+-0x480c] ;  /* 0xffb7f400000e7984 */ /* 0x000e640000000a00 */
[----:B------:R-:W-:Y:S02]  /*2190*/  ISETP.GE.AND P1, PT, R5, R2, PT ;  /* 0x000000020500720c */ /* 0x000fe40003f26270 */
[----:B------:R-:W2:Y:S04]  /*21a0*/  LDS R3, [R0+-0x4804] ;  /* 0xffb7fc0000037984 */ /* 0x000ea80000000800 */
[----:B------:R-:W3:Y:S04]  /*21b0*/  LDS R33, [R0+-0x4800] ;  /* 0xffb8000000217984 */ /* 0x000ee80000000800 */
[----:B------:R-:W4:Y:S04]  /*21c0*/  LDS.64 R34, [R0+-0x3014] ;  /* 0xffcfec0000227984 */ /* 0x000f280000000a00 */
[----:B------:R-:W5:Y:S04]  /*21d0*/  LDS.64 R18, [R0+-0x300c] ;  /* 0xffcff40000127984 */ /* 0x000f680000000a00 */
[----:B------:R-:W5:Y:S04]  /*21e0*/  LDS R37, [R0+-0x3004] ;  /* 0xffcffc0000257984 */ /* 0x000f680000000800 */
[----:B------:R-:W5:Y:S04]  /*21f0*/  LDS R39, [R0+-0x3000] ;  /* 0xffd0000000277984 */ /* 0x000f680000000800 */
[----:B------:R-:W5:Y:S04]  /*2200*/  LDS.64 R40, [R0+-0x1814] ;  /* 0xffe7ec0000287984 */ /* 0x000f680000000a00 */
[----:B------:R-:W5:Y:S04]  /*2210*/  LDS.64 R20, [R0+-0x180c] ;  /* 0xffe7f40000147984 */ /* 0x000f680000000a00 */
[----:B------:R-:W5:Y:S04]  /*2220*/  LDS R43, [R0+-0x1804] ;  /* 0xffe7fc00002b7984 */ /* 0x000f680000000800 */
[----:B------:R-:W5:Y:S04]  /*2230*/  LDS R45, [R0+-0x1800] ;  /* 0xffe80000002d7984 */ /* 0x000f680000000800 */
[----:B------:R-:W5:Y:S04]  /*2240*/  LDS.64 R46, [R0+-0x14] ;  /* 0xffffec00002e7984 */ /* 0x000f680000000a00 */
[----:B------:R-:W5:Y:S04]  /*2250*/  LDS.64 R22, [R0+-0xc] ;  /* 0xfffff40000167984 */ /* 0x000f680000000a00 */
[----:B------:R-:W5:Y:S04]  /*2260*/  LDS R49, [R0+-0x4] ;  /* 0xfffffc0000317984 */ /* 0x000f680000000800 */
[----:B------:R-:W5:Y:S04]  /*2270*/  LDS R51, [R0] ;  /* 0x0000000000337984 */ /* 0x000f680000000800 */
[----:B------:R-:W5:Y:S04]  /*2280*/  LDS.64 R52, [R0+0x17ec] ;  /* 0x0017ec0000347984 */ /* 0x000f680000000a00 */
[----:B------:R-:W5:Y:S04]  /*2290*/  LDS.64 R24, [R0+0x17f4] ;  /* 0x0017f40000187984 */ /* 0x000f680000000a00 */
[----:B------:R-:W5:Y:S04]  /*22a0*/  LDS R55, [R0+0x17fc] ;  /* 0x0017fc0000377984 */ /* 0x000f680000000800 */
[----:B------:R-:W5:Y:S04]  /*22b0*/  LDS R57, [R0+0x1800] ;  /* 0x0018000000397984 */ /* 0x000f680000000800 */
        /* <DEDUP_REMOVED lines=8> */
[----:B0-----:R-:W-:Y:S04]  /*2340*/  STG.E desc[UR14][R6.64+-0x800], R30 ;  /* 0xfff8001e06007986 */ /* 0x001fe8000c10190e */
[----:B------:R-:W-:Y:S04]  /*2350*/  STG.E desc[UR14][R10.64+-0x800], R31 ;  /* 0xfff8001f0a007986 */ /* 0x000fe8000c10190e */
[----:B-1----:R-:W-:Y:S04]  /*2360*/  STG.E.64 desc[UR14][R8.64+-0x300c], R14 ;  /* 0xffcff40e08007986 */ /* 0x002fe8000c101b0e */
[----:B------:R-:W0:Y:S04]  /*2370*/  LDS.64 R14, [R0+0x5fec] ;  /* 0x005fec00000e7984 */ /* 0x000e280000000a00 */
[----:B--2---:R-:W-:Y:S04]  /*2380*/  STG.E desc[UR14][R8.64+-0x3004], R3 ;  /* 0xffcffc0308007986 */ /* 0x004fe8000c10190e */
[----:B---3--:R-:W-:Y:S04]  /*2390*/  STG.E desc[UR14][R8.64+-0x3000], R33 ;  /* 0xffd0002108007986 */ /* 0x008fe8000c10190e */
[----:B----4-:R-:W-:Y:S04]  /*23a0*/  STG.E desc[UR14][R6.64+-0x400], R34 ;  /* 0xfffc002206007986 */ /* 0x010fe8000c10190e */
[----:B------:R-:W-:Y:S04]  /*23b0*/  STG.E desc[UR14][R10.64+-0x400], R35 ;  /* 0xfffc00230a007986 */ /* 0x000fe8000c10190e */
[----:B-----5:R-:W-:Y:S04]  /*23c0*/  STG.E.64 desc[UR14][R8.64+-0x200c], R18 ;  /* 0xffdff41208007986 */ /* 0x020fe8000c101b0e */
[----:B------:R-:W1:Y:S04]  /*23d0*/  LDS.64 R18, [R0+0x5ff4] ;  /* 0x005ff40000127984 */ /* 0x000e680000000a00 */
[----:B------:R-:W-:Y:S04]  /*23e0*/  STG.E desc[UR14][R8.64+-0x2004], R37 ;  /* 0xffdffc2508007986 */ /* 0x000fe8000c10190e */
[----:B------:R-:W-:Y:S04]  /*23f0*/  STG.E desc[UR14][R8.64+-0x2000], R39 ;  /* 0xffe0002708007986 */ /* 0x000fe8000c10190e */
[----:B------:R-:W-:Y:S04]  /*2400*/  STG.E desc[UR14][R6.64], R40 ;  /* 0x0000002806007986 */ /* 0x000fe8000c10190e */
[----:B------:R-:W-:Y:S04]  /*2410*/  STG.E desc[UR14][R10.64], R41 ;  /* 0x000000290a007986 */ /* 0x000fe8000c10190e */
[----:B------:R-:W-:Y:S04]  /*2420*/  STG.E.64 desc[UR14][R8.64+-0x100c], R20 ;  /* 0xffeff41408007986 */ /* 0x000fe8000c101b0e */
        /* <DEDUP_REMOVED lines=9> */
[----:B------:R-:W2:Y:S04]  /*24c0*/  LDS R3, [R0+0x5ffc] ;  /* 0x005ffc0000037984 */ /* 0x000ea80000000800 */
[----:B------:R-:W3:Y:S04]  /*24d0*/  LDS R47, [R0+0x6000] ;  /* 0x00600000002f7984 */ /* 0x000ee80000000800 */
[----:B------:R-:W-:Y:S04]  /*24e0*/  STG.E.64 desc[UR14][R8.64+0xff4], R24 ;  /* 0x000ff41808007986 */ /* 0x000fe8000c101b0e */
[----:B------:R-:W-:Y:S04]  /*24f0*/  STG.E desc[UR14][R8.64+0xffc], R55 ;  /* 0x000ffc3708007986 */ /* 0x000fe8000c10190e */
[----:B------:R-:W-:Y:S04]  /*2500*/  STG.E desc[UR14][R8.64+0x1000], R57 ;  /* 0x0010003908007986 */ /* 0x000fe8000c10190e */
[----:B------:R-:W4:Y:S04]  /*2510*/  LDS.64 R20, [R0+0x77ec] ;  /* 0x0077ec0000147984 */ /* 0x000f280000000a00 */
[----:B------:R-:W-:Y:S04]  /*2520*/  STG.E desc[UR14][R6.64+0xc00], R58 ;  /* 0x000c003a06007986 */ /* 0x000fe8000c10190e */
[----:B------:R-:W-:Y:S04]  /*2530*/  STG.E desc[UR14][R10.64+0xc00], R59 ;  /* 0x000c003b0a007986 */ /* 0x000fe8000c10190e */
[----:B------:R-:W5:Y:S04]  /*2540*/  LDS.64 R22, [R0+0x77f4] ;  /* 0x0077f40000167984 */ /* 0x000f680000000a00 */
[----:B------:R-:W5:Y:S04]  /*2550*/  LDS R49, [R0+0x77fc] ;  /* 0x0077fc0000317984 */ /* 0x000f680000000800 */
[----:B------:R-:W5:Y:S04]  /*2560*/  LDS R51, [R0+0x7800] ;  /* 0x0078000000337984 */ /* 0x000f680000000800 */
[----:B------:R-:W-:Y:S04]  /*2570*/  STG.E.64 desc[UR14][R8.64+0x1ff4], R28 ;  /* 0x001ff41c08007986 */ /* 0x000fe8000c101b0e */
[----:B------:R-:W-:Y:S04]  /*2580*/  STG.E desc[UR14][R8.64+0x1ffc], R61 ;  /* 0x001ffc3d08007986 */ /* 0x000fe8000c10190e */
[----:B------:R-:W-:Y:S04]  /*2590*/  STG.E desc[UR14][R8.64+0x2000], R63 ;  /* 0x0020003f08007986 */ /* 0x000fe8000c10190e */
[----:B------:R-:W5:Y:S04]  /*25a0*/  LDS.64 R24, [R0+0x8fec] ;  /* 0x008fec0000187984 */ /* 0x000f680000000a00 */
[----:B------:R-:W-:Y:S04]  /*25b0*/  STG.E desc[UR14][R6.64+0x1000], R16 ;  /* 0x0010001006007986 */ /* 0x000fe8000c10190e */
[----:B------:R-:W-:Y:S04]  /*25c0*/  STG.E desc[UR14][R10.64+0x1000], R17 ;  /* 0x001000110a007986 */ /* 0x000fe8000c10190e */
        /* <DEDUP_REMOVED lines=8> */
[----:B------:R-:W-:Y:S04]  /*2650*/  STG.E.64 desc[UR14][R8.64+0x2ff4], R12 ;  /* 0x002ff40c08007986 */ /* 0x000fe8000c101b0e */
[----:B------:R-:W5:Y:S04]  /*2660*/  LDS.64 R30, [R0+0xbff4] ;  /* 0x00bff400001e7984 */ /* 0x000f680000000a00 */
[----:B------:R-:W5:Y:S04]  /*2670*/  LDS R61, [R0+0xbffc] ;  /* 0x00bffc00003d7984 */ /* 0x000f680000000800 */
[----:B------:R-:W5:Y:S04]  /*2680*/  LDS R63, [R0+0xc000] ;  /* 0x00c00000003f7984 */ /* 0x000f680000000800 */
        /* <DEDUP_REMOVED lines=11> */
[----:B0-----:R-:W-:Y:S04]  /*2740*/  STG.E desc[UR14][R6.64+0x1400], R14 ;  /* 0x0014000e06007986 */ /* 0x001fe8000c10190e */
[----:B------:R-:W-:Y:S04]  /*2750*/  STG.E desc[UR14][R10.64+0x1400], R15 ;  /* 0x0014000f0a007986 */ /* 0x000fe8000c10190e */
[----:B------:R-:W0:Y:S04]  /*2760*/  LDS.64 R44, [R0+0x107f4] ;  /* 0x0107f400002c7984 */ /* 0x000e280000000a00 */
[----:B------:R-:W0:Y:S04]  /*2770*/  LDS R73, [R0+0x107fc] ;  /* 0x0107fc0000497984 */ /* 0x000e280000000800 */
[----:B------:R-:W0:Y:S04]  /*2780*/  LDS R75, [R0+0x10800] ;  /* 0x01080000004b7984 */ /* 0x000e280000000800 */
[----:B------:R-:W0:Y:S04]  /*2790*/  LDS.64 R14, [R0+0x11fec] ;  /* 0x011fec00000e7984 */ /* 0x000e280000000a00 */
[----:B-1----:R-:W-:Y:S04]  /*27a0*/  STG.E.64 desc[UR14][R8.64+0x3ff4], R18 ;  /* 0x003ff41208007986 */ /* 0x002fe8000c101b0e */
[----:B------:R-:W1:Y:S04]  /*27b0*/  LDS.64 R18, [R0+0x11ff4] ;  /* 0x011ff40000127984 */ /* 0x000e680000000a00 */
[----:B------:R-:W1:Y:S04]  /*27c0*/  LDS R77, [R0+0x11ffc] ;  /* 0x011ffc00004d7984 */ /* 0x000e680000000800 */
[----:B------:R4:W1:Y:S04]  /*27d0*/  LDS R4, [R0+0x12000] ;  /* 0x0120000000047984 */ /* 0x0008680000000800 */
[----:B--2---:R2:W-:Y:S04]  /*27e0*/  STG.E desc[UR14][R8.64+0x3ffc], R3 ;  /* 0x003ffc0308007986 */ /* 0x0045e8000c10190e */
[----:B---3--:R-:W-:Y:S01]  /*27f0*/  STG.E desc[UR14][R8.64+0x4000], R47 ;  /* 0x0040002f08007986 */ /* 0x008fe2000c10190e */
[----:B----4-:R-:W-:-:S03]  /*2800*/  VIADD R0, R0, 0x18000 ;  /* 0x0001800000007836 */ /* 0x010fc60000000000 */
[----:B------:R-:W-:Y:S04]  /*2810*/  STG.E desc[UR14][R6.64+0x1800], R20 ;  /* 0x0018001406007986 */ /* 0x000fe8000c10190e */
[----:B------:R-:W-:Y:S01]  /*2820*/  STG.E desc[UR14][R10.64+0x1800], R21 ;  /* 0x001800150a007986 */ /* 0x000fe2000c10190e */
[----:B--2---:R-:W-:-:S03]  /*2830*/  IADD3 R3, P4, PT, R8, 0x10000, RZ ;  /* 0x0001000008037810 */ /* 0x004fc60007f9e0ff */
[----:B-----5:R-:W-:Y:S04]  /*2840*/  STG.E.64 desc[UR14][R8.64+0x4ff4], R22 ;  /* 0x004ff41608007986 */ /* 0x020fe8000c101b0e */
[----:B------:R-:W-:Y:S04]  /*2850*/  STG.E desc[UR14][R8.64+0x4ffc], R49 ;  /* 0x004ffc3108007986 */ /* 0x000fe8000c10190e */
[----:B------:R-:W-:Y:S04]  /*2860*/  STG.E desc[UR14][R8.64+0x5000], R51 ;  /* 0x0050003308007986 */ /* 0x000fe8000c10190e */
[----:B------:R-:W-:Y:S04]  /*2870*/  STG.E desc[UR14][R6.64+0x1c00], R24 ;  /* 0x001c001806007986 */ /* 0x000fe8000c10190e */
[----:B------:R-:W-:Y:S04]  /*2880*/  STG.E desc[UR14][R10.64+0x1c00], R25 ;  /* 0x001c00190a007986 */ /* 0x000fe8000c10190e */
[----:B------:R-:W-:Y:S04]  /*2890*/  STG.E.64 desc[UR14][R8.64+0x5ff4], R28 ;  /* 0x005ff41c08007986 */ /* 0x000fe8000c101b0e */
[----:B------:R-:W-:Y:S04]  /*28a0*/  STG.E desc[UR14][R8.64+0x5ffc], R53 ;  /* 0x005ffc3508007986 */ /* 0x000fe8000c10190e */
[----:B------:R-:W-:Y:S04]  /*28b0*/  STG.E desc[UR14][R8.64+0x6000], R55 ;  /* 0x0060003708007986 */ /* 0x000fe8000c10190e */
[----:B------:R2:W-:Y:S04]  /*28c0*/  STG.E desc[UR14][R6.64+0x2000], R16 ;  /* 0x0020001006007986 */ /* 0x0005e8000c10190e */
[----:B------:R3:W-:Y:S04]  /*28d0*/  STG.E desc[UR14][R10.64+0x2000], R17 ;  /* 0x002000110a007986 */ /* 0x0007e8000c10190e */
[----:B------:R-:W-:Y:S04]  /*28e0*/  STG.E.64 desc[UR14][R8.64+0x6ff4], R34 ;  /* 0x006ff42208007986 */ /* 0x000fe8000c101b0e */
[----:B------:R-:W-:Y:S01]  /*28f0*/  STG.E desc[UR14][R8.64+0x6ffc], R57 ;  /* 0x006ffc3908007986 */ /* 0x000fe2000c10190e */
[----:B--2---:R-:W-:-:S03]  /*2900*/  IADD3 R16, P2, PT, R6, 0x4000, RZ ;  /* 0x0000400006107810 */ /* 0x004fc60007f5e0ff */
[----:B------:R-:W-:Y:S02]  /*2910*/  STG.E desc[UR14][R8.64+0x7000], R59 ;  /* 0x0070003b08007986 */ /* 0x000fe4000c10190e */
[----:B---3--:R-:W-:Y:S02]  /*2920*/  IMAD.X R17, RZ, RZ, R7, P2 ;  /* 0x000000ffff117224 */ /* 0x008fe400010e0607 */
        /* <DEDUP_REMOVED lines=9> */
[----:B--2---:R-:W-:-:S03]  /*29c0*/  IMAD.X R12, RZ, RZ, R9, P4 ;  /* 0x000000ffff0c7224 */ /* 0x004fc600020e0609 */
[----:B------:R-:W-:Y:S01]  /*29d0*/  STG.E desc[UR14][R8.64+0x9000], R67 ;  /* 0x0090004308007986 */ /* 0x000fe2000c10190e */
[----:B---3--:R-:W-:-:S03]  /*29e0*/  IADD3 R13, P3, PT, R10, 0x4000, RZ ;  /* 0x000040000a0d7810 */ /* 0x008fc60007f7e0ff */
[----:B------:R-:W-:Y:S04]  /*29f0*/  STG.E desc[UR14][R6.64+0x2c00], R36 ;  /* 0x002c002406007986 */ /* 0x000fe8000c10190e */
[----:B------:R-:W-:Y:S04]  /*2a00*/  STG.E desc[UR14][R10.64+0x2c00], R37 ;  /* 0x002c00250a007986 */ /* 0x000fe8000c10190e */
[----:B------:R-:W-:Y:S04]  /*2a10*/  STG.E.64 desc[UR14][R8.64+0x9ff4], R42 ;  /* 0x009ff42a08007986 */ /* 0x000fe8000c101b0e */
[----:B------:R-:W-:Y:S04]  /*2a20*/  STG.E desc[UR14][R8.64+0x9ffc], R69 ;  /* 0x009ffc4508007986 */ /* 0x000fe8000c10190e */
[----:B------:R-:W-:Y:S04]  /*2a30*/  STG.E desc[UR14][R8.64+0xa000], R71 ;  /* 0x00a0004708007986 */ /* 0x000fe8000c10190e */
[----:B------:R-:W-:Y:S04]  /*2a40*/  STG.E desc[UR14][R6.64+0x3000], R40 ;  /* 0x0030002806007986 */ /* 0x000fe8000c10190e */
[----:B------:R-:W-:Y:S04]  /*2a50*/  STG.E desc[UR14][R10.64+0x3000], R41 ;  /* 0x003000290a007986 */ /* 0x000fe8000c10190e */
[----:B0-----:R-:W-:Y:S04]  /*2a60*/  STG.E.64 desc[UR14][R8.64+0xaff4], R44 ;  /* 0x00aff42c08007986 */ /* 0x001fe8000c101b0e */
[----:B------:R-:W-:Y:S04]  /*2a70*/  STG.E desc[UR14][R8.64+0xaffc], R73 ;  /* 0x00affc4908007986 */ /* 0x000fe8000c10190e */
[----:B------:R-:W-:Y:S04]  /*2a80*/  STG.E desc[UR14][R8.64+0xb000], R75 ;  /* 0x00b0004b08007986 */ /* 0x000fe8000c10190e */
[----:B------:R0:W-:Y:S04]  /*2a90*/  STG.E desc[UR14][R6.64+0x3400], R14 ;  /* 0x0034000e06007986 */ /* 0x0001e8000c10190e */
[----:B------:R2:W-:Y:S04]  /*2aa0*/  STG.E desc[UR14][R10.64+0x3400], R15 ;  /* 0x0034000f0a007986 */ /* 0x0005e8000c10190e */
[----:B-1----:R-:W-:Y:S01]  /*2ab0*/  STG.E.64 desc[UR14][R8.64+0xbff4], R18 ;  /* 0x00bff41208007986 */ /* 0x002fe2000c101b0e */
[----:B0-----:R-:W-:-:S03]  /*2ac0*/  IADD3.X R14, PT, PT, RZ, R11, RZ, P3, !PT ;  /* 0x0000000bff0e7210 */ /* 0x001fc60001ffe4ff */
[----:B------:R-:W-:Y:S01]  /*2ad0*/  STG.E desc[UR14][R8.64+0xbffc], R77 ;  /* 0x00bffc4d08007986 */ /* 0x000fe2000c10190e */
[----:B------:R-:W-:Y:S02]  /*2ae0*/  IMAD.MOV.U32 R6, RZ, RZ, R16 ;  /* 0x000000ffff067224 */ /* 0x000fe400078e0010 */
[----:B------:R-:W-:Y:S01]  /*2af0*/  IMAD.MOV.U32 R7, RZ, RZ, R17 ;  /* 0x000000ffff077224 */ /* 0x000fe200078e0011 */
[----:B------:R0:W-:Y:S01]  /*2b00*/  STG.E desc[UR14][R8.64+0xc000], R4 ;  /* 0x00c0000408007986 */ /* 0x0001e2000c10190e */
[----:B--2---:R-:W-:Y:S02]  /*2b10*/  IMAD.MOV.U32 R10, RZ, RZ, R13 ;  /* 0x000000ffff0a7224 */ /* 0x004fe400078e000d */
[----:B------:R-:W-:Y:S02]  /*2b20*/  IMAD.MOV.U32 R11, RZ, RZ, R14 ;  /* 0x000000ffff0b7224 */ /* 0x000fe400078e000e */
[----:B0-----:R-:W-:Y:S01]  /*2b30*/  IMAD.MOV.U32 R8, RZ, RZ, R3 ;  /* 0x000000ffff087224 */ /* 0x001fe200078e0003 */
[----:B------:R-:W-:Y:S01]  /*2b40*/  MOV R9, R12 ;  /* 0x0000000c00097202 */ /* 0x000fe20000000f00 */
[----:B------:R-:W-:Y:S06]  /*2b50*/  @!P1 BRA `(.L_x_1822) ;  /* 0xfffffff400809947 */ /* 0x000fec000383ffff */
.L_x_1821:
[----:B------:R-:W-:Y:S05]  /*2b60*/  BSYNC.RECONVERGENT B0 ;  /* 0x0000000000007941 */ /* 0x000fea0003800200 */
.L_x_1820:
[----:B------:R-:W-:Y:S01]  /*2b70*/  IMAD.IADD R2, R26, 0x1, -R5 ;  /* 0x000000011a027824 */ /* 0x000fe200078e0a05 */
[----:B------:R-:W-:Y:S04]  /*2b80*/  BSSY.RECONVERGENT B0, `(.L_x_1823) ;  /* 0x000005a000007945 */ /* 0x000fe80003800200 */
[----:B------:R-:W-:-:S13]  /*2b90*/  ISETP.GT.AND P1, PT, R2, 0x400, PT ;  /* 0x000004000200780c */ /* 0x000fda0003f24270 */
[----:B------:R-:W-:Y:S05]  /*2ba0*/  @!P1 BRA `(.L_x_1824) ;  /* 0x00000004005c9947 */ /* 0x000fea0003800000 */
[----:B------:R-:W0:Y:S01]  /*2bb0*/  LDS.64 R28, [R0+-0x4814] ;  /* 0xffb7ec00001c7984 */ /* 0x000e220000000a00 */
[----:B------:R-:W-:Y:S01]  /*2bc0*/  IADD3 R4, P2, PT, R10, 0x2000, RZ ;  /* 0x000020000a047810 */ /* 0x000fe20007f5e0ff */
[----:B------:R-:W-:Y:S01]  /*2bd0*/  VIADD R5, R5, 0x800 ;  /* 0x0000080005057836 */ /* 0x000fe20000000000 */
[----:B------:R-:W-:Y:S01]  /*2be0*/  PLOP3.LUT P0, PT, PT, PT, PT, 0x8, 0x80 ;  /* 0x000000000080781c */ /* 0x000fe20003f0e170 */
[----:B------:R-:W1:Y:S04]  /*2bf0*/  LDS.64 R2, [R0+-0x480c] ;  /* 0xffb7f40000027984 */ /* 0x000e680000000a00 */
        /* <DEDUP_REMOVED lines=29> */
[----:B------:R1:W5:Y:S04]  /*2dd0*/  LDS R75, [R0+0x6000] ;  /* 0x00600000004b7984 */ /* 0x0003680000000800 */
[----:B0-----:R-:W-:Y:S04]  /*2de0*/  STG.E desc[UR14][R6.64+-0x800], R28 ;  /* 0xfff8001c06007986 */ /* 0x001fe8000c10190e */
[----:B------:R-:W-:Y:S01]  /*2df0*/  STG.E desc[UR14][R10.64+-0x800], R29 ;  /* 0xfff8001d0a007986 */ /* 0x000fe2000c10190e */
[----:B-1----:R-:W-:-:S03]  /*2e00*/  VIADD R0, R0, 0xc000 ;  /* 0x0000c00000007836 */ /* 0x002fc60000000000 */
[----:B------:R0:W-:Y:S04]  /*2e10*/  STG.E.64 desc[UR14][R8.64+-0x300c], R2 ;  /* 0xffcff40208007986 */ /* 0x0001e8000c101b0e */
[----:B--2---:R-:W-:Y:S04]  /*2e20*/  STG.E desc[UR14][R8.64+-0x3004], R31 ;  /* 0xffcffc1f08007986 */ /* 0x004fe8000c10190e */
[----:B---3--:R-:W-:Y:S04]  /*2e30*/  STG.E desc[UR14][R8.64+-0x3000], R33 ;  /* 0xffd0002108007986 */ /* 0x008fe8000c10190e */
[----:B----4-:R-:W-:Y:S01]  /*2e40*/  STG.E desc[UR14][R6.64+-0x400], R34 ;  /* 0xfffc002206007986 */ /* 0x010fe2000c10190e */
[----:B0-----:R-:W-:-:S03]  /*2e50*/  IADD3 R2, P3, PT, R8, 0x8000, RZ ;  /* 0x0000800008027810 */ /* 0x001fc60007f7e0ff */
[----:B------:R-:W-:Y:S02]  /*2e60*/  STG.E desc[UR14][R10.64+-0x400], R35 ;  /* 0xfffc00230a007986 */ /* 0x000fe4000c10190e */
[----:B------:R-:W-:Y:S02]  /*2e70*/  IMAD.X R3, RZ, RZ, R9, P3 ;  /* 0x000000ffff037224 */ /* 0x000fe400018e0609 */
[----:B-----5:R0:W-:Y:S04]  /*2e80*/  STG.E.64 desc[UR14][R8.64+-0x200c], R12 ;  /* 0xffdff40c08007986 */ /* 0x0201e8000c101b0e */
[----:B------:R-:W-:Y:S04]  /*2e90*/  STG.E desc[UR14][R8.64+-0x2004], R37 ;  /* 0xffdffc2508007986 */ /* 0x000fe8000c10190e */
[----:B------:R-:W-:Y:S04]  /*2ea0*/  STG.E desc[UR14][R8.64+-0x2000], R39 ;  /* 0xffe0002708007986 */ /* 0x000fe8000c10190e */
[----:B------:R-:W-:Y:S01]  /*2eb0*/  STG.E desc[UR14][R6.64], R40 ;  /* 0x0000002806007986 */ /* 0x000fe2000c10190e */
[----:B0-----:R-:W-:Y:S01]  /*2ec0*/  IADD3 R12, P1, PT, R6, 0x2000, RZ ;  /* 0x00002000060c7810 */ /* 0x001fe20007f3e0ff */
[----:B------:R-:W-:-:S02]  /*2ed0*/  IMAD.X R13, RZ, RZ, R11, P2 ;  /* 0x000000ffff0d7224 */ /* 0x000fc400010e060b */
[----:B------:R-:W-:Y:S04]  /*2ee0*/  STG.E desc[UR14][R10.64], R41 ;  /* 0x000000290a007986 */ /* 0x000fe8000c10190e */
[----:B------:R0:W-:Y:S04]  /*2ef0*/  STG.E.64 desc[UR14][R8.64+-0x100c], R14 ;  /* 0xffeff40e08007986 */ /* 0x0001e8000c101b0e */
[----:B------:R-:W-:Y:S04]  /*2f00*/  STG.E desc[UR14][R8.64+-0x1004], R43 ;  /* 0xffeffc2b08007986 */ /* 0x000fe8000c10190e */
[----:B------:R-:W-:Y:S04]  /*2f10*/  STG.E desc[UR14][R8.64+-0x1000], R45 ;  /* 0xfff0002d08007986 */ /* 0x000fe8000c10190e */
[----:B------:R-:W-:Y:S01]  /*2f20*/  STG.E desc[UR14][R6.64+0x400], R46 ;  /* 0x0004002e06007986 */ /* 0x000fe2000c10190e */
[----:B0-----:R-:W-:-:S03]  /*2f30*/  IMAD.X R15, RZ, RZ, R7, P1 ;  /* 0x000000ffff0f7224 */ /* 0x001fc600008e0607 */
        /* <DEDUP_REMOVED lines=23> */
[----:B0-----:R-:W-:Y:S01]  /*30b0*/  IMAD.MOV.U32 R6, RZ, RZ, R12 ;  /* 0x000000ffff067224 */ /* 0x001fe200078e000c */
[----:B------:R-:W-:-:S02]  /*30c0*/  MOV R7, R15 ;  /* 0x0000000f00077202 */ /* 0x000fc40000000f00 */
[----:B------:R0:W-:Y:S01]  /*30d0*/  STG.E desc[UR14][R8.64+0x4000], R75 ;  /* 0x0040004b08007986 */ /* 0x0001e2000c10190e */
[----:B-1----:R-:W-:Y:S02]  /*30e0*/  IMAD.MOV.U32 R10, RZ, RZ, R4 ;  /* 0x000000ffff0a7224 */ /* 0x002fe400078e0004 */
[----:B------:R-:W-:Y:S02]  /*30f0*/  IMAD.MOV.U32 R11, RZ, RZ, R13 ;  /* 0x000000ffff0b7224 */ /* 0x000fe400078e000d */
[----:B0-----:R-:W-:Y:S02]  /*3100*/  IMAD.MOV.U32 R8, RZ, RZ, R2 ;  /* 0x000000ffff087224 */ /* 0x001fe400078e0002 */
[----:B------:R-:W-:-:S07]  /*3110*/  IMAD.MOV.U32 R9, RZ, RZ, R3 ;  /* 0x000000ffff097224 */ /* 0x000fce00078e0003 */
.L_x_1824:
[----:B------:R-:W-:Y:S05]  /*3120*/  BSYNC.RECONVERGENT B0 ;  /* 0x0000000000007941 */ /* 0x000fea0003800200 */
.L_x_1823:
[----:B------:R-:W-:-:S13]  /*3130*/  ISETP.LT.OR P0, PT, R5, R26, P0 ;  /* 0x0000001a0500720c */ /* 0x000fda0000701670 */
[----:B------:R-:W-:Y:S05]  /*3140*/  @!P0 EXIT ;  /* 0x000000000000894d */ /* 0x000fea0003800000 */
[----:B------:R-:W0:Y:S04]  /*3150*/  LDS.64 R16, [R0+-0x4814] ;  /* 0xffb7ec0000107984 */ /* 0x000e280000000a00 */
        /* <DEDUP_REMOVED lines=12> */
[----:B------:R-:W5:Y:S04]  /*3220*/  LDS R39, [R0] ;  /* 0x0000000000277984 */ /* 0x000f680000000800 */
[----:B------:R-:W5:Y:S04]  /*3230*/  LDS.64 R14, [R0+-0xc] ;  /* 0xfffff400000e7984 */ /* 0x000f680000000a00 */
[----:B------:R-:W5:Y:S04]  /*3240*/  LDS R37, [R0+-0x4] ;  /* 0xfffffc0000257984 */ /* 0x000f680000000800 */
[----:B0-----:R-:W-:Y:S04]  /*3250*/  STG.E desc[UR14][R6.64+-0x800], R16 ;  /* 0xfff8001006007986 */ /* 0x001fe8000c10190e */
[----:B------:R-:W-:Y:S04]  /*3260*/  STG.E desc[UR14][R10.64+-0x800], R17 ;  /* 0xfff800110a007986 */ /* 0x000fe8000c10190e */
[----:B-1----:R-:W-:Y:S04]  /*3270*/  STG.E.64 desc[UR14][R8.64+-0x300c], R2 ;  /* 0xffcff40208007986 */ /* 0x002fe8000c101b0e */
[----:B--2---:R-:W-:Y:S04]  /*3280*/  STG.E desc[UR14][R8.64+-0x3004], R19 ;  /* 0xffcffc1308007986 */ /* 0x004fe8000c10190e */
[----:B---3--:R-:W-:Y:S04]  /*3290*/  STG.E desc[UR14][R8.64+-0x3000], R21 ;  /* 0xffd0001508007986 */ /* 0x008fe8000c10190e */
[----:B----4-:R-:W-:Y:S04]  /*32a0*/  STG.E desc[UR14][R6.64+-0x400], R22 ;  /* 0xfffc001606007986 */ /* 0x010fe8000c10190e */
[----:B------:R-:W-:Y:S04]  /*32b0*/  STG.E desc[UR14][R10.64+-0x400], R23 ;  /* 0xfffc00170a007986 */ /* 0x000fe8000c10190e */
        /* <DEDUP_REMOVED lines=10> */
[----:B------:R-:W-:Y:S04]  /*3360*/  STG.E desc[UR14][R8.64], R39 ;  /* 0x0000002708007986 */ /* 0x000fe8000c10190e */
[----:B------:R-:W-:Y:S04]  /*3370*/  STG.E.64 desc[UR14][R8.64+-0xc], R14 ;  /* 0xfffff40e08007986 */ /* 0x000fe8000c101b0e */
[----:B------:R-:W-:Y:S01]  /*3380*/  STG.E desc[UR14][R8.64+-0x4], R37 ;  /* 0xfffffc2508007986 */ /* 0x000fe2000c10190e */
[----:B------:R-:W-:Y:S05]  /*3390*/  EXIT ;  /* 0x000000000000794d */ /* 0x000fea0003800000 */
.L_x_1814:
[----:B------:R-:W-:Y:S01]  /*33a0*/  ISETP.NE.AND P2, PT, R3, RZ, PT ;  /* 0x000000ff0300720c */ /* 0x000fe20003f45270 */
[----:B------:R-:W-:-:S12]  /*33b0*/  BSSY.RECONVERGENT B0, `(.L_x_1825) ;  /* 0x0000013000007945 */ /* 0x000fd80003800200 */
[----:B------:R-:W-:Y:S05]  /*33c0*/  @!P2 BRA `(.L_x_1826) ;  /* 0x000000000044a947 */ /* 0x000fea0003800000 */
[----:B------:R-:W0:Y:S01]  /*33d0*/  LDC.64 R2, c[0x0][0x398] ;  /* 0x0000e600ff027b82 */ /* 0x000e220000000a00 */
[----:B------:R-:W-:Y:S02]  /*33e0*/  LOP3.LUT R39, R39, 0xffff, RZ, 0xc0, !PT ;  /* 0x0000ffff27277812 */ /* 0x000fe400078ec0ff */
[----:B------:R-:W-:Y:S02]  /*33f0*/  LOP3.LUT R0, R25, 0xffff, RZ, 0xc0, !PT ;  /* 0x0000ffff19007812 */ /* 0x000fe400078ec0ff */
[----:B------:R-:W-:Y:S02]  /*3400*/  LOP3.LUT R29, R29, 0xffff, RZ, 0xc0, !PT ;  /* 0x0000ffff1d1d7812 */ /* 0x000fe400078ec0ff */
[----:B------:R-:W-:Y:S01]  /*3410*/  LOP3.LUT R6, R23, 0xffff, RZ, 0xc0, !PT ;  /* 0x0000ffff17067812 */ /* 0x000fe200078ec0ff */
[----:B------:R-:W1:Y:S01]  /*3420*/  LDC.64 R4, c[0x0][0x3a0] ;  /* 0x0000e800ff047b82 */ /* 0x000e620000000a00 */
[----:B------:R-:W-:Y:S02]  /*3430*/  PRMT R0, R0, 0x3340, R39 ;  /* 0x0000334000007816 */ /* 0x000fe40000000027 */
[----:B------:R-:W-:-:S04]  /*3440*/  PRMT R17, R6, 0x3340, R29 ;  /* 0x0000334006117816 */ /* 0x000fc8000000001d */
[----:B------:R-:W-:Y:S01]  /*3450*/  PRMT R47, R17, 0x5410, R0 ;  /* 0x00005410112f7816 */ /* 0x000fe20000000000 */
[----:B------:R-:W2:Y:S01]  /*3460*/  LDC.64 R10, c[0x0][0x3a8] ;  /* 0x0000ea00ff0a7b82 */ /* 0x000ea20000000a00 */
[----:B0-----:R-:W-:-:S05]  /*3470*/  IMAD.WIDE R2, R28, 0x4, R2 ;  /* 0x000000041c027825 */ /* 0x001fca00078e0202 */
[----:B------:R0:W-:Y:S01]  /*3480*/  STG.E desc[UR14][R2.64], R42 ;  /* 0x0000002a02007986 */ /* 0x0001e2000c10190e */
[----:B-1----:R-:W-:-:S05]  /*3490*/  IMAD.WIDE R4, R28, 0x4, R4 ;  /* 0x000000041c047825 */ /* 0x002fca00078e0204 */
[----:B------:R0:W-:Y:S01]  /*34a0*/  STG.E desc[UR14][R4.64], R43 ;  /* 0x0000002b04007986 */ /* 0x0001e2000c10190e */
[----:B--2---:R-:W-:-:S05]  /*34b0*/  IMAD.WIDE R28, R28, 0x10, R10 ;  /* 0x000000101c1c7825 */ /* 0x004fca00078e020a */
[----:B------:R0:W-:Y:S04]  /*34c0*/  STG.E.64 desc[UR14][R28.64], R18 ;  /* 0x000000121c007986 */ /* 0x0001e8000c101b0e */
[----:B------:R0:W-:Y:S02]  /*34d0*/  STG.E.64 desc[UR14][R28.64+0x8], R46 ;  /* 0x0000082e1c007986 */ /* 0x0001e4000c101b0e */
.L_x_1826:
[----:B------:R-:W-:Y:S05]  /*34e0*/  BSYNC.RECONVERGENT B0 ;  /* 0x0000000000007941 */ /* 0x000fea0003800200 */
.L_x_1825:
[----:B------:R-:W-:Y:S04]  /*34f0*/  BSSY.RECONVERGENT B0, `(.L_x_1827) ;  /* 0x000000f000007945 */ /* 0x000fe80003800200 */
[----:B------:R-:W-:Y:S05]  /*3500*/  @!P1 BRA `(.L_x_1828) ;  /* 0x0000000000349947 */ /* 0x000fea0003800000 */
[----:B0-----:R-:W0:Y:S01]  /*3510*/  LDC.64 R2, c[0x0][0x398] ;  /* 0x0000e600ff027b82 */ /* 0x001e220000000a00 */
[----:B------:R-:W-:Y:S02]  /*3520*/  PRMT R20, R20, 0x3340, R21 ;  /* 0x0000334014147816 */ /* 0x000fe40000000015 */
[----:B------:R-:W-:-:S04]  /*3530*/  PRMT R15, R22, 0x3340, R15 ;  /* 0x00003340160f7816 */ /* 0x000fc8000000000f */
[----:B------:R-:W-:Y:S01]  /*3540*/  PRMT R39, R15, 0x5410, R20 ;  /* 0x000054100f277816 */ /* 0x000fe20000000014 */
[----:B------:R-:W1:Y:S08]  /*3550*/  LDC.64 R4, c[0x0][0x3a0] ;  /* 0x0000e800ff047b82 */ /* 0x000e700000000a00 */
        /* <DEDUP_REMOVED lines=8> */
.L_x_1828:
[----:B------:R-:W-:Y:S05]  /*35e0*/  BSYNC.RECONVERGENT B0 ;  /* 0x0000000000007941 */ /* 0x000fea0003800200 */
.L_x_1827:
[----:B------:R-:W-:Y:S05]  /*35f0*/  @!P0 EXIT ;  /* 0x000000000000894d */ /* 0x000fea0003800000 */
[----:B0--3--:R-:W0:Y:S01]  /*3600*/  LDC.64 R2, c[0x0][0x398] ;  /* 0x0000e600ff027b82 */ /* 0x009e220000000a00 */
[----:B------:R-:W-:Y:S02]  /*3610*/  PRMT R14, R14, 0x3340, R41 ;  /* 0x000033400e0e7816 */ /* 0x000fe40000000029 */
[----:B------:R-:W-:-:S04]  /*3620*/  PRMT R13, R12, 0x3340, R13 ;  /* 0x000033400c0d7816 */ /* 0x000fc8000000000d */
[----:B------:R-:W-:Y:S01]  /*3630*/  PRMT R41, R13, 0x5410, R14 ;  /* 0x000054100d297816 */ /* 0x000fe2000000000e */
[----:B------:R-:W1:Y:S08]  /*3640*/  LDC.64 R4, c[0x0][0x3a0] ;  /* 0x0000e800ff047b82 */ /* 0x000e700000000a00 */
[----:B------:R-:W2:Y:S01]  /*3650*/  LDC.64 R8, c[0x0][0x3a8] ;  /* 0x0000ea00ff087b82 */ /* 0x000ea20000000a00 */
[----:B0-----:R-:W-:-:S05]  /*3660*/  IMAD.WIDE R2, R7, 0x4, R2 ;  /* 0x0000000407027825 */ /* 0x001fca00078e0202 */
[----:B------:R-:W-:Y:S01]  /*3670*/  STG.E desc[UR14][R2.64], R32 ;  /* 0x0000002002007986 */ /* 0x000fe2000c10190e */
[----:B-1----:R-:W-:-:S05]  /*3680*/  IMAD.WIDE R4, R7, 0x4, R4 ;  /* 0x0000000407047825 */ /* 0x002fca00078e0204 */
[----:B------:R-:W-:Y:S01]  /*3690*/  STG.E desc[UR14][R4.64], R33 ;  /* 0x0000002104007986 */ /* 0x000fe2000c10190e */
[----:B--2---:R-:W-:-:S05]  /*36a0*/  IMAD.WIDE R6, R7, 0x10, R8 ;  /* 0x0000001007067825 */ /* 0x004fca00078e0208 */
[----:B------:R-:W-:Y:S04]  /*36b0*/  STG.E.64 desc[UR14][R6.64], R36 ;  /* 0x0000002406007986 */ /* 0x000fe8000c101b0e */
[----:B------:R-:W-:Y:S01]  /*36c0*/  STG.E.64 desc[UR14][R6.64+0x8], R40 ;  /* 0x0000082806007986 */ /* 0x000fe2000c101b0e */
[----:B------:R-:W-:Y:S05]  /*36d0*/  EXIT ;  /* 0x000000000000794d */ /* 0x000fea0003800000 */
.L_x_1803:
        /* <DEDUP_REMOVED lines=10> */
[----:B------:R-:W2:Y:S04]  /*3780*/  LDG.E R20, desc[UR14][R6.64] ;  /* 0x0000000e06147981 */ /* 0x000ea8000c1e1900 */
[----:B------:R-:W4:Y:S04]  /*3790*/  LDG.E R22, desc[UR14][R6.64+0x80] ;  /* 0x0000800e06167981 */ /* 0x000f28000c1e1900 */
[----:B------:R-:W5:Y:S04]  /*37a0*/  LDG.E R24, desc[UR14][R6.64+0x100] ;  /* 0x0001000e06187981 */ /* 0x000f68000c1e1900 */
[----:B------:R-:W2:Y:S04]  /*37b0*/  LDG.E R21, desc[UR14][R8.64] ;  /* 0x0000000e08157981 */ /* 0x000ea8000c1e1900 */
[----:B------:R-:W4:Y:S04]  /*37c0*/  LDG.E R23, desc[UR14][R8.64+0x80] ;  /* 0x0000800e08177981 */ /* 0x000f28000c1e1900 */
[----:B------:R-:W5:Y:S01]  /*37d0*/  LDG.E R25, desc[UR14][R8.64+0x100] ;  /* 0x0001000e08197981 */ /* 0x000f62000c1e1900 */
[----:B---3--:R-:W-:-:S05]  /*37e0*/  IMAD.WIDE.U32 R26, R5, 0x10, R26 ;  /* 0x00000010051a7825 */ /* 0x008fca00078e001a */
[----:B------:R-:W3:Y:S04]  /*37f0*/  LDG.E.64.CONSTANT R12, desc[UR14][R26.64+0x8] ;  /* 0x0000080e1a0c7981 */ /* 0x000ee8000c1e9b00 */
[----:B------:R-:W3:Y:S04]  /*3800*/  LDG.E.64.CONSTANT R14, desc[UR14][R26.64+0x208] ;  /* 0x0002080e1a0e7981 */ /* 0x000ee8000c1e9b00 */
[----:B------:R-:W3:Y:S04]  /*3810*/  LDG.E.64.CONSTANT R4, desc[UR14][R26.64+0x408] ;  /* 0x0004080e1a047981 */ /* 0x000ee8000c1e9b00 */
[----:B------:R-:W3:Y:S04]  /*3820*/  LDG.E.64.CONSTANT R6, desc[UR14][R26.64] ;  /* 0x0000000e1a067981 */ /* 0x000ee8000c1e9b00 */
[----:B------:R-:W3:Y:S04]  /*3830*/  LDG.E.64.CONSTANT R10, desc[UR14][R26.64+0x200] ;  /* 0x0002000e1a0a7981 */ /* 0x000ee8000c1e9b00 */
[----:B------:R0:W3:Y:S01]  /*3840*/  LDG.E.64.CONSTANT R8, desc[UR14][R26.64+0x400] ;  /* 0x0004000e1a087981 */ /* 0x0000e2000c1e9b00 */
[----:B------:R-:W1:Y:S01]  /*3850*/  S2R R0, SR_LANEID ;  /* 0x0000000000007919 */ /* 0x000e620000000000 */
[----:B------:R-:W0:Y:S01]  /*3860*/  S2UR UR5, SR_CgaCtaId ;  /* 0x00000000000579c3 */ /* 0x000e220000008800 */
[----:B------:R-:W-:-:S02]  /*3870*/  ISETP.NE.AND P3, PT, R44, RZ, PT ;  /* 0x000000ff2c00720c */ /* 0x000fc40003f65270 */
[----:B------:R-:W-:Y:S01]  /*3880*/  SHF.R.U32.HI R57, RZ, 0x5, R44 ;  /* 0x00000005ff397819 */ /* 0x000fe2000001162c */
[----:B------:R-:W-:Y:S01]  /*3890*/  UMOV UR4, 0x400 ;  /* 0x0000040000047882 */ /* 0x000fe20000000000 */
[----:B------:R-:W-:Y:S02]  /*38a0*/  IMAD.U32 R31, RZ, RZ, UR8 ;  /* 0x00000008ff1f7e24 */ /* 0x000fe4000f8e00ff */
[----:B------:R-:W-:-:S07]  /*38b0*/  IMAD.U32 R33, RZ, RZ, UR8 ;  /* 0x00000008ff217e24 */ /* 0x000fce000f8e00ff */
[----:B------:R-:W-:Y:S01]  /*38c0*/  @!P3 IMAD.WIDE.U32 R2, R31, 0x4, R2 ;  /* 0x000000041f02b825 */ /* 0x000fe200078e0002 */
[----:B------:R-:W-:Y:S01]  /*38d0*/  CS2R R30, SRZ ;  /* 0x00000000001e7805 */ /* 0x000fe2000001ff00 */
[----:B0-----:R-:W-:Y:S02]  /*38e0*/  ULEA UR4, UR5, UR4, 0x18 ;  /* 0x0000000405047291 */ /* 0x001fe4000f8ec0ff */
[----:B-1----:R-:W-:Y:S02]  /*38f0*/  IMAD R29, R57, 0x60, R0 ;  /* 0x00000060391d7824 */ /* 0x002fe400078e0200 */
[----:B------:R-:W-:-:S03]  /*3900*/  @!P3 IMAD.WIDE.U32 R16, R33, 0x4, R16 ;  /* 0x000000042110b825 */ /* 0x000fc600078e0010 */
[----:B------:R-:W-:-:S05]  /*3910*/  LEA R28, R29, UR4, 0x3 ;  /* 0x000000041d1c7c11 */ /* 0x000fca000f8e18ff */
[----:B--2---:R3:W-:Y:S04]  /*3920*/  STS.64 [R28], R20 ;  /* 0x000000141c007388 */ /* 0x0047e80000000a00 */
[----:B----4-:R0:W-:Y:S04]  /*3930*/  STS.64 [R28+0x100], R22 ;  /* 0x000100161c007388 */ /* 0x0101e80000000a00 */
[----:B-----5:R1:W-:Y:S01]  /*3940*/  STS.64 [R28+0x200], R24 ;  /* 0x000200181c007388 */ /* 0x0203e20000000a00 */
[----:B------:R-:W-:-:S03]  /*3950*/  NOP ;  /* 0x0000000000007918 */ /* 0x000fc60000000000 */
[----:B------:R2:W4:Y:S04]  /*3960*/  @!P3 LDG.E R30, desc[UR14][R2.64+-0x4] ;  /* 0xfffffc0e021eb981 */ /* 0x000528000c1e1900 */
[----:B------:R5:W4:Y:S01]  /*3970*/  @!P3 LDG.E R31, desc[UR14][R16.64+-0x4] ;  /* 0xfffffc0e101fb981 */ /* 0x000b22000c1e1900 */
[--C-:B---3--:R-:W-:Y:S02]  /*3980*/  SHF.R.U32.HI R21, RZ, 0x8, R13.reuse ;  /* 0x00000008ff157819 */ /* 0x108fe4000001160d */
[--C-:B------:R-:W-:Y:S02]  /*3990*/  SHF.R.U32.HI R26, RZ, 0x10, R13.reuse ;  /* 0x00000010ff1a7819 */ /* 0x100fe4000001160d */
[----:B------:R-:W-:Y:S02]  /*39a0*/  SHF.R.U32.HI R27, RZ, 0x18, R13 ;  /* 0x00000018ff1b7819 */ /* 0x000fe4000001160d */
[----:B------:R-:W-:Y:S01]  /*39b0*/  PRMT R13, R13, 0x3340, R21 ;  /* 0x000033400d0d7816 */ /* 0x000fe20000000015 */
[----:B------:R-:W-:Y:S01]  /*39c0*/  IMAD R21, R29, 0x8, R28 ;  /* 0x000000081d157824 */ /* 0x000fe200078e021c */
[----:B------:R-:W-:Y:S01]  /*39d0*/  PRMT R26, R26, 0x3340, R27 ;  /* 0x000033401a1a7816 */ /* 0x000fe2000000001b */
[C---:B------:R-:W-:Y:S01]  /*39e0*/  IMAD R29, R0.reuse, 0x2, R29 ;  /* 0x00000002001d7824 */ /* 0x040fe200078e021d */
[----:B------:R-:W-:-:S02]  /*39f0*/  LEA R20, R0, R28, 0x4 ;  /* 0x0000001c00147211 */ /* 0x000fc400078e20ff */
[----:B------:R-:W-:-:S03]  /*3a00*/  PRMT R13, R13, 0x5410, R26 ;  /* 0x000054100d0d7816 */ /* 0x000fc6000000001a */
[----:B------:R-:W-:Y:S01]  /*3a10*/  IMAD R36, R29, 0x8, R20 ;  /* 0x000000081d247824 */ /* 0x000fe200078e0214 */
[----:B--2---:R-:W2:Y:S04]  /*3a20*/  LDS.64 R2, [R20+0x10] ;  /* 0x0000100014027984 */ /* 0x004ea80000000a00 */
[----:B------:R-:W-:Y:S04]  /*3a30*/  LDS.64 R28, [R20] ;  /* 0x00000000141c7984 */ /* 0x000fe80000000a00 */
[----:B------:R3:W2:Y:S01]  /*3a40*/  LDS.64 R26, [R20+0x8] ;  /* 0x00000800141a7984 */ /* 0x0006a20000000a00 */
[----:B------:R-:W-:Y:S01]  /*3a50*/  BAR.SYNC.DEFER_BLOCKING 0x0 ;  /* 0x0000000000007b1d */ /* 0x000fe20000010000 */
[----:B-----5:R-:W-:-:S02]  /*3a60*/  SHF.R.U32.HI R17, RZ, 0x8, R15 ;  /* 0x00000008ff117819 */ /* 0x020fc4000001160f */
[--C-:B0-----:R-:W-:Y:S02]  /*3a70*/  SHF.R.U32.HI R22, RZ, 0x10, R15.reuse ;  /* 0x00000010ff167819 */ /* 0x101fe4000001160f */
[----:B------:R-:W-:Y:S02]  /*3a80*/  SHF.R.U32.HI R23, RZ, 0x18, R15 ;  /* 0x00000018ff177819 */ /* 0x000fe4000001160f */
[----:B------:R-:W-:Y:S02]  /*3a90*/  PRMT R15, R15, 0x3340, R17 ;  /* 0x000033400f0f7816 */ /* 0x000fe40000000011 */
[--C-:B-1----:R-:W-:Y:S02]  /*3aa0*/  SHF.R.U32.HI R24, RZ, 0x10, R5.reuse ;  /* 0x00000010ff187819 */ /* 0x102fe40000011605 */
[--C-:B------:R-:W-:Y:S02]  /*3ab0*/  SHF.R.U32.HI R25, RZ, 0x18, R5.reuse ;  /* 0x00000018ff197819 */ /* 0x100fe40000011605 */
[----:B------:R-:W-:-:S02]  /*3ac0*/  SHF.R.U32.HI R17, RZ, 0x8, R5 ;  /* 0x00000008ff117819 */ /* 0x000fc40000011605 */
[----:B------:R-:W-:Y:S02]  /*3ad0*/  PRMT R22, R22, 0x3340, R23 ;  /* 0x0000334016167816 */ /* 0x000fe40000000017 */
[----:B------:R-:W-:Y:S02]  /*3ae0*/  PRMT R24, R24, 0x3340, R25 ;  /* 0x0000334018187816 */ /* 0x000fe40000000019 */
[----:B------:R-:W-:Y:S01]  /*3af0*/  PRMT R17, R5, 0x3340, R17 ;  /* 0x0000334005117816 */ /* 0x000fe20000000011 */
[----:B------:R-:W-:Y:S01]  /*3b00*/  IMAD.MOV.U32 R16, RZ, RZ, R4 ;  /* 0x000000ffff107224 */ /* 0x000fe200078e0004 */
[----:B------:R-:W-:Y:S02]  /*3b10*/  PRMT R15, R15, 0x5410, R22 ;  /* 0x000054100f0f7816 */ /* 0x000fe40000000016 */
[----:B------:R-:W-:Y:S01]  /*3b20*/  PRMT R17, R17, 0x5410, R24 ;  /* 0x0000541011117816 */ /* 0x000fe20000000018 */
        /* <DEDUP_REMOVED lines=12> */
[----:B------:R-:W-:Y:S01]  /*3bf0*/  LDS.64 R6, [R36+0x28] ;  /* 0x0000280024067984 */ /* 0x000fe20000000a00 */
[C---:B---3--:R-:W-:Y:S01]  /*3c00*/  LEA R20, R44.reuse, UR4, 0x3 ;  /* 0x000000042c147c11 */ /* 0x048fe2000f8e18ff */
[----:B------:R-:W-:Y:S01]  /*3c10*/  BAR.SYNC.DEFER_BLOCKING 0x0 ;  /* 0x0000000000007b1d */ /* 0x000fe20000010000 */
[----:B------:R-:W-:-:S05]  /*3c20*/  ISETP.NE.AND P0, PT, R44, RZ, PT ;  /* 0x000000ff2c00720c */ /* 0x000fca0003f05270 */
[----:B--2---:R-:W-:Y:S02]  /*3c30*/  STS.64 [R20+0x930], R2 ;  /* 0x0009300214007388 */ /* 0x004fe40000000a00 */
[----:B------:R-:W-:Y:S01]  /*3c40*/  BAR.SYNC.DEFER_BLOCKING 0x0 ;  /* 0x0000000000007b1d */ /* 0x000fe20000010000 */
[----:B------:R-:W-:-:S04]  /*3c50*/  ISETP.NE.AND P1, PT, R29, R27, PT ;  /* 0x0000001b1d00720c */ /* 0x000fc80003f25270 */
[----:B------:R-:W-:Y:S02]  /*3c60*/  ISETP.NE.OR P1, PT, R28, R26, P1 ;  /* 0x0000001a1c00720c */ /* 0x000fe40000f25670 */
[----:B------:R-:W-:Y:S01]  /*3c70*/  ISETP.GT.AND P6, PT, R0, RZ, PT ;  /* 0x000000ff0000720c */ /* 0x000fe20003fc4270 */
[----:B----4-:R-:W1:Y:S01]  /*3c80*/  @P0 LDS.64 R30, [R20+0x928] ;  /* 0x00092800141e0984 */ /* 0x010e620000000a00 */
[----:B------:R-:W-:-:S04]  /*3c90*/  ISETP.NE.AND P0, PT, R27, R3, PT ;  /* 0x000000031b00720c */ /* 0x000fc80003f05270 */
[----:B------:R-:W-:-:S13]  /*3ca0*/  ISETP.NE.OR P0, PT, R26, R2, P0 ;  /* 0x000000021a00720c */ /* 0x000fda0000705670 */
[----:B0-----:R-:W-:-:S10]  /*3cb0*/  @!P0 DADD R8, R24, R22 ;  /* 0x0000000018088229 */ /* 0x001fd40000000016 */
[----:B------:R-:W-:Y:S02]  /*3cc0*/  @!P0 FSEL R8, R22, R8, P1 ;  /* 0x0000000816088208 */ /* 0x000fe40000800000 */
[----:B------:R-:W-:Y:S02]  /*3cd0*/  @!P0 FSEL R9, R23, R9, P1 ;  /* 0x0000000917098208 */ /* 0x000fe40000800000 */
[----:B-1----:R-:W-:-:S04]  /*3ce0*/  ISETP.NE.AND P2, PT, R31, R29, PT ;  /* 0x0000001d1f00720c */ /* 0x002fc80003f45270 */
[----:B------:R-:W-:Y:S01]  /*3cf0*/  ISETP.NE.OR P2, PT, R30, R28, P2 ;  /* 0x0000001c1e00720c */ /* 0x000fe20001745670 */
[----:B------:R-:W-:-:S03]  /*3d00*/  @!P0 DADD R4, R4, R8 ;  /* 0x0000000004048229 */ /* 0x000fc60000000008 */
[----:B------:R-:W-:Y:S01]  /*3d10*/  SEL R3, RZ, 0x1, !P2 ;  /* 0x00000001ff037807 */ /* 0x000fe20005000000 */
[----:B------:R-:W-:-:S03]  /*3d20*/  IMAD.MOV.U32 R2, RZ, RZ, 0x2 ;  /* 0x00000002ff027424 */ /* 0x000fc600078e00ff */
[----:B------:R-:W-:Y:S04]  /*3d30*/  SHFL.UP PT, R8, R4, 0x1, RZ ;  /* 0x0420000004087989 */ /* 0x000fe800000e00ff */
[----:B------:R-:W0:Y:S01]  /*3d40*/  SHFL.UP PT, R9, R5, 0x1, RZ ;  /* 0x0420000005097989 */ /* 0x000e2200000e00ff */
[----:B------:R-:W-:Y:S02]  /*3d50*/  @!P2 IMAD.MOV R2, RZ, RZ, 0x1 ;  /* 0x00000001ff02a424 */ /* 0x000fe400078e02ff */
[----:B------:R-:W-:-:S05]  /*3d60*/  @!P1 IMAD.MOV R2, RZ, RZ, R3 ;  /* 0x000000ffff029224 */ /* 0x000fca00078e0203 */
[----:B------:R-:W-:Y:S01]  /*3d70*/  IADD3 R10, PT, PT, R2, 0x1, RZ ;  /* 0x00000001020a7810 */ /* 0x000fe20007ffe0ff */
[----:B------:R-:W-:-:S05]  /*3d80*/  @!P0 IMAD.MOV R10, RZ, RZ, R2 ;  /* 0x000000ffff0a8224 */ /* 0x000fca00078e0202 */
[----:B------:R-:W-:Y:S01]  /*3d90*/  ISETP.NE.AND P5, PT, R10, RZ, PT ;  /* 0x000000ff0a00720c */ /* 0x000fe20003fa5270 */
[----:B------:R-:W1:Y:S01]  /*3da0*/  SHFL.UP PT, R11, R10, 0x1, RZ ;  /* 0x042000000a0b7989 */ /* 0x000e6200000e00ff */
[----:B------:R-:W-:Y:S02]  /*3db0*/  IMAD.MOV.U32 R2, RZ, RZ, R4 ;  /* 0x000000ffff027224 */ /* 0x000fe400078e0004 */
[----:B------:R-:W-:-:S09]  /*3dc0*/  IMAD.MOV.U32 R3, RZ, RZ, R5 ;  /* 0x000000ffff037224 */ /* 0x000fd200078e0005 */
[----:B0-----:R-:W-:Y:S01]  /*3dd0*/  @!P5 DADD R2, R8, R4 ;  /* 0x000000000802d229 */ /* 0x001fe20000000004 */
[----:B------:R-:W-:-:S04]  /*3de0*/  @!P0 SEL R9, R32, RZ, !P1 ;  /* 0x000000ff20098207 */ /* 0x000fc80004800000 */
[----:B------:R-:W-:Y:S01]  /*3df0*/  @!P0 IADD3 R6, PT, PT, R6, R34, R9 ;  /* 0x0000002206068210 */ /* 0x000fe20007ffe009 */
[----:B------:R-:W-:Y:S02]  /*3e00*/  @!P6 IMAD.MOV.U32 R2, RZ, RZ, R4 ;  /* 0x000000ffff02e224 */ /* 0x000fe400078e0004 */
[----:B------:R-:W-:Y:S02]  /*3e10*/  @!P6 IMAD.MOV.U32 R3, RZ, RZ, R5 ;  /* 0x000000ffff03e224 */ /* 0x000fe400078e0005 */
[----:B------:R-:W0:Y:S04]  /*3e20*/  SHFL.UP PT, R13, R6, 0x1, RZ ;  /* 0x04200000060d7989 */ /* 0x000e2800000e00ff */
[----:B------:R-:W-:Y:S04]  /*3e30*/  SHFL.UP PT, R8, R2, 0x2, RZ ;  /* 0x0440000002087989 */ /* 0x000fe800000e00ff */
[----:B------:R-:W2:Y:S01]  /*3e40*/  SHFL.UP PT, R9, R3, 0x2, RZ ;  /* 0x0440000003097989 */ /* 0x000ea200000e00ff */
[----:B-1----:R-:W-:-:S02]  /*3e50*/  IMAD.IADD R11, R10, 0x1, R11 ;  /* 0x000000010a0b7824 */ /* 0x002fc400078e020b */
[----:B------:R-:W-:-:S05]  /*3e60*/  @!P6 IMAD.MOV.U32 R11, RZ, RZ, R10 ;  /* 0x000000ffff0be224 */ /* 0x000fca00078e000a */
[----:B------:R-:W-:Y:S02]  /*3e70*/  ISETP.NE.AND P4, PT, R11, RZ, PT ;  /* 0x000000ff0b00720c */ /* 0x000fe40003f85270 */
[----:B------:R-:W-:Y:S01]  /*3e80*/  MOV R10, R6 ;  /* 0x00000006000a7202 */ /* 0x000fe20000000f00 */
[----:B------:R-:W1:Y:S01]  /*3e90*/  SHFL.UP PT, R12, R11, 0x2, RZ ;  /* 0x044000000b0c7989 */ /* 0x000e6200000e00ff */
[----:B------:R-:W-:Y:S02]  /*3ea0*/  IMAD.MOV.U32 R4, RZ, RZ, R2 ;  /* 0x000000ffff047224 */ /* 0x000fe400078e0002 */
[--C-:B0-----:R-:W-:Y:S02]  /*3eb0*/  @!P5 IMAD.IADD R10, R13, 0x1, R6.reuse ;  /* 0x000000010d0ad824 */ /* 0x101fe400078e0206 */
[----:B------:R-:W-:Y:S01]  /*3ec0*/  @!P6 IMAD.MOV.U32 R10, RZ, RZ, R6 ;  /* 0x000000ffff0ae224 */ /* 0x000fe200078e0006 */
[----:B------:R-:W-:Y:S01]  /*3ed0*/  ISETP.GT.AND P5, PT, R0, 0x1, PT ;  /* 0x000000010000780c */ /* 0x000fe20003fa4270 */
[----:B------:R-:W-:-:S03]  /*3ee0*/  IMAD.MOV.U32 R5, RZ, RZ, R3 ;  /* 0x000000ffff057224 */ /* 0x000fc600078e0003 */
[----:B--2---:R-:W-:Y:S01]  /*3ef0*/  @!P4 DADD R4, R8, R2 ;  /* 0x000000000804c229 */ /* 0x004fe20000000002 */
[----:B------:R-:W0:Y:S08]  /*3f00*/  SHFL.UP PT, R9, R10, 0x2, RZ ;  /* 0x044000000a097989 */ /* 0x000e3000000e00ff */
[----:B------:R-:W-:Y:S02]  /*3f10*/  @!P5 IMAD.MOV.U32 R4, RZ, RZ, R2 ;  /* 0x000000ffff04d224 */ /* 0x000fe400078e0002 */
[----:B------:R-:W-:-:S03]  /*3f20*/  @!P5 IMAD.MOV.U32 R5, RZ, RZ, R3 ;  /* 0x000000ffff05d224 */ /* 0x000fc600078e0003 */
[----:B------:R-:W-:Y:S04]  /*3f30*/  SHFL.UP PT, R2, R4, 0x4, RZ ;  /* 0x0480000004027989 */ /* 0x000fe800000e00ff */
[----:B------:R-:W2:Y:S01]  /*3f40*/  SHFL.UP PT, R3, R5, 0x4, RZ ;  /* 0x0480000005037989 */ /* 0x000ea200000e00ff */
[--C-:B-1----:R-:W-:Y:S02]  /*3f50*/  IMAD.IADD R12, R12, 0x1, R11.reuse ;  /* 0x000000010c0c7824 */ /* 0x102fe400078e020b */
[----:B------:R-:W-:Y:S01]  /*3f60*/  @!P5 IMAD.MOV.U32 R12, RZ, RZ, R11 ;  /* 0x000000ffff0cd224 */ /* 0x000fe200078e000b */
[----:B------:R-:W-:Y:S01]  /*3f70*/  MOV R6, R10 ;  /* 0x0000000a00067202 */ /* 0x000fe20000000f00 */
[----:B0-----:R-:W-:-:S03]  /*3f80*/  @!P4 IMAD.IADD R6, R9, 0x1, R10 ;  /* 0x000000010906c824 */ /* 0x001fc600078e020a */
[----:B------:R-:W-:Y:S01]  /*3f90*/  ISETP.NE.AND P4, PT, R12, RZ, PT ;  /* 0x000000ff0c00720c */ /* 0x000fe20003f85270 */
[----:B------:R-:W-:Y:S01]  /*3fa0*/  @!P5 IMAD.MOV.U32 R6, RZ, RZ, R10 ;  /* 0x000000ffff06d224 */ /* 0x000fe200078e000a */
[----:B------:R-:W-:Y:S01]  /*3fb0*/  SHFL.UP PT, R11, R12, 0x4, RZ ;  /* 0x048000000c0b7989 */ /* 0x000fe200000e00ff */
[----:B------:R-:W-:-:S03]  /*3fc0*/  ISETP.GT.AND P5, PT, R0, 0x3, PT ;  /* 0x000000030000780c */ /* 0x000fc60003fa4270 */
[----:B------:R-:W0:Y:S01]  /*3fd0*/  SHFL.UP PT, R13, R6, 0x4, RZ ;  /* 0x04800000060d7989 */ /* 0x000e2200000e00ff */
[----:B------:R-:W-:Y:S02]  /*3fe0*/  IMAD.MOV.U32 R8, RZ, RZ, R4 ;  /* 0x000000ffff087224 */ /* 0x000fe400078e0004 */
[----:B------:R-:W-:-:S04]  /*3ff0*/  IMAD.MOV.U32 R9, RZ, RZ, R5 ;  /* 0x000000ffff097224 */ /* 0x000fc800078e0005 */
[----:B--2---:R-:W-:-:S06]  /*4000*/  @!P4 DADD R8, R2, R4 ;  /* 0x000000000208c229 */ /* 0x004fcc0000000004 */
[----:B------:R-:W-:Y:S02]  /*4010*/  @!P5 IMAD.MOV.U32 R8, RZ, RZ, R4 ;  /* 0x000000ffff08d224 */ /* 0x000fe400078e0004 */
[----:B------:R-:W-:-:S03]  /*4020*/  @!P5 IMAD.MOV.U32 R9, RZ, RZ, R5 ;  /* 0x000000ffff09d224 */ /* 0x000fc600078e0005 */
[----:B------:R-:W-:Y:S01]  /*4030*/  SHFL.UP PT, R4, R8, 0x8, RZ ;  /* 0x0500000008047989 */ /* 0x000fe200000e00ff */
[----:B------:R-:W-:-:S03]  /*4040*/  MOV R10, R6 ;  /* 0x00000006000a7202 */ /* 0x000fc60000000f00 */
[----:B------:R-:W1:Y:S01]  /*4050*/  SHFL.UP PT, R5, R9, 0x8, RZ ;  /* 0x0500000009057989 */ /* 0x000e6200000e00ff */
[----:B0-----:R-:W-:Y:S02]  /*4060*/  @!P4 IMAD.IADD R10, R13, 0x1, R6 ;  /* 0x000000010d0ac824 */ /* 0x001fe400078e0206 */
[----:B------:R-:W-:Y:S02]  /*4070*/  IMAD.IADD R11, R11, 0x1, R12 ;  /* 0x000000010b0b7824 */ /* 0x000fe400078e020c */
[----:B------:R-:W-:Y:S02]  /*4080*/  @!P5 IMAD.MOV.U32 R10, RZ, RZ, R6 ;  /* 0x000000ffff0ad224 */ /* 0x000fe400078e0006 */
[----:B------:R-:W-:-:S03]  /*4090*/  @!P5 IMAD.MOV.U32 R11, RZ, RZ, R12 ;  /* 0x000000ffff0bd224 */ /* 0x000fc600078e000c */
[----:B------:R-:W0:Y:S02]  /*40a0*/  SHFL.UP PT, R13, R10, 0x8, RZ ;  /* 0x050000000a0d7989 */ /* 0x000e2400000e00ff */
[----:B------:R-:W-:Y:S02]  /*40b0*/  ISETP.NE.AND P4, PT, R11, RZ, PT ;  /* 0x000000ff0b00720c */ /* 0x000fe40003f85270 */
[----:B------:R-:W2:Y:S01]  /*40c0*/  SHFL.UP PT, R12, R11, 0x8, RZ ;  /* 0x050000000b0c7989 */ /* 0x000ea200000e00ff */
[----:B------:R-:W-:Y:S01]  /*40d0*/  ISETP.GT.AND P5, PT, R0, 0x7, PT ;  /* 0x000000070000780c */ /* 0x000fe20003fa4270 */
[----:B------:R-:W-:Y:S02]  /*40e0*/  IMAD.MOV.U32 R2, RZ, RZ, R8 ;  /* 0x000000ffff027224 */ /* 0x000fe400078e0008 */
[----:B------:R-:W-:-:S07]  /*40f0*/  IMAD.MOV.U32 R3, RZ, RZ, R9 ;  /* 0x000000ffff037224 */ /* 0x000fce00078e0009 */
[----:B-1----:R-:W-:Y:S01]  /*4100*/  @!P4 DADD R2, R4, R8 ;  /* 0x000000000402c229 */ /* 0x002fe20000000008 */
[----:B------:R-:W-:-:S05]  /*4110*/  IMAD.MOV.U32 R6, RZ, RZ, R10 ;  /* 0x000000ffff067224 */ /* 0x000fca00078e000a */
[----:B------:R-:W-:Y:S02]  /*4120*/  @!P5 IMAD.MOV.U32 R2, RZ, RZ, R8 ;  /* 0x000000ffff02d224 */ /* 0x000fe400078e0008 */
[----:B------:R-:W-:Y:S01]  /*4130*/  @!P5 IMAD.MOV.U32 R3, RZ, RZ, R9 ;  /* 0x000000ffff03d224 */ /* 0x000fe200078e0009 */
[----:B0-----:R-:W-:Y:S01]  /*4140*/  @!P4 IADD3 R6, PT, PT, R13, R10, RZ ;  /* 0x0000000a0d06c210 */ /* 0x001fe20007ffe0ff */
[----:B------:R-:W-:Y:S01]  /*4150*/  @!P5 IMAD.MOV.U32 R6, RZ, RZ, R10 ;  /* 0x000000ffff06d224 */ /* 0x000fe200078e000a */
[----:B------:R-:W-:Y:S01]  /*4160*/  SHFL.UP PT, R4, R2, 0x10, RZ ;  /* 0x0600000002047989 */ /* 0x000fe200000e00ff */
[----:B--2---:R-:W-:-:S03]  /*4170*/  IMAD.IADD R8, R12, 0x1, R11 ;  /* 0x000000010c087824 */ /* 0x004fc600078e020b */
[----:B------:R-:W0:Y:S01]  /*4180*/  SHFL.UP PT, R5, R3, 0x10, RZ ;  /* 0x0600000003057989 */ /* 0x000e2200000e00ff */
[----:B------:R-:W-:-:S03]  /*4190*/  @!P5 IMAD.MOV.U32 R8, RZ, RZ, R11 ;  /* 0x000000ffff08d224 */ /* 0x000fc600078e000b */
[----:B------:R-:W1:Y:S04]  /*41a0*/  SHFL.UP PT, R9, R6, 0x10, RZ ;  /* 0x0600000006097989 */ /* 0x000e6800000e00ff */
[----:B------:R-:W2:Y:S01]  /*41b0*/  SHFL.UP PT, R59, R8, 0x10, RZ ;  /* 0x06000000083b7989 */ /* 0x000ea200000e00ff */
[----:B------:R-:W-:Y:S02]  /*41c0*/  ISETP.NE.AND P4, PT, R8, RZ, PT ;  /* 0x000000ff0800720c */ /* 0x000fe40003f85270 */
[C---:B------:R-:W-:Y:S02]  /*41d0*/  ISETP.NE.AND P6, PT, R0.reuse, 0x1f, PT ;  /* 0x0000001f0000780c */ /* 0x040fe40003fc5270 */
[----:B------:R-:W-:Y:S01]  /*41e0*/  ISETP.GT.AND P5, PT, R0, 0xf, PT ;  /* 0x0000000f0000780c */ /* 0x000fe20003fa4270 */
[----:B------:R-:W-:Y:S01]  /*41f0*/  IMAD.MOV.U32 R20, RZ, RZ, R2 ;  /* 0x000000ffff147224 */ /* 0x000fe200078e0002 */
[C---:B------:R-:W-:Y:S01]  /*4200*/  PRMT R10, R7.reuse, 0x7770, RZ ;  /* 0x00007770070a7816 */ /* 0x040fe200000000ff */
[----:B------:R-:W-:Y:S01]  /*4210*/  IMAD.MOV.U32 R21, RZ, RZ, R3 ;  /* 0x000000ffff157224 */ /* 0x000fe200078e0003 */
[----:B------:R-:W-:-:S02]  /*4220*/  PRMT R11, R7, 0x7771, RZ ;  /* 0x00007771070b7816 */ /* 0x000fc400000000ff */
[C---:B------:R-:W-:Y:S02]  /*4230*/  PRMT R13, R7.reuse, 0x7772, RZ ;  /* 0x00007772070d7816 */ /* 0x040fe400000000ff */
[----:B------:R-:W-:Y:S01]  /*4240*/  PRMT R58, R7, 0x7773, RZ ;  /* 0x00007773073a7816 */ /* 0x000fe200000000ff */
[----:B------:R-:W-:Y:S01]  /*4250*/  IMAD.MOV.U32 R12, RZ, RZ, 0x18 ;  /* 0x00000018ff0c7424 */ /* 0x000fe200078e00ff */
[----:B0-----:R-:W-:Y:S02]  /*4260*/  @!P4 DADD R20, R4, R2 ;  /* 0x000000000414c229 */ /* 0x001fe40000000002 */
[----:B------:R-:W-:Y:S02]  /*4270*/  @!P6 PRMT R37, R13, 0x3340, R58 ;  /* 0x000033400d25e816 */ /* 0x000fe4000000003a */
[----:B------:R-:W-:Y:S02]  /*4280*/  @!P6 PRMT R4, R10, 0x3340, R11 ;  /* 0x000033400a04e816 */ /* 0x000fe4000000000b */
[----:B------:R-:W-:Y:S01]  /*4290*/  MOV R36, R6 ;  /* 0x0000000600247202 */ /* 0x000fe20000000f00 */
[----:B-1----:R-:W-:Y:S01]  /*42a0*/  @!P4 IMAD.IADD R36, R9, 0x1, R6 ;  /* 0x000000010924c824 */ /* 0x002fe200078e0206 */
[----:B------:R-:W-:Y:S01]  /*42b0*/  @!P6 PRMT R37, R4, 0x5410, R37 ;  /* 0x000054100425e816 */ /* 0x000fe20000000025 */
[----:B--2---:R-:W-:-:S02]  /*42c0*/  IMAD.IADD R59, R59, 0x1, R8 ;  /* 0x000000013b3b7824 */ /* 0x004fc400078e0208 */
[----:B------:R-:W-:Y:S02]  /*42d0*/  @!P5 IMAD.MOV.U32 R36, RZ, RZ, R6 ;  /* 0x000000ffff24d224 */ /* 0x000fe400078e0006 */
[C---:B------:R-:W-:Y:S02]  /*42e0*/  @!P6 IMAD R12, R57.reuse, R12, UR4 ;  /* 0x00000004390cee24 */ /* 0x040fe4000f8e020c */
[----:B------:R-:W-:Y:S02]  /*42f0*/  @!P5 IMAD.MOV.U32 R59, RZ, RZ, R8 ;  /* 0x000000ffff3bd224 */ /* 0x000fe400078e0008 */
[----:B------:R-:W-:Y:S02]  /*4300*/  @!P5 IMAD.MOV.U32 R20, RZ, RZ, R2 ;  /* 0x000000ffff14d224 */ /* 0x000fe400078e0002 */
[----:B------:R-:W-:Y:S01]  /*4310*/  @!P5 IMAD.MOV.U32 R21, RZ, RZ, R3 ;  /* 0x000000ffff15d224 */ /* 0x000fe200078e0003 */
[----:B------:R-:W-:Y:S04]  /*4320*/  @!P6 STS.64 [R12+0x10], R36 ;  /* 0x000010240c00e388 */ /* 0x000fe80000000a00 */
[----:B------:R-:W-:Y:S04]  /*4330*/  @!P6 STS [R12], R59 ;  /* 0x0000003b0c00e388 */ /* 0x000fe80000000800 */
[----:B------:R-:W-:Y:S01]  /*4340*/  @!P6 STS.64 [R12+0x8], R20 ;  /* 0x000008140c00e388 */ /* 0x000fe20000000a00 */
[----:B------:R-:W-:Y:S06]  /*4350*/  BAR.SYNC.DEFER_BLOCKING 0x0 ;  /* 0x0000000000007b1d */ /* 0x000fec0000010000 */
[----:B------:R-:W0:Y:S04]  /*4360*/  LDS.128 R4, [UR4+0x10] ;  /* 0x00001004ff047984 */ /* 0x000e280008000c00 */
[----:B------:R-:W1:Y:S01]  /*4370*/  LDS.64 R8, [UR4+0x28] ;  /* 0x00002804ff087984 */ /* 0x000e620008000a00 */
[----:B------:R-:W-:-:S03]  /*4380*/  ISETP.NE.AND P6, PT, R57, 0x1, PT ;  /* 0x000000013900780c */ /* 0x000fc60003fc5270 */
[----:B------:R-:W-:Y:S01]  /*4390*/  LDS R67, [UR4+0x30] ;  /* 0x00003004ff437984 */ /* 0x000fe20008000800 */
[----:B------:R-:W-:-:S03]  /*43a0*/  PRMT R62, R10, 0x6540, R11 ;  /* 0x000065400a3e7816 */ /* 0x000fc6000000000b */
[----:B------:R-:W-:Y:S01]  /*43b0*/  LDS.64 R2, [UR4+0x8] ;  /* 0x00000804ff027984 */ /* 0x000fe20008000a00 */
[----:B------:R-:W-:-:S03]  /*43c0*/  SHF.L.U32 R13, R13, 0x10, RZ ;  /* 0x000000100d0d7819 */ /* 0x000fc600000006ff */
[----:B------:R-:W2:Y:S01]  /*43d0*/  LDS.64 R10, [UR4+0x20] ;  /* 0x00002004ff0a7984 */ /* 0x000ea20008000a00 */
[----:B------:R-:W-:Y:S02]  /*43e0*/  ISETP.NE.AND P5, PT, R57, 0x2, PT ;  /* 0x000000023900780c */ /* 0x000fe40003fa5270 */
[----:B------:R-:W-:Y:S01]  /*43f0*/  LOP3.LUT R62, R62, 0xff0000, R13, 0xf8, !PT ;  /* 0x00ff00003e3e7812 */ /* 0x000fe200078ef80d */
[----:B------:R-:W3:Y:S04]  /*4400*/  LDS R37, [UR4] ;  /* 0x00000004ff257984 */ /* 0x000ee80008000800 */
[----:B------:R-:W4:Y:S01]  /*4410*/  LDS.64 R16, [UR4+0x38] ;  /* 0x00003804ff107984 */ /* 0x000f220008000a00 */
[----:B0-----:R-:W-:Y:S02]  /*4420*/  @!P6 PRMT R7, R5, 0x7770, RZ ;  /* 0x000077700507e816 */ /* 0x001fe400000000ff */
[----:B------:R-:W-:-:S02]  /*4430*/  ISETP.NE.AND P4, PT, R6, RZ, PT ;  /* 0x000000ff0600720c */ /* 0x000fc40003f85270 */
[C---:B------:R-:W-:Y:S02]  /*4440*/  @!P6 PRMT R12, R5.reuse, 0x7771, RZ ;  /* 0x00007771050ce816 */ /* 0x040fe400000000ff */
[----:B------:R-:W-:Y:S02]  /*4450*/  @!P6 PRMT R66, R66, 0x5410, R7 ;  /* 0x000054104242e816 */ /* 0x000fe40000000007 */
[----:B------:R-:W-:Y:S02]  /*4460*/  @!P6 PRMT R7, R5, 0x7772, RZ ;  /* 0x000077720507e816 */ /* 0x000fe400000000ff */
[----:B------:R-:W-:Y:S02]  /*4470*/  @!P6 PRMT R66, R12, 0x7610, R66 ;  /* 0x000076100c42e816 */ /* 0x000fe40000000042 */
[----:B------:R-:W0:Y:S01]  /*4480*/  LDS.128 R12, [UR4+0x40] ;  /* 0x00004004ff0c7984 */ /* 0x000e220008000c00 */
[----:B------:R-:W-:Y:S02]  /*4490*/  @!P6 PRMT R65, R65, 0x5410, R7 ;  /* 0x000054104141e816 */ /* 0x000fe40000000007 */
[----:B------:R-:W-:-:S02]  /*44a0*/  @!P6 PRMT R5, R5, 0x7773, RZ ;  /* 0x000077730505e816 */ /* 0x000fc400000000ff */
[----:B-1----:R-:W-:Y:S02]  /*44b0*/  @P4 PRMT R39, R9, 0x7773, RZ ;  /* 0x0000777309274816 */ /* 0x002fe400000000ff */
[----:B------:R-:W-:Y:S02]  /*44c0*/  @!P6 PRMT R65, R5, 0x7610, R65 ;  /* 0x000076100541e816 */ /* 0x000fe40000000041 */
[C---:B------:R-:W-:Y:S01]  /*44d0*/  @P4 PRMT R38, R9.reuse, 0x7771, RZ ;  /* 0x0000777109264816 */ /* 0x040fe200000000ff */
[----:B--2---:R-:W-:Y:S01]  /*44e0*/  @!P4 DADD R10, R2, R10 ;  /* 0x00000000020ac229 */ /* 0x004fe2000000000a */
[C---:B------:R-:W-:Y:S01]  /*44f0*/  @P4 PRMT R41, R9.reuse, 0x7772, RZ ;  /* 0x0000777209294816 */ /* 0x040fe200000000ff */
[----:B------:R-:W-:Y:S01]  /*4500*/  LDS R5, [UR4+0x60] ;  /* 0x00006004ff057984 */ /* 0x000fe20008000800 */
[----:B------:R-:W-:Y:S02]  /*4510*/  @P4 PRMT R40, R9, 0x7770, RZ ;  /* 0x0000777009284816 */ /* 0x000fe400000000ff */
[----:B------:R-:W-:-:S02]  /*4520*/  @!P5 PRMT R65, R39, 0x7610, R65 ;  /* 0x000076102741d816 */ /* 0x000fc40000000041 */
[----:B------:R-:W-:Y:S02]  /*4530*/  @!P5 PRMT R66, R38, 0x7610, R66 ;  /* 0x000076102642d816 */ /* 0x000fe40000000042 */
[----:B------:R-:W-:Y:S01]  /*4540*/  @!P5 PRMT R65, R65, 0x5410, R41 ;  /* 0x000054104141d816 */ /* 0x000fe20000000029 */
[----:B------:R-:W-:Y:S01]  /*4550*/  LDS.64 R38, [UR4+0x58] ;  /* 0x00005804ff267984 */ /* 0x000fe20008000a00 */
[----:B------:R-:W-:-:S03]  /*4560*/  @!P5 PRMT R66, R66, 0x5410, R40 ;  /* 0x000054104242d816 */ /* 0x000fc60000000028 */
[----:B------:R-:W1:Y:S01]  /*4570*/  LDS.64 R40, [UR4+0x50] ;  /* 0x00005004ff287984 */ /* 0x000e620008000a00 */
[----:B------:R-:W-:Y:S01]  /*4580*/  ISETP.NE.AND P6, PT, R67, RZ, PT ;  /* 0x000000ff4300720c */ /* 0x000fe20003fc5270 */
[----:B------:R-:W-:Y:S01]  /*4590*/  @!P4 IMAD.IADD R8, R4, 0x1, R8 ;  /* 0x000000010408c824 */ /* 0x000fe200078e0208 */
[----:B------:R-:W-:Y:S01]  /*45a0*/  ISETP.NE.AND P4, PT, R57, 0x3, PT ;  /* 0x000000033900780c */ /* 0x000fe20003f85270 */
[----:B---3--:R-:W-:Y:S02]  /*45b0*/  IMAD.IADD R6, R37, 0x1, R6 ;  /* 0x0000000125067824 */ /* 0x008fe400078e0206 */
[----:B------:R-:W-:Y:S02]  /*45c0*/  @!P5 IMAD.MOV.U32 R2, RZ, RZ, R10 ;  /* 0x000000ffff02d224 */ /* 0x000fe400078e000a */
[----:B------:R-:W-:-:S06]  /*45d0*/  @!P5 IMAD.MOV.U32 R3, RZ, RZ, R11 ;  /* 0x000000ffff03d224 */ /* 0x000fcc00078e000b */
[----:B----4-:R-:W-:Y:S01]  /*45e0*/  @!P6 DADD R16, R16, R10 ;  /* 0x000000001010e229 */ /* 0x010fe2000000000a */
[C---:B0-----:R-:W-:Y:S02]  /*45f0*/  @P6 PRMT R18, R13.reuse, 0x7770, RZ ;  /* 0x000077700d126816 */ /* 0x041fe400000000ff */
[C---:B------:R-:W-:Y:S02]  /*4600*/  @P6 PRMT R64, R13.reuse, 0x7773, RZ ;  /* 0x000077730d406816 */ /* 0x040fe400000000ff */
[C---:B------:R-:W-:Y:S02]  /*4610*/  @P6 PRMT R19, R13.reuse, 0x7771, RZ ;  /* 0x000077710d136816 */ /* 0x040fe400000000ff */
[----:B------:R-:W-:Y:S02]  /*4620*/  @P6 PRMT R63, R13, 0x7772, RZ ;  /* 0x000077720d3f6816 */ /* 0x000fe400000000ff */
[----:B------:R-:W-:Y:S02]  /*4630*/  @!P6 IADD3 R12, PT, PT, R12, R8, RZ ;  /* 0x000000080c0ce210 */ /* 0x000fe40007ffe0ff */
[----:B------:R-:W-:Y:S01]  /*4640*/  ISETP.NE.AND P6, PT, R14, RZ, PT ;  /* 0x000000ff0e00720c */ /* 0x000fe20003fc5270 */
[----:B------:R-:W-:-:S02]  /*4650*/  @!P5 IMAD.MOV.U32 R4, RZ, RZ, R8 ;  /* 0x000000ffff04d224 */ /* 0x000fc400078e0008 */
[----:B------:R-:W-:Y:S01]  /*4660*/  @!P5 IMAD.MOV.U32 R37, RZ, RZ, R6 ;  /* 0x000000ffff25d224 */ /* 0x000fe200078e0006 */
[----:B------:R-:W-:Y:S01]  /*4670*/  LDS.128 R8, [UR4+0x70] ;  /* 0x00007004ff087984 */ /* 0x000fe20008000c00 */
[----:B------:R-:W-:-:S03]  /*4680*/  IMAD.IADD R67, R6, 0x1, R67 ;  /* 0x0000000106437824 */ /* 0x000fc600078e0243 */
[----:B------:R-:W0:Y:S01]  /*4690*/  LDS.64 R6, [UR4+0x68] ;  /* 0x00006804ff067984 */ /* 0x000e220008000a00 */
[----:B------:R-:W-:Y:S02]  /*46a0*/  @!P4 PRMT R66, R19, 0x7610, R66 ;  /* 0x000076101342c816 */ /* 0x000fe40000000042 */
[----:B------:R-:W-:Y:S01]  /*46b0*/  ISETP.NE.AND P5, PT, R57, 0x4, PT ;  /* 0x000000043900780c */ /* 0x000fe20003fa5270 */
[----:B------:R-:W-:Y:S01]  /*46c0*/  @!P4 IMAD.MOV.U32 R2, RZ, RZ, R16 ;  /* 0x000000ffff02c224 */ /* 0x000fe200078e0010 */
[----:B------:R-:W-:Y:S01]  /*46d0*/  @!P4 PRMT R66, R66, 0x5410, R18 ;  /* 0x000054104242c816 */ /* 0x000fe20000000012 */
[----:B------:R-:W-:Y:S01]  /*46e0*/  @!P4 IMAD.MOV.U32 R3, RZ, RZ, R17 ;  /* 0x000000ffff03c224 */ /* 0x000fe200078e0011 */
[----:B-1----:R-:W-:Y:S01]  /*46f0*/  @!P6 DADD R40, R40, R16 ;  /* 0x000000002828e229 */ /* 0x002fe20000000010 */
[----:B------:R-:W1:Y:S01]  /*4700*/  LDS.128 R16, [UR4+0xa0] ;  /* 0x0000a004ff107984 */ /* 0x000e620008000c00 */
[----:B------:R-:W-:Y:S02]  /*4710*/  @!P4 PRMT R65, R64, 0x7610, R65 ;  /* 0x000076104041c816 */ /* 0x000fe40000000041 */
[----:B------:R-:W-:Y:S01]  /*4720*/  @P6 PRMT R61, R39, 0x7773, RZ ;  /* 0x00007773273d6816 */ /* 0x000fe200000000ff */
[--C-:B------:R-:W-:Y:S01]  /*4730*/  @!P4 IMAD.MOV.U32 R4, RZ, RZ, R12.reuse ;  /* 0x000000ffff04c224 */ /* 0x100fe200078e000c */
[----:B------:R-:W-:Y:S01]  /*4740*/  @!P4 PRMT R65, R65, 0x5410, R63 ;  /* 0x000054104141c816 */ /* 0x000fe2000000003f */
[----:B------:R-:W-:-:S02]  /*4750*/  @!P6 IMAD.IADD R38, R38, 0x1, R12 ;  /* 0x000000012626e824 */ /* 0x000fc400078e020c */
[----:B------:R-:W2:Y:S01]  /*4760*/  LDS.64 R12, [UR4+0x80] ;  /* 0x00008004ff0c7984 */ /* 0x000ea20008000a00 */
[----:B------:R-:W-:Y:S01]  /*4770*/  IMAD.IADD R64, R67, 0x1, R14 ;  /* 0x0000000143407824 */ /* 0x000fe200078e020e */
[----:B------:R-:W-:Y:S02]  /*4780*/  @!P5 PRMT R65, R61, 0x7610, R65 ;  /* 0x000076103d41d816 */ /* 0x000fe40000000041 */
[----:B------:R-:W3:Y:S04]  /*4790*/  LDS.64 R14, [UR4+0x88] ;  /* 0x00008804ff0e7984 */ /* 0x000ee80008000a00 */
[----:B------:R-:W4:Y:S01]  /*47a0*/  LDS R61, [UR4+0x90] ;  /* 0x00009004ff3d7984 */ /* 0x000f220008000800 */
[C---:B------:R-:W-:Y:S01]  /*47b0*/  @P6 PRMT R43, R39.reuse, 0x7771, RZ ;  /* 0x00007771272b6816 */ /* 0x040fe200000000ff */
[----:B------:R-:W-:Y:S01]  /*47c0*/  @!P4 IMAD.MOV.U32 R37, RZ, RZ, R67 ;  /* 0x000000ffff25c224 */ /* 0x000fe200078e0043 */
[----:B------:R-:W-:-:S02]  /*47d0*/  @P6 PRMT R42, R39, 0x7770, RZ ;  /* 0x00007770272a6816 */ /* 0x000fc400000000ff */
[----:B------:R-:W-:Y:S02]  /*47e0*/  ISETP.NE.AND P4, PT, R5, RZ, PT ;  /* 0x000000ff0500720c */ /* 0x000fe40003f85270 */
[----:B------:R-:W-:-:S04]  /*47f0*/  @!P5 PRMT R66, R43, 0x7610, R66 ;  /* 0x000076102b42d816 */ /* 0x000fc80000000042 */
[----:B------:R-:W-:Y:S02]  /*4800*/  @!P5 PRMT R66, R66, 0x5410, R42 ;  /* 0x000054104242d816 */ /* 0x000fe4000000002a */
[----:B------:R-:W5:Y:S01]  /*4810*/  LDS.64 R42, [UR4+0x98] ;  /* 0x00009804ff2a7984 */ /* 0x000f620008000a00 */
[----:B------:R-:W-:Y:S01]  /*4820*/  @P6 PRMT R60, R39, 0x7772, RZ ;  /* 0x00007772273c6816 */ /* 0x000fe200000000ff */
[----:B------:R-:W-:Y:S01]  /*4830*/  @!P5 IMAD.MOV.U32 R2, RZ, RZ, R40 ;  /* 0x000000ffff02d224 */ /* 0x000fe200078e0028 */
[----:B------:R-:W-:Y:S01]  /*4840*/  @!P5 MOV R3, R41 ;  /* 0x000000290003d202 */ /* 0x000fe20000000f00 */
[--C-:B------:R-:W-:Y:S01]  /*4850*/  @!P5 IMAD.MOV.U32 R4, RZ, RZ, R38.reuse ;  /* 0x000000ffff04d224 */ /* 0x100fe200078e0026 */
[----:B0-----:R-:W-:Y:S01]  /*4860*/  @!P4 DADD R6, R6, R40 ;  /* 0x000000000606c229 */ /* 0x001fe20000000028 */
[----:B------:R-:W-:Y:S01]  /*4870*/  @!P4 IMAD.IADD R8, R8, 0x1, R38 ;  /* 0x000000010808c824 */ /* 0x000fe200078e0226 */
[----:B------:R-:W-:Y:S01]  /*4880*/  LDS.64 R40, [UR4+0xb0] ;  /* 0x0000b004ff287984 */ /* 0x000fe20008000a00 */
[----:B------:R-:W-:Y:S01]  /*4890*/  ISETP.NE.AND P6, PT, R57, 0x5, PT ;  /* 0x000000053900780c */ /* 0x000fe20003fc5270 */
[----:B------:R-:W-:-:S02]  /*48a0*/  @!P5 IMAD.MOV.U32 R37, RZ, RZ, R64 ;  /* 0x000000ffff25d224 */ /* 0x000fc400078e0040 */
[----:B------:R-:W0:Y:S01]  /*48b0*/  LDS.64 R38, [UR4+0xb8] ;  /* 0x0000b804ff267984 */ /* 0x000e220008000a00 */
[----:B------:R-:W-:Y:S02]  /*48c0*/  @!P5 PRMT R65, R65, 0x5410, R60 ;  /* 0x000054104141d816 */ /* 0x000fe4000000003c */
[----:B------:R-:W-:Y:S02]  /*48d0*/  ISETP.NE.AND P5, PT, R10, RZ, PT ;  /* 0x000000ff0a00720c */ /* 0x000fe40003fa5270 */
[C---:B------:R-:W-:Y:S02]  /*48e0*/  @P4 PRMT R45, R9.reuse, 0x7770, RZ ;  /* 0x00007770092d4816 */ /* 0x040fe400000000ff */
[C---:B------:R-:W-:Y:S02]  /*48f0*/  @P4 PRMT R46, R9.reuse, 0x7771, RZ ;  /* 0x00007771092e4816 */ /* 0x040fe400000000ff */
[C---:B------:R-:W-:Y:S02]  /*4900*/  @P4 PRMT R47, R9.reuse, 0x7773, RZ ;  /* 0x00007773092f4816 */ /* 0x040fe400000000ff */
[----:B------:R-:W-:-:S02]  /*4910*/  @P4 PRMT R48, R9, 0x7772, RZ ;  /* 0x0000777209304816 */ /* 0x000fc400000000ff */
[----:B-1----:R-:W-:Y:S02]  /*4920*/  R2UR UR5, R18 ;  /* 0x00000000120572ca */ /* 0x002fe400000e0000 */
[----:B------:R-:W-:Y:S02]  /*4930*/  ISETP.NE.AND P4, PT, R57, 0x6, PT ;  /* 0x000000063900780c */ /* 0x000fe40003f85270 */
[----:B------:R-:W-:Y:S02]  /*4940*/  @!P6 PRMT R65, R47, 0x7610, R65 ;  /* 0x000076102f41e816 */ /* 0x000fe40000000041 */
[----:B------:R-:W-:Y:S01]  /*4950*/  @!P6 PRMT R66, R46, 0x7610, R66 ;  /* 0x000076102e42e816 */ /* 0x000fe20000000042 */
[----:B--2---:R-:W-:Y:S01]  /*4960*/  @!P5 DADD R12, R12, R6 ;  /* 0x000000000c0cd229 */ /* 0x004fe20000000006 */
[----:B------:R-:W-:Y:S01]  /*4970*/  IMAD.IADD R63, R64, 0x1, R5 ;  /* 0x00000001403f7824 */ /* 0x000fe200078e0205 */
[----:B------:R-:W-:Y:S01]  /*4980*/  @!P6 PRMT R65, R65, 0x5410, R48 ;  /* 0x000054104141e816 */ /* 0x000fe20000000030 */
[----:B---3--:R-:W-:Y:S01]  /*4990*/  @!P5 IMAD.IADD R14, R14, 0x1, R8 ;  /* 0x000000010e0ed824 */ /* 0x008fe200078e0208 */
[----:B------:R-:W-:-:S02]  /*49a0*/  @!P6 PRMT R66, R66, 0x5410, R45 ;  /* 0x000054104242e816 */ /* 0x000fc4000000002d */
[C---:B------:R-:W-:Y:S02]  /*49b0*/  @P5 PRMT R49, R15.reuse, 0x7770, RZ ;  /* 0x000077700f315816 */ /* 0x040fe400000000ff */
[C---:B------:R-:W-:Y:S02]  /*49c0*/  @P5 PRMT R50, R15.reuse, 0x7771, RZ ;  /* 0x000077710f325816 */ /* 0x040fe400000000ff */
[C---:B------:R-:W-:Y:S02]  /*49d0*/  @P5 PRMT R51, R15.reuse, 0x7772, RZ ;  /* 0x000077720f335816 */ /* 0x040fe400000000ff */
[----:B------:R-:W-:Y:S02]  /*49e0*/  @P5 PRMT R52, R15, 0x7773, RZ ;  /* 0x000077730f345816 */ /* 0x000fe400000000ff */
[----:B----4-:R-:W-:Y:S01]  /*49f0*/  ISETP.NE.AND P5, PT, R61, RZ, PT ;  /* 0x000000ff3d00720c */ /* 0x010fe20003fa5270 */
[----:B------:R-:W-:Y:S01]  /*4a00*/  IMAD.SHL.U32 R5, R58, 0x1000000, RZ ;  /* 0x010000003a057824 */ /* 0x000fe200078e00ff */
[----:B------:R-:W-:Y:S01]  /*4a10*/  UISETP.NE.AND UP0, UPT, UR5, URZ, UPT ;  /* 0x000000ff0500728c */ /* 0x000fe2000bf05270 */
[----:B------:R-:W-:Y:S01]  /*4a20*/  IMAD.IADD R10, R63, 0x1, R10 ;  /* 0x000000013f0a7824 */ /* 0x000fe200078e020a */
[----:B------:R-:W-:-:S02]  /*4a30*/  @!P4 PRMT R65, R52, 0x7610, R65 ;  /* 0x000076103441c816 */ /* 0x000fc40000000041 */
[----:B------:R-:W-:Y:S01]  /*4a40*/  @!P4 PRMT R66, R50, 0x7610, R66 ;  /* 0x000076103242c816 */ /* 0x000fe20000000042 */
[----:B------:R-:W-:Y:S01]  /*4a50*/  @!P6 IMAD.MOV.U32 R2, RZ, RZ, R6 ;  /* 0x000000ffff02e224 */ /* 0x000fe200078e0006 */
[----:B------:R-:W-:Y:S01]  /*4a60*/  @!P6 MOV R4, R8 ;  /* 0x000000080004e202 */ /* 0x000fe20000000f00 */
[----:B------:R-:W-:Y:S01]  /*4a70*/  @!P6 IMAD.MOV.U32 R3, RZ, RZ, R7 ;  /* 0x000000ffff03e224 */ /* 0x000fe200078e0007 */
[----:B------:R-:W-:Y:S01]  /*4a80*/  LOP3.LUT R5, R62, R5, RZ, 0xfc, !PT ;  /* 0x000000053e057212 */ /* 0x000fe200078efcff */
[----:B------:R-:W-:Y:S01]  /*4a90*/  @!P6 IMAD.MOV.U32 R37, RZ, RZ, R63 ;  /* 0x000000ffff25e224 */ /* 0x000fe200078e003f */
[----:B------:R-:W-:Y:S01]  /*4aa0*/  @!P4 PRMT R65, R65, 0x5410, R51 ;  /* 0x000054104141c816 */ /* 0x000fe20000000033 */
[----:B------:R-:W-:Y:S01]  /*4ab0*/  @!P4 IMAD.MOV.U32 R2, RZ, RZ, R12 ;  /* 0x000000ffff02c224 */ /* 0x000fe200078e000c */
[----:B------:R-:W-:Y:S01]  /*4ac0*/  @!P4 PRMT R66, R66, 0x5410, R49 ;  /* 0x000054104242c816 */ /* 0x000fe20000000031 */
[----:B------:R-:W-:Y:S02]  /*4ad0*/  @!P4 IMAD.MOV.U32 R3, RZ, RZ, R13 ;  /* 0x000000ffff03c224 */ /* 0x000fe400078e000d */
[----:B------:R-:W-:-:S02]  /*4ae0*/  @!P4 IMAD.MOV.U32 R4, RZ, RZ, R14 ;  /* 0x000000ffff04c224 */ /* 0x000fc400078e000e */
[----:B------:R-:W-:Y:S01]  /*4af0*/  @!P4 IMAD.MOV.U32 R37, RZ, RZ, R10 ;  /* 0x000000ffff25c224 */ /* 0x000fe200078e000a */
[----:B------:R-:W-:Y:S01]  /*4b00*/  PLOP3.LUT P4, PT, PT, PT, UP0, 0x80, 0x8 ;  /* 0x000000000008781c */ /* 0x000fe20003f8f008 */
[----:B-----5:R-:W-:Y:S01]  /*4b10*/  @!P5 DADD R42, R42, R12 ;  /* 0x000000002a2ad229 */ /* 0x020fe2000000000c */
[----:B------:R-:W1:Y:S01]  /*4b20*/  SHFL.UP PT, R5, R5, 0x1, RZ ;  /* 0x0420000005057989 */ /* 0x000e6200000e00ff */
[----:B------:R-:W-:Y:S01]  /*4b30*/  @!P5 IMAD.IADD R16, R16, 0x1, R14 ;  /* 0x000000011010d824 */ /* 0x000fe200078e020e */
[----:B------:R-:W-:Y:S02]  /*4b40*/  ISETP.NE.AND P6, PT, R57, 0x7, PT ;  /* 0x000000073900780c */ /* 0x000fe40003fc5270 */
[----:B0-----:R-:W-:-:S07]  /*4b50*/  R2UR UR6, R39 ;  /* 0x00000000270672ca */ /* 0x001fce00000e0000 */
[----:B------:R-:W-:Y:S01]  /*4b60*/  @!P4 IMAD.IADD R38, R38, 0x1, R16 ;  /* 0x000000012626c824 */ /* 0x000fe200078e0210 */
[----:B------:R-:W-:Y:S01]  /*4b70*/  @!P4 DADD R40, R40, R42 ;  /* 0x000000002828c229 */ /* 0x000fe2000000002a */
[----:B------:R-:W-:Y:S02]  /*4b80*/  ISETP.GE.U32.AND P4, PT, R44, 0x20, PT ;  /* 0x000000202c00780c */ /* 0x000fe40003f86070 */
[----:B------:R-:W-:Y:S02]  /*4b90*/  IADD3 R8, PT, PT, R10, R61, RZ ;  /* 0x0000003d0a087210 */ /* 0x000fe40007ffe0ff */
[C---:B------:R-:W-:Y:S02]  /*4ba0*/  @P5 PRMT R54, R17.reuse, 0x7773, RZ ;  /* 0x0000777311365816 */ /* 0x040fe400000000ff */
[C---:B------:R-:W-:Y:S01]  /*4bb0*/  @P5 PRMT R56, R17.reuse, 0x7771, RZ ;  /* 0x0000777111385816 */ /* 0x040fe200000000ff */
[----:B------:R-:W0:Y:S01]  /*4bc0*/  SHFL.UP PT, R6, R20, 0x1, RZ ;  /* 0x0420000014067989 */ /* 0x000e2200000e00ff */
[C---:B------:R-:W-:Y:S01]  /*4bd0*/  @P5 PRMT R53, R17.reuse, 0x7770, RZ ;  /* 0x0000777011355816 */ /* 0x040fe200000000ff */
[----:B------:R-:W-:Y:S01]  /*4be0*/  @!P6 IMAD.MOV.U32 R37, RZ, RZ, R8 ;  /* 0x000000ffff25e224 */ /* 0x000fe200078e0008 */
[----:B------:R-:W-:Y:S01]  /*4bf0*/  @P5 PRMT R55, R17, 0x7772, RZ ;  /* 0x0000777211375816 */ /* 0x000fe200000000ff */
[----:B------:R2:W3:Y:S01]  /*4c00*/  SHFL.UP PT, R7, R21, 0x1, RZ ;  /* 0x0420000015077989 */ /* 0x0004e200000e00ff */
[----:B------:R-:W-:Y:S01]  /*4c10*/  @!P6 PRMT R65, R54, 0x7610, R65 ;  /* 0x000076103641e816 */ /* 0x000fe20000000041 */
[----:B------:R-:W-:Y:S01]  /*4c20*/  @UP0 UPRMT UR16, UR6, 0x7770, URZ ;  /* 0x0000777006100896 */ /* 0x000fe200080000ff */
[----:B------:R-:W-:Y:S01]  /*4c30*/  @!P6 PRMT R66, R56, 0x7610, R66 ;  /* 0x000076103842e816 */ /* 0x000fe20000000042 */
[----:B------:R4:W0:Y:S01]  /*4c40*/  SHFL.UP PT, R20, R59, 0x1, RZ ;  /* 0x042000003b147989 */ /* 0x00082200000e00ff */
[----:B------:R-:W-:Y:S01]  /*4c50*/  @UP0 UPRMT UR17, UR6, 0x7771, URZ ;  /* 0x0000777106110896 */ /* 0x000fe200080000ff */
[----:B------:R-:W-:Y:S01]  /*4c60*/  VIADD R8, R8, UR5 ;  /* 0x0000000508087c36 */ /* 0x000fe20008000000 */
[----:B------:R-:W-:Y:S01]  /*4c70*/  @UP0 UPRMT UR18, UR6, 0x7772, URZ ;  /* 0x0000777206120896 */ /* 0x000fe200080000ff */
[----:B------:R-:W0:Y:S01]  /*4c80*/  SHFL.UP PT, R36, R36, 0x1, RZ ;  /* 0x0420000024247989 */ /* 0x000e2200000e00ff */
[----:B------:R-:W-:Y:S01]  /*4c90*/  @UP0 UPRMT UR19, UR6, 0x7773, URZ ;  /* 0x0000777306130896 */ /* 0x000fe200080000ff */
[----:B------:R-:W-:Y:S01]  /*4ca0*/  @!P6 IMAD.MOV.U32 R4, RZ, RZ, R16 ;  /* 0x000000ffff04e224 */ /* 0x000fe200078e0010 */
[C---:B------:R-:W-:Y:S01]  /*4cb0*/  PRMT R16, R33.reuse, 0x7770, RZ ;  /* 0x0000777021107816 */ /* 0x040fe200000000ff */
[----:B------:R-:W-:Y:S01]  /*4cc0*/  @!P6 IMAD.MOV.U32 R2, RZ, RZ, R42 ;  /* 0x000000ffff02e224 */ /* 0x000fe200078e002a */
[C---:B------:R-:W-:Y:S01]  /*4cd0*/  PRMT R17, R33.reuse, 0x7771, RZ ;  /* 0x0000777121117816 */ /* 0x040fe200000000ff */
[----:B------:R-:W-:Y:S01]  /*4ce0*/  @!P6 IMAD.MOV.U32 R3, RZ, RZ, R43 ;  /* 0x000000ffff03e224 */ /* 0x000fe200078e002b */
[----:B------:R-:W-:-:S02]  /*4cf0*/  PRMT R18, R33, 0x7772, RZ ;  /* 0x0000777221127816 */ /* 0x000fc400000000ff */
[C---:B------:R-:W-:Y:S02]  /*4d00*/  PRMT R46, R35.reuse, 0x7770, RZ ;  /* 0x00007770232e7816 */ /* 0x040fe400000000ff */
[C---:B--2---:R-:W-:Y:S02]  /*4d10*/  PRMT R21, R35.reuse, 0x7771, RZ ;  /* 0x0000777123157816 */ /* 0x044fe400000000ff */
[C---:B------:R-:W-:Y:S02]  /*4d20*/  PRMT R19, R35.reuse, 0x7772, RZ ;  /* 0x0000777223137816 */ /* 0x040fe400000000ff */
[----:B------:R-:W-:Y:S02]  /*4d30*/  PRMT R48, R35, 0x7773, RZ ;  /* 0x0000777323307816 */ /* 0x000fe400000000ff */
[----:B------:R-:W-:Y:S02]  /*4d40*/  @!P6 PRMT R65, R65, 0x5410, R55 ;  /* 0x000054104141e816 */ /* 0x000fe40000000037 */
[----:B------:R-:W-:-:S02]  /*4d50*/  @!P6 PRMT R66, R66, 0x5410, R53 ;  /* 0x000054104242e816 */ /* 0x000fc40000000035 */
[----:B------:R-:W-:Y:S02]  /*4d60*/  PRMT R33, R33, 0x7773, RZ ;  /* 0x0000777321217816 */ /* 0x000fe400000000ff */
[--C-:B-1----:R-:W-:Y:S02]  /*4d70*/  SHF.R.U32.HI R45, RZ, 0x18, R5.reuse ;  /* 0x00000018ff2d7819 */ /* 0x102fe40000011605 */
[----:B------:R-:W-:Y:S02]  /*4d80*/  SHF.R.U32.HI R35, RZ, 0x8, R5 ;  /* 0x00000008ff237819 */ /* 0x000fe40000011605 */
[C---:B------:R-:W-:Y:S02]  /*4d90*/  PRMT R47, R5.reuse, 0x7610, R47 ;  /* 0x00007610052f7816 */ /* 0x040fe4000000002f */
[----:B------:R-:W-:Y:S01]  /*4da0*/  PRMT R39, R5, 0x7632, R39 ;  /* 0x0000763205277816 */ /* 0x000fe20000000027 */
[----:B0--34-:R-:W-:Y:S06]  /*4db0*/  @!P4 BRA `(.L_x_1829) ;  /* 0x00000000003cc947 */ /* 0x019fec0003800000 */
[----:B------:R-:W-:Y:S02]  /*4dc0*/  ISETP.NE.AND P3, PT, R20, RZ, PT ;  /* 0x000000ff1400720c */ /* 0x000fe40003f65270 */
[----:B------:R-:W-:Y:S02]  /*4dd0*/  ISETP.NE.AND P4, PT, R0, RZ, PT ;  /* 0x000000ff0000720c */ /* 0x000fe40003f85270 */
[----:B------:R-:W-:-:S09]  /*4de0*/  IADD3 R20, PT, PT, R20, R37, RZ ;  /* 0x0000002514147210 */ /* 0x000fd20007ffe0ff */
        /* <DEDUP_REMOVED lines=11> */
[----:B------:R-:W-:Y:S06]  /*4ea0*/  BRA `(.L_x_1830) ;  /* 0x0000001c004c7947 */ /* 0x000fec0003800000 */
.L_x_1829:
[----:B------:R-:W-:Y:S04]  /*4eb0*/  BSSY.RECONVERGENT B0, `(.L_x_1831) ;  /* 0x0000021000007945 */ /* 0x000fe80003800200 */
[----:B------:R-:W-:Y:S05]  /*4ec0*/  @P3 BRA `(.L_x_1832) ;  /* 0x00000000007c3947 */ /* 0x000fea0003800000 */
[----:B------:R-:W0:Y:S01]  /*4ed0*/  LDCU.64 UR6, c[0x0][0x3c0] ;  /* 0x00007800ff0677ac */ /* 0x000e220008000a00 */
[--C-:B------:R-:W-:Y:S01]  /*4ee0*/  IMAD.MOV.U32 R14, RZ, RZ, R38.reuse ;  /* 0x000000ffff0e7224 */ /* 0x100fe200078e0026 */
[----:B------:R1:W-:Y:S01]  /*4ef0*/  STS [UR4+0x118], R8 ;  /* 0x00011808ff007988 */ /* 0x0003e20008000804 */
[----:B------:R-:W-:Y:S01]  /*4f00*/  IMAD.MOV.U32 R2, RZ, RZ, R38 ;  /* 0x000000ffff027224 */ /* 0x000fe200078e0026 */
[----:B------:R-:W2:Y:S01]  /*4f10*/  LDCU.64 UR8, c[0x0][0x3b8] ;  /* 0x00007700ff0877ac */ /* 0x000ea20008000a00 */
[----:B------:R-:W-:Y:S01]  /*4f20*/  IMAD.MOV.U32 R13, RZ, RZ, 0x64 ;  /* 0x00000064ff0d7424 */ /* 0x000fe200078e00ff */
[----:B------:R1:W-:Y:S01]  /*4f30*/  STS.64 [UR4+0x120], R40 ;  /* 0x00012028ff007988 */ /* 0x0003e20008000a04 */
[----:B------:R-:W-:Y:S02]  /*4f40*/  UPRMT UR5, UR18, 0x3340, UR19 ;  /* 0x0000334012057896 */ /* 0x000fe40008000013 */
[----:B------:R-:W-:Y:S02]  /*4f50*/  UPRMT UR10, UR16, 0x3340, UR17 ;  /* 0x00003340100a7896 */ /* 0x000fe40008000011 */
[----:B------:R-:W-:-:S02]  /*4f60*/  USHF.L.U32 UR11, UR18, 0x10, URZ ;  /* 0x00000010120b7899 */ /* 0x000fc400080006ff */
[----:B------:R-:W-:Y:S02]  /*4f70*/  UPRMT UR5, UR10, 0x5410, UR5 ;  /* 0x000054100a057896 */ /* 0x000fe40008000005 */
[----:B------:R-:W-:Y:S02]  /*4f80*/  UPRMT UR10, UR16, 0x6540, UR17 ;  /* 0x00006540100a7896 */ /* 0x000fe40008000011 */
[----:B------:R-:W-:Y:S02]  /*4f90*/  USHF.L.U32 UR12, UR19, 0x18, URZ ;  /* 0x00000018130c7899 */ /* 0x000fe400080006ff */
[----:B------:R-:W-:Y:S01]  /*4fa0*/  ULOP3.LUT UR10, UR10, 0xff0000, UR11, 0xf8, !UPT ;  /* 0x00ff00000a0a7892 */ /* 0x000fe2000f8ef80b */
[----:B------:R-:W-:Y:S01]  /*4fb0*/  IMAD.U32 R15, RZ, RZ, UR5 ;  /* 0x00000005ff0f7e24 */ /* 0x000fe2000f8e00ff */
[----:B0-----:R-:W-:Y:S02]  /*4fc0*/  UIMAD.WIDE.U32 UR6, UR13, 0x18, UR6 ;  /* 0x000000180d0678a5 */ /* 0x001fe4000f8e0006 */
[----:B------:R-:W-:-:S02]  /*4fd0*/  ULOP3.LUT UR10, UR10, UR12, URZ, 0xfc, !UPT ;  /* 0x0000000c0a0a7292 */ /* 0x000fc4000f8efcff */
[----:B--2---:R-:W-:Y:S01]  /*4fe0*/  UIMAD.WIDE.U32 UR8, UR13, 0x4, UR8 ;  /* 0x000000040d0878a5 */ /* 0x004fe2000f8e0008 */
[----:B------:R1:W-:Y:S01]  /*4ff0*/  STS.64 [UR4+0x128], R14 ;  /* 0x0001280eff007988 */ /* 0x0003e20008000a04 */
[----:B------:R-:W-:Y:S01]  /*5000*/  MOV R4, UR6 ;  /* 0x0000000600047c02 */ /* 0x000fe20008000f00 */
[----:B------:R-:W-:Y:S02]  /*5010*/  IMAD.U32 R5, RZ, RZ, UR7 ;  /* 0x00000007ff057e24 */ /* 0x000fe4000f8e00ff */
[----:B------:R-:W-:Y:S02]  /*5020*/  IMAD.U32 R3, RZ, RZ, UR10 ;  /* 0x0000000aff037e24 */ /* 0x000fe4000f8e00ff */
[----:B------:R-:W-:Y:S01]  /*5030*/  IMAD.U32 R10, RZ, RZ, UR8 ;  /* 0x00000008ff0a7e24 */ /* 0x000fe2000f8e00ff */
[----:B------:R1:W-:Y:S01]  /*5040*/  ST.E.64.STRONG.GPU desc[UR14][R4.64+0x300], R8 ;  /* 0x0003000804007985 */ /* 0x0003e2000c10fb0e */
[----:B------:R-:W-:-:S03]  /*5050*/  IMAD.U32 R11, RZ, RZ, UR9 ;  /* 0x00000009ff0b7e24 */ /* 0x000fc6000f8e00ff */
[----:B------:R1:W-:Y:S04]  /*5060*/  ST.E.64.STRONG.GPU desc[UR14][R4.64+0x308], R40 ;  /* 0x0003082804007985 */ /* 0x0003e8000c10fb0e */
[----:B------:R1:W-:Y:S01]  /*5070*/  ST.E.64.STRONG.GPU desc[UR14][R4.64+0x310], R2 ;  /* 0x0003100204007985 */ /* 0x0003e2000c10fb0e */
[----:B------:R-:W-:Y:S06]  /*5080*/  MEMBAR.ALL.GPU ;  /* 0x0000000000007992 */ /* 0x000fec000000a000 */
[----:B------:R-:W-:-:S00]  /*5090*/  ERRBAR ;  /* 0x00000000000079ab */ /* 0x000fc00000000000 */
[----:B------:R-:W-:Y:S06]  /*50a0*/  CGAERRBAR ;  /* 0x00000000000075ab */ /* 0x000fec0000000000 */
[----:B------:R1:W-:Y:S02]  /*50b0*/  ST.E.STRONG.GPU desc[UR14][R10.64+0x80], R13 ;  /* 0x0000800d0a007985 */ /* 0x0003e4000c10f90e */
.L_x_1832:
[----:B------:R-:W-:Y:S05]  /*50c0*/  BSYNC.RECONVERGENT B0 ;  /* 0x0000000000007941 */ /* 0x000fea0003800200 */
.L_x_1831:
[----:B------:R-:W0:Y:S01]  /*50d0*/  LDCU UR5, c[0x0][0x370] ;  /* 0x00006e00ff0577ac */ /* 0x000e220008000800 */
[----:B------:R-:W-:-:S05]  /*50e0*/  LOP3.LUT R37, RZ, R44, RZ, 0x33, !PT ;  /* 0x0000002cff257212 */ /* 0x000fca00078e33ff */
[----:B------:R-:W-:Y:S01]  /*50f0*/  VIADD R37, R37, UR13 ;  /* 0x0000000d25257c36 */ /* 0x000fe20008000000 */
[----:B0-----:R-:W-:-:S09]  /*5100*/  UISETP.GT.U32.AND UP0, UPT, UR5, 0x1f3, UPT ;  /* 0x000001f30500788c */ /* 0x001fd2000bf04070 */
[----:B------:R-:W-:Y:S05]  /*5110*/  BRA.U UP0, `(.L_x_1833) ;  /* 0x0000000100087547 */ /* 0x000fea000b800000 */
[----:B------:R0:W-:Y:S06]  /*5120*/  MEMBAR.SC.CTA ;  /* 0x0000000000007992 */ /* 0x0001ec0000000000 */
[----:B0-----:R-:W-:Y:S05]  /*5130*/  BRA `(.L_x_1834) ;  /* 0x0000000000087947 */ /* 0x001fea0003800000 */
.L_x_1833:
[----:B------:R-:W-:Y:S05]  /*5140*/  NANOSLEEP 0x1c2 ;  /* 0x000001c20000795d */ /* 0x000fea0003800000 */
[----:B------:R-:W-:Y:S01]  /*5150*/  NOP ;  /* 0x0000000000007918 */ /* 0x000fe20000000000 */
.L_x_1834:
[----:B-1----:R-:W0:Y:S02]  /*5160*/  LDC.64 R2, c[0x0][0x3b8] ;  /* 0x0000ee00ff027b82 */ /* 0x002e240000000a00 */
[----:B0-----:R-:W-:-:S07]  /*5170*/  IMAD.WIDE R2, R37, 0x4, R2 ;  /* 0x0000000425027825 */ /* 0x001fce00078e0202 */
.L_x_1836:
        /* <DEDUP_REMOVED lines=10> */
.L_x_2057:
        /* <DEDUP_REMOVED lines=9> */
[----:B------:R0:W5:Y:S04]  /*52b0*/  LD.E.STRONG.GPU R49, desc[UR14][R10.64+0x300] ;  /* 0x0003000e0a317980 */ /* 0x000168000c10f900 */
[----:B------:R0:W5:Y:S01]  /*52c0*/  LD.E.64.STRONG.GPU R2, desc[UR14][R10.64+0x308] ;  /* 0x0003080e0a027980 */ /* 0x000162000c10fb00 */
[--C-:B--2---:R-:W-:Y:S02]  /*52d0*/  SHF.R.U32.HI R50, RZ, 0x8, R5.reuse ;  /* 0x00000008ff327819 */ /* 0x104fe40000011605 */
[----:B------:R-:W-:-:S02]  /*52e0*/  SHF.R.U32.HI R51, RZ, 0x10, R5 ;  /* 0x00000010ff337819 */ /* 0x000fc40000011605 */
[----:B------:R-:W-:Y:S01]  /*52f0*/  SHF.R.U32.HI R52, RZ, 0x18, R5 ;  /* 0x00000018ff347819 */ /* 0x000fe20000011605 */
[----:B0-----:R-:W-:Y:S06]  /*5300*/  BRA `(.L_x_1839) ;  /* 0x0000000000207947 */ /* 0x001fec0003800000 */
.L_x_1838:
[----:B------:R-:W0:Y:S02]  /*5310*/  LDC.64 R10, c[0x0][0x3c8] ;  /* 0x0000f200ff0a7b82 */ /* 0x000e240000000a00 */
[----:B0-----:R-:W-:-:S05]  /*5320*/  IMAD.WIDE R10, R37, 0x18, R10 ;  /* 0x00000018250a7825 */ /* 0x001fca00078e020a */
[----:B------:R-:W2:Y:S04]  /*5330*/  LD.E.64.STRONG.GPU R4, desc[UR14][R10.64+0x310] ;  /* 0x0003100e0a047980 */ /* 0x000ea8000c10fb00 */
[----:B------:R0:W5:Y:S04]  /*5340*/  LD.E.STRONG.GPU R49, desc[UR14][R10.64+0x300] ;  /* 0x0003000e0a317980 */ /* 0x000168000c10f900 */
[----:B------:R0:W5:Y:S01]  /*5350*/  LD.E.64.STRONG.GPU R2, desc[UR14][R10.64+0x308] ;  /* 0x0003080e0a027980 */ /* 0x000162000c10fb00 */
[--C-:B--2---:R-:W-:Y:S02]  /*5360*/  SHF.R.U32.HI R50, RZ, 0x8, R5.reuse ;  /* 0x00000008ff327819 */ /* 0x104fe40000011605 */
[----:B------:R-:W-:-:S02]  /*5370*/  SHF.R.U32.HI R51, RZ, 0x10, R5 ;  /* 0x00000010ff337819 */ /* 0x000fc40000011605 */
[----:B0-----:R-:W-:-:S07]  /*5380*/  SHF.R.U32.HI R52, RZ, 0x18, R5 ;  /* 0x00000018ff347819 */ /* 0x001fce0000011605 */
.L_x_1839:
[----:B------:R-:W-:Y:S05]  /*5390*/  BSYNC.RECONVERGENT B0 ;  /* 0x0000000000007941 */ /* 0x000fea0003800200 */
.L_x_1837:
[----:B------:R-:W-:-:S03]  /*53a0*/  UMOV UR5, 0xffffffff ;  /* 0xffffffff00057882 */ /* 0x000fc60000000000 */
[----:B------:R-:W-:Y:S05]  /*53b0*/  BRA.DIV UR5, `(.L_x_1840) ;  /* 0x000000ca05087947 */ /* 0x000fea000b800000 */
[----:B------:R-:W0:Y:S01]  /*53c0*/  S2R R53, SR_GEMASK ;  /* 0x0000000000357919 */ /* 0x000e220000003c00 */
[----:B------:R-:W-:Y:S01]  /*53d0*/  VOTE.ANY R11, PT, !P3 ;  /* 0x00000000000b7806 */ /* 0x000fe200058e0100 */
[----:B------:R-:W-:Y:S01]  /*53e0*/  IMAD.U32 R12, R51, 0x10000, RZ ;  /* 0x00010000330c7824 */ /* 0x000fe200078e00ff */
[----:B------:R-:W-:-:S04]  /*53f0*/  LOP3.LUT R15, R52, 0xffff, RZ, 0xc0, !PT ;  /* 0x0000ffff340f7812 */ /* 0x000fc800078ec0ff */
[----:B------:R-:W-:Y:S02]  /*5400*/  LOP3.LUT R12, R12, 0xff0000, RZ, 0xc0, !PT ;  /* 0x00ff00000c0c7812 */ /* 0x000fe400078ec0ff */
[----:B0-----:R-:W-:-:S04]  /*5410*/  LOP3.LUT R11, R11, 0x80000000, R53, 0xec, !PT ;  /* 0x800000000b0b7812 */ /* 0x001fc800078eec35 */
[----:B------:R-:W-:-:S04]  /*5420*/  IADD3 R10, PT, PT, R11, -0x1, RZ ;  /* 0xffffffff0b0a7810 */ /* 0x000fc80007ffe0ff */
[----:B------:R-:W-:Y:S02]  /*5430*/  LOP3.LUT R10, R11, R10, RZ, 0xc, !PT ;  /* 0x0000000a0b0a7212 */ /* 0x000fe400078e0cff */
[----:B------:R-:W-:Y:S02]  /*5440*/  LOP3.LUT R11, R5, 0xff, RZ, 0xc0, !PT ;  /* 0x000000ff050b7812 */ /* 0x000fe400078ec0ff */
[----:B------:R-:W0:Y:S02]  /*5450*/  POPC R42, R10 ;  /* 0x0000000a002a7309 */ /* 0x000e240000000000 */
[----:B------:R-:W-:-:S05]  /*5460*/  PRMT R11, R50, 0x7604, R11 ;  /* 0x00007604320b7816 */ /* 0x000fca000000000b */
[----:B------:R-:W-:-:S04]  /*5470*/  IMAD.IADD R12, R11, 0x1, R12 ;  /* 0x000000010b0c7824 */ /* 0x000fc800078e020c */
[----:B------:R-:W-:Y:S01]  /*5480*/  IMAD R12, R15, 0x1000000, R12 ;  /* 0x010000000f0c7824 */ /* 0x000fe200078e020c */
[----:B0----5:R0:W1:Y:S06]  /*5490*/  SHFL.DOWN PT, R14, R49, 0x1, R42 ;  /* 0x08200000310e7989 */ /* 0x02106c00000e002a */
.L_x_2061:
[----:B------:R-:W-:-:S03]  /*54a0*/  UMOV UR5, 0xffffffff ;  /* 0xffffffff00057882 */ /* 0x000fc60000000000 */
[----:B------:R-:W-:Y:S05]  /*54b0*/  BRA.DIV UR5, `(.L_x_1841) ;  /* 0x000000ca05347947 */ /* 0x000fea000b800000 */
.L_x_2064:
[----:B------:R-:W-:-:S03]  /*54c0*/  UMOV UR5, 0xffffffff ;  /* 0xffffffff00057882 */ /* 0x000fc60000000000 */
[----:B------:R-:W-:Y:S05]  /*54d0*/  BRA.DIV UR5, `(.L_x_1842) ;  /* 0x000000ca054c7947 */ /* 0x000fea000b800000 */
[----:B------:R2:W3:Y:S04]  /*54e0*/  SHFL.DOWN PT, R10, R2, 0x1, R42 ;  /* 0x08200000020a7989 */ /* 0x0004e800000e002a */
[----:B------:R2:W4:Y:S04]  /*54f0*/  SHFL.DOWN PT, R15, R3, 0x1, R42 ;  /* 0x08200000030f7989 */ /* 0x00052800000e002a */
[----:B------:R2:W0:Y:S02]  /*5500*/  SHFL.DOWN PT, R55, R4, 0x1, R42 ;  /* 0x0820000004377989 */ /* 0x00042400000e002a */
.L_x_2069:
[----:B------:R-:W-:Y:S01]  /*5510*/  UMOV UR5, 0xffffffff ;  /* 0xffffffff00057882 */ /* 0x000fe20000000000 */
[----:B------:R-:W-:Y:S02]  /*5520*/  ISETP.GE.AND P4, PT, R0, R42, PT ;  /* 0x0000002a0000720c */ /* 0x000fe40003f86270 */
[----:B------:R-:W-:Y:S11]  /*5530*/  BRA.DIV UR5, `(.L_x_1843) ;  /* 0x000000ca058c7947 */ /* 0x000ff6000b800000 */
.L_x_2072:
[----:B------:R-:W-:Y:S04]  /*5540*/  BSSY.RECONVERGENT B0, `(.L_x_1844) ;  /* 0x0000007000007945 */ /* 0x000fe80003800200 */
[----:B------:R-:W-:Y:S05]  /*5550*/  @P4 BRA `(.L_x_1845) ;  /* 0x0000000000144947 */ /* 0x000fea0003800000 */
[C---:B------:R-:W-:Y:S01]  /*5560*/  ISETP.NE.AND P3, PT, R49.reuse, RZ, PT ;  /* 0x000000ff3100720c */ /* 0x040fe20003f65270 */
[----:B01----:R-:W-:-:S12]  /*5570*/  IMAD.IADD R49, R49, 0x1, R14 ;  /* 0x0000000131317824 */ /* 0x003fd800078e020e */
[----:B----4-:R-:W-:Y:S02]  /*5580*/  @!P3 IMAD.MOV.U32 R11, RZ, RZ, R15 ;  /* 0x000000ffff0bb224 */ /* 0x010fe400078e000f */
[----:B--2---:R-:W-:-:S04]  /*5590*/  @!P3 IMAD.IADD R4, R4, 0x1, R55 ;  /* 0x000000010404b824 */ /* 0x004fc800078e0237 */
[----:B---3--:R-:W-:-:S11]  /*55a0*/  @!P3 DADD R2, R2, R10 ;  /* 0x000000000202b229 */ /* 0x008fd6000000000a */
.L_x_1845:
[----:B------:R-:W-:Y:S05]  /*55b0*/  BSYNC.RECONVERGENT B0 ;  /* 0x0000000000007941 */ /* 0x000fea0003800200 */
.L_x_1844:
[----:B------:R-:W-:-:S03]  /*55c0*/  UMOV UR5, 0xffffffff ;  /* 0xffffffff00057882 */ /* 0x000fc60000000000 */
[----:B------:R-:W-:Y:S05]  /*55d0*/  BRA.DIV UR5, `(.L_x_1846) ;  /* 0x000000ca05887947 */ /* 0x000fea000b800000 */
[----:B---3--:R3:W0:Y:S02]  /*55e0*/  SHFL.DOWN PT, R10, R49, 0x2, R42 ;  /* 0x08400000310a7989 */ /* 0x00862400000e002a */
.L_x_2075:
[----:B------:R-:W-:-:S03]  /*55f0*/  UMOV UR5, 0xffffffff ;  /* 0xffffffff00057882 */ /* 0x000fc60000000000 */
[----:B------:R-:W-:Y:S05]  /*5600*/  BRA.DIV UR5, `(.L_x_1847) ;  /* 0x000000ca05a47947 */ /* 0x000fea000b800000 */
.L_x_2078:
[----:B------:R-:W-:-:S03]  /*5610*/  UMOV UR5, 0xffffffff ;  /* 0xffffffff00057882 */ /* 0x000fc60000000000 */
[----:B------:R-:W-:Y:S05]  /*5620*/  BRA.DIV UR5, `(.L_x_1848) ;  /* 0x000000ca05bc7947 */ /* 0x000fea000b800000 */
[----:B-1----:R1:W1:Y:S04]  /*5630*/  SHFL.DOWN PT, R14, R2, 0x2, R42 ;  /* 0x08400000020e7989 */ /* 0x00226800000e002a */
[----:B----4-:R4:W1:Y:S04]  /*5640*/  SHFL.DOWN PT, R15, R3, 0x2, R42 ;  /* 0x08400000030f7989 */ /* 0x01086800000e002a */
[----:B0-----:R4:W0:Y:S02]  /*5650*/  SHFL.DOWN PT, R55, R4, 0x2, R42 ;  /* 0x0840000004377989 */ /* 0x00182400000e002a */
.L_x_2083:
[----:B------:R-:W-:Y:S01]  /*5660*/  VIADD R11, R0, 0x2 ;  /* 0x00000002000b7836 */ /* 0x000fe20000000000 */
[----:B------:R-:W-:-:S04]  /*5670*/  UMOV UR5, 0xffffffff ;  /* 0xffffffff00057882 */ /* 0x000fc80000000000 */
[----:B------:R-:W-:Y:S01]  /*5680*/  ISETP.GT.AND P4, PT, R11, R42, PT ;  /* 0x0000002a0b00720c */ /* 0x000fe20003f84270 */
[----:B------:R-:W-:-:S12]  /*5690*/  BRA.DIV UR5, `(.L_x_1849) ;  /* 0x000000ca05f87947 */ /* 0x000fd8000b800000 */
.L_x_2086:
[----:B------:R-:W-:Y:S04]  /*56a0*/  BSSY.RECONVERGENT B0, `(.L_x_1850) ;  /* 0x0000008000007945 */ /* 0x000fe80003800200 */
[----:B------:R-:W-:Y:S05]  /*56b0*/  @P4 BRA `(.L_x_1851) ;  /* 0x0000000000184947 */ /* 0x000fea0003800000 */
[C---:B------:R-:W-:Y:S02]  /*56c0*/  ISETP.NE.AND P3, PT, R49.reuse, RZ, PT ;  /* 0x000000ff3100720c */ /* 0x040fe40003f65270 */
[----:B---3--:R-:W-:-:S11]  /*56d0*/  IADD3 R49, PT, PT, R49, R10, RZ ;  /* 0x0000000a31317210 */ /* 0x008fd60007ffe0ff */
[----:B-1----:R-:W-:Y:S02]  /*56e0*/  @!P3 IMAD.MOV.U32 R10, RZ, RZ, R14 ;  /* 0x000000ffff0ab224 */ /* 0x002fe400078e000e */
[----:B------:R-:W-:Y:S02]  /*56f0*/  @!P3 IMAD.MOV.U32 R11, RZ, RZ, R15 ;  /* 0x000000ffff0bb224 */ /* 0x000fe400078e000f */
[----:B0-2-4-:R-:W-:-:S04]  /*5700*/  @!P3 IMAD.IADD R4, R4, 0x1, R55 ;  /* 0x000000010404b824 */ /* 0x015fc800078e0237 */
[----:B------:R-:W-:-:S11]  /*5710*/  @!P3 DADD R2, R2, R10 ;  /* 0x000000000202b229 */ /* 0x000fd6000000000a */
.L_x_1851:
[----:B------:R-:W-:Y:S05]  /*5720*/  BSYNC.RECONVERGENT B0 ;  /* 0x0000000000007941 */ /* 0x000fea0003800200 */
.L_x_1850:
[----:B------:R-:W-:-:S03]  /*5730*/  UMOV UR5, 0xffffffff ;  /* 0xffffffff00057882 */ /* 0x000fc60000000000 */
[----:B------:R-:W-:Y:S05]  /*5740*/  BRA.DIV UR5, `(.L_x_1852) ;  /* 0x000000ca05f07947 */ /* 0x000fea000b800000 */
[----:B------:R0:W0:Y:S02]  /*5750*/  SHFL.DOWN PT, R10, R49, 0x4, R42 ;  /* 0x08800000310a7989 */ /* 0x00002400000e002a */
.L_x_2089:
[----:B------:R-:W-:-:S03]  /*5760*/  UMOV UR5, 0xffffffff ;  /* 0xffffffff00057882 */ /* 0x000fc60000000000 */
[----:B------:R-:W-:Y:S05]  /*5770*/  BRA.DIV UR5, `(.L_x_1853) ;  /* 0x000000ce050c7947 */ /* 0x000fea000b800000 */
.L_x_2092:
[----:B------:R-:W-:-:S03]  /*5780*/  UMOV UR5, 0xffffffff ;  /* 0xffffffff00057882 */ /* 0x000fc60000000000 */
[----:B------:R-:W-:Y:S05]  /*5790*/  BRA.DIV UR5, `(.L_x_1854) ;  /* 0x000000ce05247947 */ /* 0x000fea000b800000 */
[----:B-1----:R1:W1:Y:S04]  /*57a0*/  SHFL.DOWN PT, R14, R2, 0x4, R42 ;  /* 0x08800000020e7989 */ /* 0x00226800000e002a */
[----:B------:R1:W1:Y:S04]  /*57b0*/  SHFL.DOWN PT, R15, R3, 0x4, R42 ;  /* 0x08800000030f7989 */ /* 0x00026800000e002a */
[----:B0-----:R0:W0:Y:S02]  /*57c0*/  SHFL.DOWN PT, R55, R4, 0x4, R42 ;  /* 0x0880000004377989 */ /* 0x00102400000e002a */
.L_x_2097:
[----:B------:R-:W-:Y:S01]  /*57d0*/  VIADD R11, R0, 0x4 ;  /* 0x00000004000b7836 */ /* 0x000fe20000000000 */
[----:B------:R-:W-:-:S04]  /*57e0*/  UMOV UR5, 0xffffffff ;  /* 0xffffffff00057882 */ /* 0x000fc80000000000 */
[----:B------:R-:W-:Y:S01]  /*57f0*/  ISETP.GT.AND P4, PT, R11, R42, PT ;  /* 0x0000002a0b00720c */ /* 0x000fe20003f84270 */
[----:B------:R-:W-:-:S12]  /*5800*/  BRA.DIV UR5, `(.L_x_1855) ;  /* 0x000000ce05607947 */ /* 0x000fd8000b800000 */
.L_x_2100:
[----:B------:R-:W-:Y:S04]  /*5810*/  BSSY.RECONVERGENT B0, `(.L_x_1856) ;  /* 0x0000008000007945 */ /* 0x000fe80003800200 */
[----:B------:R-:W-:Y:S05]  /*5820*/  @P4 BRA `(.L_x_1857) ;  /* 0x0000000000184947 */ /* 0x000fea0003800000 */
[C---:B------:R-:W-:Y:S01]  /*5830*/  ISETP.NE.AND P3, PT, R49.reuse, RZ, PT ;  /* 0x000000ff3100720c */ /* 0x040fe20003f65270 */
[----:B---3--:R-:W-:-:S12]  /*5840*/  IMAD.IADD R49, R49, 0x1, R10 ;  /* 0x0000000131317824 */ /* 0x008fd800078e020a */
[----:B-1----:R-:W-:Y:S01]  /*5850*/  @!P3 IMAD.MOV.U32 R10, RZ, RZ, R14 ;  /* 0x000000ffff0ab224 */ /* 0x002fe200078e000e */
[----:B0-2-4-:R-:W-:Y:S01]  /*5860*/  @!P3 IADD3 R4, PT, PT, R4, R55, RZ ;  /* 0x000000370404b210 */ /* 0x015fe20007ffe0ff */
[----:B------:R-:W-:-:S06]  /*5870*/  @!P3 IMAD.MOV.U32 R11, RZ, RZ, R15 ;  /* 0x000000ffff0bb224 */ /* 0x000fcc00078e000f */
[----:B------:R-:W-:-:S11]  /*5880*/  @!P3 DADD R2, R2, R10 ;  /* 0x000000000202b229 */ /* 0x000fd6000000000a */
.L_x_1857:
[----:B------:R-:W-:Y:S05]  /*5890*/  BSYNC.RECONVERGENT B0 ;  /* 0x0000000000007941 */ /* 0x000fea0003800200 */
.L_x_1856:
[----:B------:R-:W-:-:S03]  /*58a0*/  UMOV UR5, 0xffffffff ;  /* 0xffffffff00057882 */ /* 0x000fc60000000000 */
[----:B------:R-:W-:Y:S05]  /*58b0*/  BRA.DIV UR5, `(.L_x_1858) ;  /* 0x000000ce05587947 */ /* 0x000fea000b800000 */
[----:B------:R0:W0:Y:S02]  /*58c0*/  SHFL.DOWN PT, R10, R49, 0x8, R42 ;  /* 0x09000000310a7989 */ /* 0x00002400000e002a */
.L_x_2103:
[----:B------:R-:W-:-:S03]  /*58d0*/  UMOV UR5, 0xffffffff ;  /* 0xffffffff00057882 */ /* 0x000fc60000000000 */
[----:B------:R-:W-:Y:S05]  /*58e0*/  BRA.DIV UR5, `(.L_x_1859) ;  /* 0x000000ce05747947 */ /* 0x000fea000b800000 */
.L_x_2106:
[----:B------:R-:W-:-:S03]  /*58f0*/  UMOV UR5, 0xffffffff ;  /* 0xffffffff00057882 */ /* 0x000fc60000000000 */
[----:B------:R-:W-:Y:S05]  /*5900*/  BRA.DIV UR5, `(.L_x_1860) ;  /* 0x000000ce058c7947 */ /* 0x000fea000b800000 */
[----:B-1----:R1:W1:Y:S04]  /*5910*/  SHFL.DOWN PT, R14, R2, 0x8, R42 ;  /* 0x09000000020e7989 */ /* 0x00226800000e002a */
[----:B------:R1:W1:Y:S04]  /*5920*/  SHFL.DOWN PT, R15, R3, 0x8, R42 ;  /* 0x09000000030f7989 */ /* 0x00026800000e002a */
[----:B0-----:R0:W0:Y:S02]  /*5930*/  SHFL.DOWN PT, R55, R4, 0x8, R42 ;  /* 0x0900000004377989 */ /* 0x00102400000e002a */
.L_x_2111:
[----:B------:R-:W-:Y:S01]  /*5940*/  VIADD R11, R0, 0x8 ;  /* 0x00000008000b7836 */ /* 0x000fe20000000000 */
[----:B------:R-:W-:-:S04]  /*5950*/  UMOV UR5, 0xffffffff ;  /* 0xffffffff00057882 */ /* 0x000fc80000000000 */
[----:B------:R-:W-:Y:S01]  /*5960*/  ISETP.GT.AND P4, PT, R11, R42, PT ;  /* 0x0000002a0b00720c */ /* 0x000fe20003f84270 */
[----:B------:R-:W-:-:S12]  /*5970*/  BRA.DIV UR5, `(.L_x_1861) ;  /* 0x000000ce05c87947 */ /* 0x000fd8000b800000 */
.L_x_2114:
[----:B------:R-:W-:Y:S04]  /*5980*/  BSSY.RECONVERGENT B0, `(.L_x_1862) ;  /* 0x0000008000007945 */ /* 0x000fe80003800200 */
[----:B------:R-:W-:Y:S05]  /*5990*/  @P4 BRA `(.L_x_1863) ;  /* 0x0000000000184947 */ /* 0x000fea0003800000 */
[C---:B------:R-:W-:Y:S01]  /*59a0*/  ISETP.NE.AND P3, PT, R49.reuse, RZ, PT ;  /* 0x000000ff3100720c */ /* 0x040fe20003f65270 */
[----:B---3--:R-:W-:-:S12]  /*59b0*/  IMAD.IADD R49, R49, 0x1, R10 ;  /* 0x0000000131317824 */ /* 0x008fd800078e020a */
[----:B-1----:R-:W-:Y:S02]  /*59c0*/  @!P3 IMAD.MOV.U32 R10, RZ, RZ, R14 ;  /* 0x000000ffff0ab224 */ /* 0x002fe400078e000e */
[----:B------:R-:W-:Y:S02]  /*59d0*/  @!P3 IMAD.MOV.U32 R11, RZ, RZ, R15 ;  /* 0x000000ffff0bb224 */ /* 0x000fe400078e000f */
[----:B0-2-4-:R-:W-:-:S04]  /*59e0*/  @!P3 IMAD.IADD R4, R4, 0x1, R55 ;  /* 0x000000010404b824 */ /* 0x015fc800078e0237 */
[----:B------:R-:W-:-:S11]  /*59f0*/  @!P3 DADD R2, R2, R10 ;  /* 0x000000000202b229 */ /* 0x000fd6000000000a */
.L_x_1863:
[----:B------:R-:W-:Y:S05]  /*5a00*/  BSYNC.RECONVERGENT B0 ;  /* 0x0000000000007941 */ /* 0x000fea0003800200 */
.L_x_1862:
[----:B------:R-:W-:-:S03]  /*5a10*/  UMOV UR5, 0xffffffff ;  /* 0xffffffff00057882 */ /* 0x000fc60000000000 */
[----:B------:R-:W-:Y:S05]  /*5a20*/  BRA.DIV UR5, `(.L_x_1864) ;  /* 0x000000ce05c07947 */ /* 0x000fea000b800000 */
[----:B------:R0:W0:Y:S02]  /*5a30*/  SHFL.DOWN PT, R10, R49, 0x10, R42 ;  /* 0x0a000000310a7989 */ /* 0x00002400000e002a */
.L_x_2117:
[----:B------:R-:W-:-:S03]  /*5a40*/  UMOV UR5, 0xffffffff ;  /* 0xffffffff00057882 */ /* 0x000fc60000000000 */
[----:B------:R-:W-:Y:S05]  /*5a50*/  BRA.DIV UR5, `(.L_x_1865) ;  /* 0x000000ce05dc7947 */ /* 0x000fea000b800000 */
.L_x_2120:
[----:B------:R-:W-:-:S03]  /*5a60*/  UMOV UR5, 0xffffffff ;  /* 0xffffffff00057882 */ /* 0x000fc60000000000 */
[----:B------:R-:W-:Y:S05]  /*5a70*/  BRA.DIV UR5, `(.L_x_1866) ;  /* 0x000000ce05f47947 */ /* 0x000fea000b800000 */
[----:B-1----:R1:W1:Y:S04]  /*5a80*/  SHFL.DOWN PT, R14, R2, 0x10, R42 ;  /* 0x0a000000020e7989 */ /* 0x00226800000e002a */
[----:B------:R1:W1:Y:S04]  /*5a90*/  SHFL.DOWN PT, R15, R3, 0x10, R42 ;  /* 0x0a000000030f7989 */ /* 0x00026800000e002a */
[----:B0-----:R0:W0:Y:S02]  /*5aa0*/  SHFL.DOWN PT, R55, R4, 0x10, R42 ;  /* 0x0a00000004377989 */ /* 0x00102400000e002a */
.L_x_2125:
[----:B------:R-:W-:Y:S01]  /*5ab0*/  VIADD R11, R0, 0x10 ;  /* 0x00000010000b7836 */ /* 0x000fe20000000000 */
[----:B------:R-:W-:Y:S01]  /*5ac0*/  UMOV UR5, 0xffffffff ;  /* 0xffffffff00057882 */ /* 0x000fe20000000000 */
[----:B------:R-:W-:-:S03]  /*5ad0*/  ISETP.NE.AND P4, PT, R13, 0x65, PT ;  /* 0x000000650d00780c */ /* 0x000fc60003f85270 */
[----:B------:R-:W-:Y:S01]  /*5ae0*/  ISETP.GT.AND P5, PT, R11, R42, PT ;  /* 0x0000002a0b00720c */ /* 0x000fe20003fa4270 */
[----:B------:R-:W-:-:S12]  /*5af0*/  BRA.DIV UR5, `(.L_x_1867) ;  /* 0x000000d2052c7947 */ /* 0x000fd8000b800000 */
.L_x_2128:
[----:B------:R-:W-:Y:S04]  /*5b00*/  BSSY.RECONVERGENT B0, `(.L_x_1868) ;  /* 0x0000008000007945 */ /* 0x000fe80003800200 */
[----:B------:R-:W-:Y:S05]  /*5b10*/  @P5 BRA `(.L_x_1869) ;  /* 0x0000000000185947 */ /* 0x000fea0003800000 */
[C---:B------:R-:W-:Y:S01]  /*5b20*/  ISETP.NE.AND P3, PT, R49.reuse, RZ, PT ;  /* 0x000000ff3100720c */ /* 0x040fe20003f65270 */
[----:B---3--:R-:W-:-:S12]  /*5b30*/  IMAD.IADD R49, R49, 0x1, R10 ;  /* 0x0000000131317824 */ /* 0x008fd800078e020a */
[----:B-1----:R-:W-:Y:S01]  /*5b40*/  @!P3 MOV R10, R14 ;  /* 0x0000000e000ab202 */ /* 0x002fe20000000f00 */
[----:B------:R-:W-:Y:S02]  /*5b50*/  @!P3 IMAD.MOV.U32 R11, RZ, RZ, R15 ;  /* 0x000000ffff0bb224 */ /* 0x000fe400078e000f */
[----:B0-2-4-:R-:W-:-:S04]  /*5b60*/  @!P3 IMAD.IADD R4, R4, 0x1, R55 ;  /* 0x000000010404b824 */ /* 0x015fc800078e0237 */
[----:B------:R-:W-:-:S11]  /*5b70*/  @!P3 DADD R2, R2, R10 ;  /* 0x000000000202b229 */ /* 0x000fd6000000000a */
.L_x_1869:
[----:B------:R-:W-:Y:S05]  /*5b80*/  BSYNC.RECONVERGENT B0 ;  /* 0x0000000000007941 */ /* 0x000fea0003800200 */
.L_x_1868:
[----:B------:R-:W-:-:S03]  /*5b90*/  UMOV UR5, 0xffffffff ;  /* 0xffffffff00057882 */ /* 0x000fc60000000000 */
[----:B------:R-:W-:Y:S05]  /*5ba0*/  BRA.DIV UR5, `(.L_x_1870) ;  /* 0x000000d205247947 */ /* 0x000fea000b800000 */
[----:B------:R-:W-:-:S13]  /*5bb0*/  VOTE.ALL P4, P4 ;  /* 0x0000000000ff7806 */ /* 0x000fda0002080000 */
.L_x_2131:
[----:B------:R-:W-:Y:S05]  /*5bc0*/  @!P4 BRA `(.L_x_1871) ;  /* 0x0000000800d8c947 */ /* 0x000fea0003800000 */
.L_x_1908:
[----:B-1-34-:R-:W1:Y:S01]  /*5bd0*/  LDC.64 R14, c[0x0][0x3b8] ;  /* 0x0000ee00ff0e7b82 */ /* 0x01ae620000000a00 */
[----:B------:R-:W-:Y:S05]  /*5be0*/  YIELD ;  /* 0x0000000000007946 */ /* 0x000fea0003800000 */
[----:B012---:R-:W-:-:S07]  /*5bf0*/  IMAD.WIDE R14, R37, 0x4, R14 ;  /* 0x00000004250e7825 */ /* 0x007fce00078e020e */
.L_x_1873:
        /* <DEDUP_REMOVED lines=10> */
.L_x_2134:
[----:B------:R-:W-:Y:S05]  /*5ca0*/  @P3 BRA `(.L_x_1873) ;  /* 0xfffffffc00d43947 */ /* 0x000fea000383ffff */
[----:B------:R-:W-:Y:S01]  /*5cb0*/  ISETP.NE.AND P3, PT, R57, 0x65, PT ;  /* 0x000000653900780c */ /* 0x000fe20003f65270 */
[----:B------:R-:W-:-:S12]  /*5cc0*/  BSSY.RECONVERGENT B0, `(.L_x_1874) ;  /* 0x0000017000007945 */ /* 0x000fd80003800200 */
[----:B------:R-:W-:Y:S05]  /*5cd0*/  @!P3 BRA `(.L_x_1875) ;  /* 0x000000000030b947 */ /* 0x000fea0003800000 */
[----:B------:R-:W-:-:S13]  /*5ce0*/  ISETP.NE.AND P4, PT, R57, 0x64, PT ;  /* 0x000000643900780c */ /* 0x000fda0003f85270 */
[----:B------:R-:W-:Y:S05]  /*5cf0*/  @P4 BRA `(.L_x_1876) ;  /* 0x00000000004c4947 */ /* 0x000fea0003800000 */
[----:B------:R-:W1:Y:S02]  /*5d00*/  LDC.64 R14, c[0x0][0x3c0] ;  /* 0x0000f000ff0e7b82 */ /* 0x000e640000000a00 */
[----:B-1----:R-:W-:-:S05]  /*5d10*/  IMAD.WIDE R14, R37, 0x18, R14 ;  /* 0x00000018250e7825 */ /* 0x002fca00078e020e */
[----:B------:R-:W2:Y:S04]  /*5d20*/  LD.E.64.STRONG.GPU R10, desc[UR14][R14.64+0x10] ;  /* 0x0000100e0e0a7980 */ /* 0x000ea8000c10fb00 */
[----:B------:R1:W5:Y:S04]  /*5d30*/  LD.E.STRONG.GPU R44, desc[UR14][R14.64] ;  /* 0x0000000e0e2c7980 */ /* 0x000368000c10f900 */
[----:B------:R1:W5:Y:S01]  /*5d40*/  LD.E.64.STRONG.GPU R12, desc[UR14][R14.64+0x8] ;  /* 0x0000080e0e0c7980 */ /* 0x000362000c10fb00 */
[--C-:B--2---:R-:W-:Y:S02]  /*5d50*/  SHF.R.U32.HI R59, RZ, 0x8, R11.reuse ;  /* 0x00000008ff3b7819 */ /* 0x104fe4000001160b */
[----:B------:R-:W-:-:S02]  /*5d60*/  SHF.R.U32.HI R56, RZ, 0x10, R11 ;  /* 0x00000010ff387819 */ /* 0x000fc4000001160b */
[----:B0-----:R-:W-:Y:S02]  /*5d70*/  SHF.R.U32.HI R55, RZ, 0x18, R11 ;  /* 0x00000018ff377819 */ /* 0x001fe4000001160b */
[----:B------:R-:W-:Y:S01]  /*5d80*/  PRMT R54, R11, 0x7610, R54 ;  /* 0x000076100b367816 */ /* 0x000fe20000000036 */
[----:B-1----:R-:W-:Y:S06]  /*5d90*/  BRA `(.L_x_1876) ;  /* 0x0000000000247947 */ /* 0x002fec0003800000 */
.L_x_1875:
        /* <DEDUP_REMOVED lines=8> */
[----:B-1----:R-:W-:-:S07]  /*5e20*/  PRMT R54, R11, 0x7610, R54 ;  /* 0x000076100b367816 */ /* 0x002fce0000000036 */
.L_x_1876:
[----:B------:R-:W-:Y:S05]  /*5e30*/  BSYNC.RECONVERGENT B0 ;  /* 0x0000000000007941 */ /* 0x000fea0003800200 */
.L_x_1874:
[----:B------:R-:W-:-:S03]  /*5e40*/  UMOV UR5, 0xffffffff ;  /* 0xffffffff00057882 */ /* 0x000fc60000000000 */
[----:B------:R-:W-:Y:S05]  /*5e50*/  BRA.DIV UR5, `(.L_x_1877) ;  /* 0x000000ce05b47947 */ /* 0x000fea000b800000 */
[----:B------:R-:W-:Y:S02]  /*5e60*/  VOTE.ANY R11, PT, !P3 ;  /* 0x00000000000b7806 */ /* 0x000fe400058e0100 */
[----:B0-234-:R-:W-:Y:S02]  /*5e70*/  LOP3.LUT R42, R54, 0xff, RZ, 0xc0, !PT ;  /* 0x000000ff362a7812 */ /* 0x01dfe400078ec0ff */
[----:B------:R-:W-:Y:S02]  /*5e80*/  LOP3.LUT R11, R11, 0x80000000, R53, 0xec, !PT ;  /* 0x800000000b0b7812 */ /* 0x000fe400078eec35 */
[----:B------:R-:W-:Y:S02]  /*5e90*/  PRMT R42, R59, 0x7604, R42 ;  /* 0x000076043b2a7816 */ /* 0x000fe4000000002a */
[----:B------:R-:W-:Y:S01]  /*5ea0*/  LOP3.LUT R58, R55, 0xffff, RZ, 0xc0, !PT ;  /* 0x0000ffff373a7812 */ /* 0x000fe200078ec0ff */
[----:B------:R-:W-:-:S05]  /*5eb0*/  VIADD R14, R11, 0xffffffff ;  /* 0xffffffff0b0e7836 */ /* 0x000fca0000000000 */
[----:B------:R-:W-:Y:S01]  /*5ec0*/  LOP3.LUT R14, R11, R14, RZ, 0xc, !PT ;  /* 0x0000000e0b0e7212 */ /* 0x000fe200078e0cff */
[----:B------:R-:W-:-:S03]  /*5ed0*/  IMAD.U32 R11, R56, 0x10000, RZ ;  /* 0x00010000380b7824 */ /* 0x000fc600078e00ff */
[----:B------:R-:W0:Y:S02]  /*5ee0*/  POPC R61, R14 ;  /* 0x0000000e003d7309 */ /* 0x000e240000000000 */
[----:B------:R-:W-:-:S05]  /*5ef0*/  LOP3.LUT R11, R11, 0xff0000, RZ, 0xc0, !PT ;  /* 0x00ff00000b0b7812 */ /* 0x000fca00078ec0ff */
[----:B------:R-:W-:-:S04]  /*5f00*/  IMAD.IADD R11, R42, 0x1, R11 ;  /* 0x000000012a0b7824 */ /* 0x000fc800078e020b */
[----:B------:R-:W-:Y:S01]  /*5f10*/  IMAD R63, R58, 0x1000000, R11 ;  /* 0x010000003a3f7824 */ /* 0x000fe200078e020b */
[----:B0----5:R0:W1:Y:S06]  /*5f20*/  SHFL.DOWN PT, R65, R44, 0x1, R61 ;  /* 0x082000002c417989 */ /* 0x02106c00000e003d */
.L_x_2138:
[----:B------:R-:W-:-:S03]  /*5f30*/  UMOV UR5, 0xffffffff ;  /* 0xffffffff00057882 */ /* 0x000fc60000000000 */
[----:B------:R-:W-:Y:S05]  /*5f40*/  BRA.DIV UR5, `(.L_x_1878) ;  /* 0x000000ce05e47947 */ /* 0x000fea000b800000 */
.L_x_2141:
[----:B------:R-:W-:-:S03]  /*5f50*/  UMOV UR5, 0xffffffff ;  /* 0xffffffff00057882 */ /* 0x000fc60000000000 */
[----:B------:R-:W-:Y:S05]  /*5f60*/  BRA.DIV UR5, `(.L_x_1879) ;  /* 0x000000d205007947 */ /* 0x000fea000b800000 */
[----:B------:R2:W3:Y:S04]  /*5f70*/  SHFL.DOWN PT, R66, R12, 0x1, R61 ;  /* 0x082000000c427989 */ /* 0x0004e800000e003d */
[----:B------:R2:W4:Y:S04]  /*5f80*/  SHFL.DOWN PT, R67, R13, 0x1, R61 ;  /* 0x082000000d437989 */ /* 0x00052800000e003d */
[----:B------:R2:W0:Y:S02]  /*5f90*/  SHFL.DOWN PT, R69, R10, 0x1, R61 ;  /* 0x082000000a457989 */ /* 0x00042400000e003d */
.L_x_2146:
[----:B------:R-:W-:Y:S01]  /*5fa0*/  UMOV UR5, 0xffffffff ;  /* 0xffffffff00057882 */ /* 0x000fe20000000000 */
[----:B------:R-:W-:Y:S01]  /*5fb0*/  ISETP.GE.AND P4, PT, R0, R61, PT ;  /* 0x0000003d0000720c */ /* 0x000fe20003f86270 */
[----:B------:R-:W-:Y:S01]  /*5fc0*/  IMAD.MOV.U32 R64, RZ, RZ, R44 ;  /* 0x000000ffff407224 */ /* 0x000fe200078e002c */
[----:B------:R-:W-:Y:S01]  /*5fd0*/  MOV R60, R10 ;  /* 0x0000000a003c7202 */ /* 0x000fe20000000f00 */
[----:B------:R-:W-:Y:S10]  /*5fe0*/  BRA.DIV UR5, `(.L_x_1880) ;  /* 0x000000d205407947 */ /* 0x000ff4000b800000 */
.L_x_2149:
[----:B------:R-:W-:Y:S01]  /*5ff0*/  BSSY.RECONVERGENT B0, `(.L_x_1881) ;  /* 0x000000a000007945 */ /* 0x000fe20003800200 */
[----:B------:R-:W-:Y:S02]  /*6000*/  IMAD.MOV.U32 R14, RZ, RZ, R12 ;  /* 0x000000ffff0e7224 */ /* 0x000fe400078e000c */
[----:B------:R-:W-:Y:S01]  /*6010*/  IMAD.MOV.U32 R15, RZ, RZ, R13 ;  /* 0x000000ffff0f7224 */ /* 0x000fe200078e000d */
[----:B------:R-:W-:Y:S06]  /*6020*/  @P4 BRA `(.L_x_1882) ;  /* 0x0000000000184947 */ /* 0x000fec0003800000 */
[C---:B------:R-:W-:Y:S01]  /*6030*/  ISETP.NE.AND P3, PT, R44.reuse, RZ, PT ;  /* 0x000000ff2c00720c */ /* 0x040fe20003f65270 */
[----:B-1----:R-:W-:-:S12]  /*6040*/  IMAD.IADD R64, R44, 0x1, R65 ;  /* 0x000000012c407824 */ /* 0x002fd800078e0241 */
[----:B---3--:R-:W-:Y:S02]  /*6050*/  @!P3 IMAD.MOV.U32 R42, RZ, RZ, R66 ;  /* 0x000000ffff2ab224 */ /* 0x008fe400078e0042 */
[----:B----4-:R-:W-:Y:S02]  /*6060*/  @!P3 IMAD.MOV.U32 R43, RZ, RZ, R67 ;  /* 0x000000ffff2bb224 */ /* 0x010fe400078e0043 */
[----:B0-----:R-:W-:-:S04]  /*6070*/  @!P3 IMAD.IADD R60, R10, 0x1, R69 ;  /* 0x000000010a3cb824 */ /* 0x001fc800078e0245 */
[----:B------:R-:W-:-:S11]  /*6080*/  @!P3 DADD R14, R12, R42 ;  /* 0x000000000c0eb229 */ /* 0x000fd6000000002a */
.L_x_1882:
[----:B------:R-:W-:Y:S05]  /*6090*/  BSYNC.RECONVERGENT B0 ;  /* 0x0000000000007941 */ /* 0x000fea0003800200 */
.L_x_1881:
[----:B------:R-:W-:-:S03]  /*60a0*/  UMOV UR5, 0xffffffff ;  /* 0xffffffff00057882 */ /* 0x000fc60000000000 */
[----:B------:R-:W-:Y:S05]  /*60b0*/  BRA.DIV UR5, `(.L_x_1883) ;  /* 0x000000d205347947 */ /* 0x000fea000b800000 */
[----:B-1----:R1:W0:Y:S02]  /*60c0*/  SHFL.DOWN PT, R65, R64, 0x2, R61 ;  /* 0x0840000040417989 */ /* 0x00222400000e003d */
.L_x_2152:
[----:B------:R-:W-:-:S03]  /*60d0*/  UMOV UR5, 0xffffffff ;  /* 0xffffffff00057882 */ /* 0x000fc60000000000 */
[----:B------:R-:W-:Y:S05]  /*60e0*/  BRA.DIV UR5, `(.L_x_1884) ;  /* 0x000000d205547947 */ /* 0x000fea000b800000 */
.L_x_2155:
[----:B------:R-:W-:-:S03]  /*60f0*/  UMOV UR5, 0xffffffff ;  /* 0xffffffff00057882 */ /* 0x000fc60000000000 */
[----:B------:R-:W-:Y:S05]  /*6100*/  BRA.DIV UR5, `(.L_x_1885) ;  /* 0x000000d205707947 */ /* 0x000fea000b800000 */
[----:B---3--:R3:W1:Y:S04]  /*6110*/  SHFL.DOWN PT, R66, R14, 0x2, R61 ;  /* 0x084000000e427989 */ /* 0x00866800000e003d */
[----:B----4-:R3:W4:Y:S04]  /*6120*/  SHFL.DOWN PT, R67, R15, 0x2, R61 ;  /* 0x084000000f437989 */ /* 0x01072800000e003d */
[----:B0-----:R3:W0:Y:S02]  /*6130*/  SHFL.DOWN PT, R69, R60, 0x2, R61 ;  /* 0x084000003c457989 */ /* 0x00162400000e003d */
.L_x_2160:
[----:B------:R-:W-:Y:S01]  /*6140*/  VIADD R42, R0, 0x2 ;  /* 0x00000002002a7836 */ /* 0x000fe20000000000 */
[----:B------:R-:W-:-:S04]  /*6150*/  UMOV UR5, 0xffffffff ;  /* 0xffffffff00057882 */ /* 0x000fc80000000000 */
[----:B------:R-:W-:Y:S01]  /*6160*/  ISETP.GT.AND P4, PT, R42, R61, PT ;  /* 0x0000003d2a00720c */ /* 0x000fe20003f84270 */
[----:B------:R-:W-:-:S12]  /*6170*/  BRA.DIV UR5, `(.L_x_1886) ;  /* 0x000000d205b47947 */ /* 0x000fd8000b800000 */
.L_x_2163:
[----:B------:R-:W-:Y:S04]  /*6180*/  BSSY.RECONVERGENT B0, `(.L_x_1887) ;  /* 0x0000008000007945 */ /* 0x000fe80003800200 */
[----:B------:R-:W-:Y:S05]  /*6190*/  @P4 BRA `(.L_x_1888) ;  /* 0x0000000000184947 */ /* 0x000fea0003800000 */
[C---:B------:R-:W-:Y:S01]  /*61a0*/  ISETP.NE.AND P3, PT, R64.reuse, RZ, PT ;  /* 0x000000ff4000720c */ /* 0x040fe20003f65270 */
[----:B-1----:R-:W-:-:S12]  /*61b0*/  IMAD.IADD R64, R64, 0x1, R65 ;  /* 0x0000000140407824 */ /* 0x002fd800078e0241 */
[----:B------:R-:W-:Y:S01]  /*61c0*/  @!P3 MOV R42, R66 ;  /* 0x00000042002ab202 */ /* 0x000fe20000000f00 */
[----:B----4-:R-:W-:Y:S02]  /*61d0*/  @!P3 IMAD.MOV.U32 R43, RZ, RZ, R67 ;  /* 0x000000ffff2bb224 */ /* 0x010fe400078e0043 */
[----:B0--3--:R-:W-:-:S04]  /*61e0*/  @!P3 IMAD.IADD R60, R60, 0x1, R69 ;  /* 0x000000013c3cb824 */ /* 0x009fc800078e0245 */
[----:B------:R-:W-:-:S11]  /*61f0*/  @!P3 DADD R14, R14, R42 ;  /* 0x000000000e0eb229 */ /* 0x000fd6000000002a */
.L_x_1888:
[----:B------:R-:W-:Y:S05]  /*6200*/  BSYNC.RECONVERGENT B0 ;  /* 0x0000000000007941 */ /* 0x000fea0003800200 */
.L_x_1887:
[----:B------:R-:W-:-:S03]  /*6210*/  UMOV UR5, 0xffffffff ;  /* 0xffffffff00057882 */ /* 0x000fc60000000000 */
[----:B------:R-:W-:Y:S05]  /*6220*/  BRA.DIV UR5, `(.L_x_1889) ;  /* 0x000000d205b07947 */ /* 0x000fea000b800000 */
[----:B------:R0:W0:Y:S02]  /*6230*/  SHFL.DOWN PT, R65, R64, 0x4, R61 ;  /* 0x0880000040417989 */ /* 0x00002400000e003d */
.L_x_2166:
[----:B------:R-:W-:-:S03]  /*6240*/  UMOV UR5, 0xffffffff ;  /* 0xffffffff00057882 */ /* 0x000fc60000000000 */
[----:B------:R-:W-:Y:S05]  /*6250*/  BRA.DIV UR5, `(.L_x_1890) ;  /* 0x000000d205d07947 */ /* 0x000fea000b800000 */
.L_x_2169:
[----:B------:R-:W-:-:S03]  /*6260*/  UMOV UR5, 0xffffffff ;  /* 0xffffffff00057882 */ /* 0x000fc60000000000 */
[----:B------:R-:W-:Y:S05]  /*6270*/  BRA.DIV UR5, `(.L_x_1891) ;  /* 0x000000d205ec7947 */ /* 0x000fea000b800000 */
[----:B-1----:R1:W1:Y:S04]  /*6280*/  SHFL.DOWN PT, R66, R14, 0x4, R61 ;  /* 0x088000000e427989 */ /* 0x00226800000e003d */
[----:B----4-:R4:W1:Y:S04]  /*6290*/  SHFL.DOWN PT, R67, R15, 0x4, R61 ;  /* 0x088000000f437989 */ /* 0x01086800000e003d */
[----:B0-----:R4:W0:Y:S02]  /*62a0*/  SHFL.DOWN PT, R69, R60, 0x4, R61 ;  /* 0x088000003c457989 */ /* 0x00182400000e003d */
.L_x_2174:
[----:B------:R-:W-:Y:S01]  /*62b0*/  VIADD R42, R0, 0x4 ;  /* 0x00000004002a7836 */ /* 0x000fe20000000000 */
[----:B------:R-:W-:-:S04]  /*62c0*/  UMOV UR5, 0xffffffff ;  /* 0xffffffff00057882 */ /* 0x000fc80000000000 */
[----:B------:R-:W-:Y:S01]  /*62d0*/  ISETP.GT.AND P4, PT, R42, R61, PT ;  /* 0x0000003d2a00720c */ /* 0x000fe20003f84270 */
[----:B------:R-:W-:-:S12]  /*62e0*/  BRA.DIV UR5, `(.L_x_1892) ;  /* 0x000000d605307947 */ /* 0x000fd8000b800000 */
.L_x_2177:
[----:B------:R-:W-:Y:S04]  /*62f0*/  BSSY.RECONVERGENT B0, `(.L_x_1893) ;  /* 0x0000008000007945 */ /* 0x000fe80003800200 */
[----:B------:R-:W-:Y:S05]  /*6300*/  @P4 BRA `(.L_x_1894) ;  /* 0x0000000000184947 */ /* 0x000fea0003800000 */
[C---:B------:R-:W-:Y:S01]  /*6310*/  ISETP.NE.AND P3, PT, R64.reuse, RZ, PT ;  /* 0x000000ff4000720c */ /* 0x040fe20003f65270 */
[----:B------:R-:W-:-:S12]  /*6320*/  IMAD.IADD R64, R64, 0x1, R65 ;  /* 0x0000000140407824 */ /* 0x000fd800078e0241 */
[----:B-1----:R-:W-:Y:S01]  /*6330*/  @!P3 IMAD.MOV.U32 R42, RZ, RZ, R66 ;  /* 0x000000ffff2ab224 */ /* 0x002fe200078e0042 */
[----:B0--34-:R-:W-:Y:S01]  /*6340*/  @!P3 IADD3 R60, PT, PT, R60, R69, RZ ;  /* 0x000000453c3cb210 */ /* 0x019fe20007ffe0ff */
[----:B------:R-:W-:-:S06]  /*6350*/  @!P3 IMAD.MOV.U32 R43, RZ, RZ, R67 ;  /* 0x000000ffff2bb224 */ /* 0x000fcc00078e0043 */
[----:B------:R-:W-:-:S11]  /*6360*/  @!P3 DADD R14, R14, R42 ;  /* 0x000000000e0eb229 */ /* 0x000fd6000000002a */
.L_x_1894:
[----:B------:R-:W-:Y:S05]  /*6370*/  BSYNC.RECONVERGENT B0 ;  /* 0x0000000000007941 */ /* 0x000fea0003800200 */
.L_x_1893:
[----:B------:R-:W-:-:S03]  /*6380*/  UMOV UR5, 0xffffffff ;  /* 0xffffffff00057882 */ /* 0x000fc60000000000 */
[----:B------:R-:W-:Y:S05]  /*6390*/  BRA.DIV UR5, `(.L_x_1895) ;  /* 0x000000d6052c7947 */ /* 0x000fea000b800000 */
[----:B------:R0:W0:Y:S02]  /*63a0*/  SHFL.DOWN PT, R65, R64, 0x8, R61 ;  /* 0x0900000040417989 */ /* 0x00002400000e003d */
.L_x_2180:
[----:B------:R-:W-:-:S03]  /*63b0*/  UMOV UR5, 0xffffffff ;  /* 0xffffffff00057882 */ /* 0x000fc60000000000 */
[----:B------:R-:W-:Y:S05]  /*63c0*/  BRA.DIV UR5, `(.L_x_1896) ;  /* 0x000000d6054c7947 */ /* 0x000fea000b800000 */
.L_x_2183:
[----:B------:R-:W-:-:S03]  /*63d0*/  UMOV UR5, 0xffffffff ;  /* 0xffffffff00057882 */ /* 0x000fc60000000000 */
[----:B------:R-:W-:Y:S05]  /*63e0*/  BRA.DIV UR5, `(.L_x_1897) ;  /* 0x000000d605687947 */ /* 0x000fea000b800000 */
[----:B-1----:R1:W1:Y:S04]  /*63f0*/  SHFL.DOWN PT, R66, R14, 0x8, R61 ;  /* 0x090000000e427989 */ /* 0x00226800000e003d */
[----:B------:R1:W1:Y:S04]  /*6400*/  SHFL.DOWN PT, R67, R15, 0x8, R61 ;  /* 0x090000000f437989 */ /* 0x00026800000e003d */
[----:B0-----:R0:W0:Y:S02]  /*6410*/  SHFL.DOWN PT, R69, R60, 0x8, R61 ;  /* 0x090000003c457989 */ /* 0x00102400000e003d */
.L_x_2188:
[----:B------:R-:W-:Y:S01]  /*6420*/  VIADD R42, R0, 0x8 ;  /* 0x00000008002a7836 */ /* 0x000fe20000000000 */
[----:B------:R-:W-:-:S04]  /*6430*/  UMOV UR5, 0xffffffff ;  /* 0xffffffff00057882 */ /* 0x000fc80000000000 */
[----:B------:R-:W-:Y:S01]  /*6440*/  ISETP.GT.AND P4, PT, R42, R61, PT ;  /* 0x0000003d2a00720c */ /* 0x000fe20003f84270 */
[----:B------:R-:W-:-:S12]  /*6450*/  BRA.DIV UR5, `(.L_x_1898) ;  /* 0x000000d605ac7947 */ /* 0x000fd8000b800000 */
.L_x_2191:
[----:B------:R-:W-:Y:S04]  /*6460*/  BSSY.RECONVERGENT B0, `(.L_x_1899) ;  /* 0x0000008000007945 */ /* 0x000fe80003800200 */
[----:B------:R-:W-:Y:S05]  /*6470*/  @P4 BRA `(.L_x_1900) ;  /* 0x0000000000184947 */ /* 0x000fea0003800000 */
[C---:B------:R-:W-:Y:S01]  /*6480*/  ISETP.NE.AND P3, PT, R64.reuse, RZ, PT ;  /* 0x000000ff4000720c */ /* 0x040fe20003f65270 */
[----:B------:R-:W-:-:S12]  /*6490*/  IMAD.IADD R64, R64, 0x1, R65 ;  /* 0x0000000140407824 */ /* 0x000fd800078e0241 */
[----:B-1----:R-:W-:Y:S02]  /*64a0*/  @!P3 IMAD.MOV.U32 R42, RZ, RZ, R66 ;  /* 0x000000ffff2ab224 */ /* 0x002fe400078e0042 */
[----:B------:R-:W-:Y:S02]  /*64b0*/  @!P3 IMAD.MOV.U32 R43, RZ, RZ, R67 ;  /* 0x000000ffff2bb224 */ /* 0x000fe400078e0043 */
[----:B0--34-:R-:W-:-:S04]  /*64c0*/  @!P3 IMAD.IADD R60, R60, 0x1, R69 ;  /* 0x000000013c3cb824 */ /* 0x019fc800078e0245 */
[----:B------:R-:W-:-:S11]  /*64d0*/  @!P3 DADD R14, R14, R42 ;  /* 0x000000000e0eb229 */ /* 0x000fd6000000002a */
.L_x_1900:
[----:B------:R-:W-:Y:S05]  /*64e0*/  BSYNC.RECONVERGENT B0 ;  /* 0x0000000000007941 */ /* 0x000fea0003800200 */
.L_x_1899:
[----:B------:R-:W-:-:S03]  /*64f0*/  UMOV UR5, 0xffffffff ;  /* 0xffffffff00057882 */ /* 0x000fc60000000000 */
[----:B------:R-:W-:Y:S05]  /*6500*/  BRA.DIV UR5, `(.L_x_1901) ;  /* 0x000000d605a87947 */ /* 0x000fea000b800000 */
[----:B------:R0:W0:Y:S02]  /*6510*/  SHFL.DOWN PT, R65, R64, 0x10, R61 ;  /* 0x0a00000040417989 */ /* 0x00002400000e003d */
.L_x_2194:
[----:B------:R-:W-:-:S03]  /*6520*/  UMOV UR5, 0xffffffff ;  /* 0xffffffff00057882 */ /* 0x000fc60000000000 */
[----:B------:R-:W-:Y:S05]  /*6530*/  BRA.DIV UR5, `(.L_x_1902) ;  /* 0x000000d605c87947 */ /* 0x000fea000b800000 */
.L_x_2197:
[----:B------:R-:W-:-:S03]  /*6540*/  UMOV UR5, 0xffffffff ;  /* 0xffffffff00057882 */ /* 0x000fc60000000000 */
[----:B------:R-:W-:Y:S05]  /*6550*/  BRA.DIV UR5, `(.L_x_1903) ;  /* 0x000000d605e47947 */ /* 0x000fea000b800000 */
[----:B-1----:R1:W0:Y:S04]  /*6560*/  SHFL.DOWN PT, R66, R14, 0x10, R61 ;  /* 0x0a0000000e427989 */ /* 0x00222800000e003d */
[----:B------:R1:W0:Y:S04]  /*6570*/  SHFL.DOWN PT, R67, R15, 0x10, R61 ;  /* 0x0a0000000f437989 */ /* 0x00022800000e003d */
[----:B------:R1:W0:Y:S02]  /*6580*/  SHFL.DOWN PT, R68, R60, 0x10, R61 ;  /* 0x0a0000003c447989 */ /* 0x00022400000e003d */
.L_x_2202:
[----:B------:R-:W-:Y:S01]  /*6590*/  VIADD R42, R0, 0x10 ;  /* 0x00000010002a7836 */ /* 0x000fe20000000000 */
[----:B------:R-:W-:Y:S01]  /*65a0*/  UMOV UR5, 0xffffffff ;  /* 0xffffffff00057882 */ /* 0x000fe20000000000 */
[----:B------:R-:W-:Y:S02]  /*65b0*/  ISETP.NE.AND P4, PT, R57, 0x65, PT ;  /* 0x000000653900780c */ /* 0x000fe40003f85270 */
[----:B------:R-:W-:Y:S02]  /*65c0*/  ISETP.NE.AND P5, PT, R49, RZ, PT ;  /* 0x000000ff3100720c */ /* 0x000fe40003fa5270 */
[----:B------:R-:W-:Y:S01]  /*65d0*/  ISETP.GT.AND P6, PT, R42, R61, PT ;  /* 0x0000003d2a00720c */ /* 0x000fe20003fc4270 */
[----:B------:R-:W-:-:S12]  /*65e0*/  BRA.DIV UR5, `(.L_x_1904) ;  /* 0x000000da05207947 */ /* 0x000fd8000b800000 */
.L_x_2205:
[----:B------:R-:W-:Y:S04]  /*65f0*/  BSSY.RECONVERGENT B0, `(.L_x_1905) ;  /* 0x000000b000007945 */ /* 0x000fe80003800200 */
[----:B------:R-:W-:Y:S05]  /*6600*/  @P6 BRA `(.L_x_1906) ;  /* 0x0000000000246947 */ /* 0x000fea0003800000 */
[----:B0-----:R-:W-:Y:S01]  /*6610*/  IMAD.MOV.U32 R42, RZ, RZ, R66 ;  /* 0x000000ffff2a7224 */ /* 0x001fe200078e0042 */
[----:B------:R-:W-:Y:S02]  /*6620*/  MOV R43, R67 ;  /* 0x00000043002b7202 */ /* 0x000fe40000000f00 */
[C---:B------:R-:W-:Y:S01]  /*6630*/  ISETP.NE.AND P3, PT, R64.reuse, RZ, PT ;  /* 0x000000ff4000720c */ /* 0x040fe20003f65270 */
[----:B------:R-:W-:-:S03]  /*6640*/  IMAD.IADD R64, R64, 0x1, R65 ;  /* 0x0000000140407824 */ /* 0x000fc600078e0241 */
[----:B------:R-:W-:Y:S01]  /*6650*/  DADD R42, R14, R42 ;  /* 0x000000000e2a7229 */ /* 0x000fe2000000002a */
[----:B------:R-:W-:-:S05]  /*6660*/  SEL R11, R68, RZ, !P3 ;  /* 0x000000ff440b7207 */ /* 0x000fca0005800000 */
[----:B-1-34-:R-:W-:-:S04]  /*6670*/  IMAD.IADD R60, R60, 0x1, R11 ;  /* 0x000000013c3c7824 */ /* 0x01afc800078e020b */
[----:B------:R-:W-:Y:S02]  /*6680*/  FSEL R14, R42, R14, !P3 ;  /* 0x0000000e2a0e7208 */ /* 0x000fe40005800000 */
[----:B------:R-:W-:-:S07]  /*6690*/  FSEL R15, R43, R15, !P3 ;  /* 0x0000000f2b0f7208 */ /* 0x000fce0005800000 */
.L_x_1906:
[----:B------:R-:W-:Y:S05]  /*66a0*/  BSYNC.RECONVERGENT B0 ;  /* 0x0000000000007941 */ /* 0x000fea0003800200 */
.L_x_1905:
[----:B------:R-:W-:Y:S01]  /*66b0*/  UMOV UR5, 0xffffffff ;  /* 0xffffffff00057882 */ /* 0x000fe20000000000 */
[----:B------:R-:W-:Y:S01]  /*66c0*/  @!P5 DADD R2, R2, R14 ;  /* 0x000000000202d229 */ /* 0x000fe2000000000e */
[----:B------:R-:W-:Y:S02]  /*66d0*/  IMAD.IADD R49, R64, 0x1, R49 ;  /* 0x0000000140317824 */ /* 0x000fe400078e0231 */
[----:B------:R-:W-:Y:S02]  /*66e0*/  @!P5 IMAD.IADD R4, R4, 0x1, R60 ;  /* 0x000000010404d824 */ /* 0x000fe400078e023c */
[----:B------:R-:W-:Y:S01]  /*66f0*/  VIADD R37, R37, 0xffffffe0 ;  /* 0xffffffe025257836 */ /* 0x000fe20000000000 */
[----:B------:R-:W-:Y:S06]  /*6700*/  BRA.DIV UR5, `(.L_x_1907) ;  /* 0x000000da05007947 */ /* 0x000fec000b800000 */
[----:B------:R-:W-:-:S13]  /*6710*/  VOTE.ALL P4, P4 ;  /* 0x0000000000ff7806 */ /* 0x000fda0002080000 */
.L_x_2208:
[----:B------:R-:W-:Y:S05]  /*6720*/  @P4 BRA `(.L_x_1908) ;  /* 0xfffffff400284947 */ /* 0x000fea000383ffff */
.L_x_1871:
[----:B------:R-:W5:Y:S01]  /*6730*/  S2R R44, SR_TID.X ;  /* 0x00000000002c7919 */ /* 0x000f620000002100 */
[----:B------:R-:W-:Y:S01]  /*6740*/  BSSY.RECONVERGENT B0, `(.L_x_1909) ;  /* 0x0000032000007945 */ /* 0x000fe20003800200 */
[----:B------:R-:W-:Y:S02]  /*6750*/  ISETP.NE.AND P4, PT, R0, RZ, PT ;  /* 0x000000ff0000720c */ /* 0x000fe40003f85270 */
[----:B-----5:R-:W-:-:S13]  /*6760*/  ISETP.NE.AND P3, PT, R44, RZ, PT ;  /* 0x000000ff2c00720c */ /* 0x020fda0003f65270 */
[----:B------:R-:W-:Y:S05]  /*6770*/  @P3 BRA `(.L_x_1910) ;  /* 0x0000000000b83947 */ /* 0x000fea0003800000 */
[----:B-1-34-:R-:W1:Y:S01]  /*6780*/  S2R R15, SR_CTAID.X ;  /* 0x00000000000f7919 */ /* 0x01ae620000002500 */
[----:B--2---:R-:W1:Y:S01]  /*6790*/  LDC.64 R12, c[0x0][0x3c8] ;  /* 0x0000f200ff0c7b82 */ /* 0x004e620000000a00 */
[----:B------:R-:W-:Y:S01]  /*67a0*/  UPRMT UR5, UR16, 0x6540, UR17 ;  /* 0x0000654010057896 */ /* 0x000fe20008000011 */
[----:B------:R-:W-:Y:S01]  /*67b0*/  ISETP.NE.AND P3, PT, R8, RZ, PT ;  /* 0x000000ff0800720c */ /* 0x000fe20003f65270 */
[----:B------:R-:W-:Y:S01]  /*67c0*/  USHF.L.U32 UR6, UR18, 0x10, URZ ;  /* 0x0000001012067899 */ /* 0x000fe200080006ff */
[----:B------:R-:W-:Y:S01]  /*67d0*/  LOP3.LUT R0, R52, 0xffff, RZ, 0xc0, !PT ;  /* 0x0000ffff34007812 */ /* 0x000fe200078ec0ff */
[----:B------:R-:W-:Y:S01]  /*67e0*/  USHF.L.U32 UR7, UR19, 0x18, URZ ;  /* 0x0000001813077899 */ /* 0x000fe200080006ff */
[----:B------:R-:W-:Y:S01]  /*67f0*/  LOP3.LUT R37, R51, 0xffff, RZ, 0xc0, !PT ;  /* 0x0000ffff33257812 */ /* 0x000fe200078ec0ff */
[----:B------:R-:W-:Y:S01]  /*6800*/  ULOP3.LUT UR5, UR5, 0xff0000, UR6, 0xf8, !UPT ;  /* 0x00ff000005057892 */ /* 0x000fe2000f8ef806 */
[----:B------:R-:W2:Y:S01]  /*6810*/  S2UR UR9, SR_CgaCtaId ;  /* 0x00000000000979c3 */ /* 0x000ea20000008800 */
[----:B------:R-:W-:Y:S01]  /*6820*/  LOP3.LUT R14, R50, 0xffff, RZ, 0xc0, !PT ;  /* 0x0000ffff320e7812 */ /* 0x000fe200078ec0ff */
[----:B------:R-:W-:Y:S01]  /*6830*/  UPRMT UR6, UR18, 0x3340, UR19 ;  /* 0x0000334012067896 */ /* 0x000fe20008000013 */
[----:B------:R-:W-:Y:S01]  /*6840*/  PRMT R0, R37, 0x3340, R0 ;  /* 0x0000334025007816 */ /* 0x000fe20000000000 */
[----:B------:R-:W-:Y:S01]  /*6850*/  ULOP3.LUT UR5, UR5, UR7, URZ, 0xfc, !UPT ;  /* 0x0000000705057292 */ /* 0x000fe2000f8efcff */
[----:B------:R-:W-:Y:S01]  /*6860*/  LOP3.LUT R37, R5, 0xffff, RZ, 0xc0, !PT ;  /* 0x0000ffff05257812 */ /* 0x000fe200078ec0ff */
[----:B------:R-:W-:Y:S01]  /*6870*/  UPRMT UR7, UR16, 0x3340, UR17 ;  /* 0x0000334010077896 */ /* 0x000fe20008000011 */
[----:B------:R-:W-:Y:S01]  /*6880*/  @!P3 IMAD.IADD R38, R38, 0x1, R4 ;  /* 0x000000012626b824 */ /* 0x000fe200078e0204 */
[----:B------:R-:W3:Y:S01]  /*6890*/  LDC.64 R10, c[0x0][0x3b8] ;  /* 0x0000ee00ff0a7b82 */ /* 0x000ee20000000a00 */
[----:B------:R-:W-:Y:S01]  /*68a0*/  UMOV UR8, 0x400 ;  /* 0x0000040000087882 */ /* 0x000fe20000000000 */
[----:B------:R-:W-:Y:S01]  /*68b0*/  PRMT R37, R37, 0x3340, R14 ;  /* 0x0000334025257816 */ /* 0x000fe2000000000e */
[----:B------:R-:W-:Y:S01]  /*68c0*/  UPRMT UR6, UR7, 0x5410, UR6 ;  /* 0x0000541007067896 */ /* 0x000fe20008000006 */
[----:B------:R-:W-:Y:S01]  /*68d0*/  @!P3 DADD R40, R40, R2 ;  /* 0x000000002828b229 */ /* 0x000fe20000000002 */
[----:B------:R-:W-:Y:S01]  /*68e0*/  IMAD.IADD R8, R8, 0x1, R49 ;  /* 0x0000000108087824 */ /* 0x000fe200078e0231 */
[----:B------:R-:W-:Y:S01]  /*68f0*/  PRMT R43, R37, 0x5410, R0 ;  /* 0x00005410252b7816 */ /* 0x000fe20000000000 */
[----:B------:R-:W-:-:S02]  /*6900*/  IMAD.MOV.U32 R37, RZ, RZ, 0x65 ;  /* 0x00000065ff257424 */ /* 0x000fc400078e00ff */
[----:B0-----:R-:W-:Y:S02]  /*6910*/  IMAD.MOV.U32 R42, RZ, RZ, R4 ;  /* 0x000000ffff2a7224 */ /* 0x001fe400078e0004 */
[----:B------:R-:W-:Y:S02]  /*6920*/  IMAD.MOV.U32 R54, RZ, RZ, R38 ;  /* 0x000000ffff367224 */ /* 0x000fe400078e0026 */
[----:B------:R-:W-:Y:S02]  /*6930*/  IMAD.U32 R55, RZ, RZ, UR6 ;  /* 0x00000006ff377e24 */ /* 0x000fe4000f8e00ff */
[----:B-1----:R-:W-:Y:S01]  /*6940*/  IMAD.WIDE.U32 R12, R15, 0x18, R12 ;  /* 0x000000180f0c7825 */ /* 0x002fe200078e000c */
[----:B--2---:R-:W-:-:S04]  /*6950*/  ULEA UR8, UR9, UR8, 0x18 ;  /* 0x0000000809087291 */ /* 0x004fc8000f8ec0ff */
[----:B------:R0:W-:Y:S01]  /*6960*/  ST.E.64.STRONG.GPU desc[UR14][R12.64+0x300], R8 ;  /* 0x000300080c007985 */ /* 0x0001e2000c10fb0e */
[----:B---3--:R-:W-:Y:S01]  /*6970*/  IMAD.WIDE.U32 R14, R15, 0x4, R10 ;  /* 0x000000040f0e7825 */ /* 0x008fe200078e000a */
[----:B------:R-:W-:Y:S02]  /*6980*/  MOV R11, UR5 ;  /* 0x00000005000b7c02 */ /* 0x000fe40008000f00 */
[----:B------:R0:W-:Y:S01]  /*6990*/  ST.E.64.STRONG.GPU desc[UR14][R12.64+0x308], R40 ;  /* 0x000308280c007985 */ /* 0x0001e2000c10fb0e */
[----:B------:R-:W-:-:S05]  /*69a0*/  IMAD.MOV.U32 R10, RZ, RZ, R38 ;  /* 0x000000ffff0a7224 */ /* 0x000fca00078e0026 */
[----:B------:R0:W-:Y:S01]  /*69b0*/  ST.E.64.STRONG.GPU desc[UR14][R12.64+0x310], R10 ;  /* 0x0003100a0c007985 */ /* 0x0001e2000c10fb0e */
[----:B------:R-:W-:Y:S06]  /*69c0*/  MEMBAR.ALL.GPU ;  /* 0x0000000000007992 */ /* 0x000fec000000a000 */
[----:B------:R-:W-:-:S00]  /*69d0*/  ERRBAR ;  /* 0x00000000000079ab */ /* 0x000fc00000000000 */
[----:B------:R-:W-:Y:S06]  /*69e0*/  CGAERRBAR ;  /* 0x00000000000075ab */ /* 0x000fec0000000000 */
[----:B------:R0:W-:Y:S04]  /*69f0*/  ST.E.STRONG.GPU desc[UR14][R14.64+0x80], R37 ;  /* 0x000080250e007985 */ /* 0x0001e8000c10f90e */
[----:B------:R0:W-:Y:S04]  /*6a00*/  STS.64 [UR8+0xf8], R42 ;  /* 0x0000f82aff007988 */ /* 0x0001e80008000a08 */
[----:B------:R0:W-:Y:S04]  /*6a10*/  STS.64 [UR8+0x108], R40 ;  /* 0x00010828ff007988 */ /* 0x0001e80008000a08 */
[----:B------:R0:W-:Y:S04]  /*6a20*/  STS.64 [UR8+0x110], R54 ;  /* 0x00011036ff007988 */ /* 0x0001e80008000a08 */
[----:B------:R0:W-:Y:S04]  /*6a30*/  STS [UR8+0x100], R8 ;  /* 0x00010008ff007988 */ /* 0x0001e80008000808 */
[----:B------:R0:W-:Y:S04]  /*6a40*/  STS [UR8+0xe8], R49 ;  /* 0x0000e831ff007988 */ /* 0x0001e80008000808 */
[----:B------:R0:W-:Y:S02]  /*6a50*/  STS.64 [UR8+0xf0], R2 ;  /* 0x0000f002ff007988 */ /* 0x0001e40008000a08 */
.L_x_1910:
[----:B------:R-:W-:Y:S05]  /*6a60*/  BSYNC.RECONVERGENT B0 ;  /* 0x0000000000007941 */ /* 0x000fea0003800200 */
.L_x_1909:
[----:B------:R-:W-:Y:S05]  /*6a70*/  @P4 BRA `(.L_x_1830) ;  /* 0x0000000000584947 */ /* 0x000fea0003800000 */
[----:B------:R-:W5:Y:S01]  /*6a80*/  S2UR UR6, SR_CgaCtaId ;  /* 0x00000000000679c3 */ /* 0x000f620000008800 */
[----:B------:R-:W-:Y:S01]  /*6a90*/  LOP3.LUT R0, R52, 0xffff, RZ, 0xc0, !PT ;  /* 0x0000ffff34007812 */ /* 0x000fe200078ec0ff */
[----:B------:R-:W-:Y:S01]  /*6aa0*/  UMOV UR5, 0x400 ;  /* 0x0000040000057882 */ /* 0x000fe20000000000 */
[----:B------:R-:W-:Y:S01]  /*6ab0*/  LOP3.LUT R7, R51, 0xffff, RZ, 0xc0, !PT ;  /* 0x0000ffff33077812 */ /* 0x000fe200078ec0ff */
[--C-:B0-----:R-:W-:Y:S01]  /*6ac0*/  IMAD.MOV.U32 R8, RZ, RZ, R4.reuse ;  /* 0x000000ffff087224 */ /* 0x101fe200078e0004 */
[----:B------:R-:W-:Y:S01]  /*6ad0*/  LOP3.LUT R6, R50, 0xffff, RZ, 0xc0, !PT ;  /* 0x0000ffff32067812 */ /* 0x000fe200078ec0ff */
[----:B------:R-:W-:Y:S01]  /*6ae0*/  IMAD.MOV.U32 R36, RZ, RZ, R4 ;  /* 0x000000ffff247224 */ /* 0x000fe200078e0004 */
[----:B------:R-:W-:Y:S01]  /*6af0*/  LOP3.LUT R9, R5, 0xffff, RZ, 0xc0, !PT ;  /* 0x0000ffff05097812 */ /* 0x000fe200078ec0ff */
[----:B------:R-:W-:Y:S01]  /*6b00*/  IMAD.MOV.U32 R20, RZ, RZ, R49 ;  /* 0x000000ffff147224 */ /* 0x000fe200078e0031 */
[----:B------:R-:W-:Y:S01]  /*6b10*/  PRMT R0, R7, 0x3340, R0 ;  /* 0x0000334007007816 */ /* 0x000fe20000000000 */
[----:B------:R-:W-:Y:S01]  /*6b20*/  IMAD.MOV.U32 R7, RZ, RZ, R3 ;  /* 0x000000ffff077224 */ /* 0x000fe200078e0003 */
[----:B------:R-:W-:-:S02]  /*6b30*/  PRMT R9, R9, 0x3340, R6 ;  /* 0x0000334009097816 */ /* 0x000fc40000000006 */
[----:B------:R-:W-:Y:S02]  /*6b40*/  PRMT R45, R52, 0x7610, R45 ;  /* 0x00007610342d7816 */ /* 0x000fe4000000002d */
[----:B------:R-:W-:Y:S02]  /*6b50*/  PRMT R9, R9, 0x5410, R0 ;  /* 0x0000541009097816 */ /* 0x000fe40000000000 */
[----:B------:R-:W-:Y:S02]  /*6b60*/  PRMT R39, R51, 0x7610, R39 ;  /* 0x0000761033277816 */ /* 0x000fe40000000027 */
[----:B------:R-:W-:Y:S02]  /*6b70*/  PRMT R35, R50, 0x7610, R35 ;  /* 0x0000761032237816 */ /* 0x000fe40000000023 */
[----:B------:R-:W-:Y:S02]  /*6b80*/  PRMT R47, R5, 0x7610, R47 ;  /* 0x00007610052f7816 */ /* 0x000fe4000000002f */
[----:B------:R-:W-:Y:S01]  /*6b90*/  MOV R6, R2 ;  /* 0x0000000200067202 */ /* 0x000fe20000000f00 */
[----:B-----5:R-:W-:-:S09]  /*6ba0*/  ULEA UR5, UR6, UR5, 0x18 ;  /* 0x0000000506057291 */ /* 0x020fd2000f8ec0ff */
[----:B------:R0:W-:Y:S04]  /*6bb0*/  STS [UR5+0xc8], R49 ;  /* 0x0000c831ff007988 */ /* 0x0001e80008000805 */
[----:B------:R0:W-:Y:S04]  /*6bc0*/  STS.64 [UR5+0xd0], R2 ;  /* 0x0000d002ff007988 */ /* 0x0001e80008000a05 */
[----:B------:R0:W-:Y:S02]  /*6bd0*/  STS.64 [UR5+0xd8], R8 ;  /* 0x0000d808ff007988 */ /* 0x0001e40008000a05 */
.L_x_1830:
[----:B------:R-:W5:Y:S01]  /*6be0*/  S2R R0, SR_CgaCtaId ;  /* 0x0000000000007919 */ /* 0x000f620000008800 */
[----:B------:R-:W-:Y:S05]  /*6bf0*/  WARPSYNC.ALL ;  /* 0x0000000000007948 */ /* 0x000fea0003800000 */
[----:B------:R-:W-:Y:S01]  /*6c00*/  BAR.SYNC.DEFER_BLOCKING 0x0 ;  /* 0x0000000000007b1d */ /* 0x000fe20000010000 */
[----:B------:R-:W-:Y:S02]  /*6c10*/  MOV R5, 0x400 ;  /* 0x0000040000057802 */ /* 0x000fe40000000f00 */
[----:B------:R-:W-:Y:S02]  /*6c20*/  ISETP.NE.AND P3, PT, R44, RZ, PT ;  /* 0x000000ff2c00720c */ /* 0x000fe40003f65270 */
[----:B0-2---:R-:W-:Y:S01]  /*6c30*/  SEL R13, RZ, 0x1, !P2 ;  /* 0x00000001ff0d7807 */ /* 0x005fe20005000000 */
[----:B------:R-:W-:Y:S01]  /*6c40*/  BSSY.RECONVERGENT B0, `(.L_x_1911) ;  /* 0x000000e000007945 */ /* 0x000fe20003800200 */
[----:B-----5:R-:W-:-:S05]  /*6c50*/  LEA R5, R0, R5, 0x18 ;  /* 0x0000000500057211 */ /* 0x020fca00078ec0ff */
[----:B------:R0:W2:Y:S04]  /*6c60*/  LDS R0, [R5+0x118] ;  /* 0x0001180005007984 */ /* 0x0000a80000000800 */
[----:B------:R-:W-:Y:S05]  /*6c70*/  @!P3 BRA `(.L_x_1912) ;  /* 0x000000000028b947 */ /* 0x000fea0003800000 */
[----:B------:R-:W5:Y:S01]  /*6c80*/  S2UR UR6, SR_CgaCtaId ;  /* 0x00000000000679c3 */ /* 0x000f620000008800 */
[----:B------:R-:W-:Y:S01]  /*6c90*/  ISETP.NE.AND P3, PT, R20, RZ, PT ;  /* 0x000000ff1400720c */ /* 0x000fe20003f65270 */
[----:B------:R-:W-:Y:S02]  /*6ca0*/  UMOV UR5, 0x400 ;  /* 0x0000040000057882 */ /* 0x000fe40000000000 */
[----:B-----5:R-:W-:-:S10]  /*6cb0*/  ULEA UR5, UR6, UR5, 0x18 ;  /* 0x0000000506057291 */ /* 0x020fd4000f8ec0ff */
[----:B-1--4-:R-:W1:Y:S04]  /*6cc0*/  @!P3 LDS.64 R2, [UR5+0xd0] ;  /* 0x0000d005ff02b984 */ /* 0x012e680008000a00 */
[----:B------:R-:W4:Y:S04]  /*6cd0*/  LDS R9, [UR5+0xc8] ;  /* 0x0000c805ff097984 */ /* 0x000f280008000800 */
[----:B------:R-:W5:Y:S01]  /*6ce0*/  @!P3 LDS R11, [UR5+0xd8] ;  /* 0x0000d805ff0bb984 */ /* 0x000f620008000800 */
[----:B-1----:R-:W-:Y:S01]  /*6cf0*/  @!P3 DADD R6, R6, R2 ;  /* 0x000000000606b229 */ /* 0x002fe20000000002 */
[----:B----4-:R-:W-:-:S02]  /*6d00*/  IMAD.IADD R20, R20, 0x1, R9 ;  /* 0x0000000114147824 */ /* 0x010fc400078e0209 */
[----:B-----5:R-:W-:-:S08]  /*6d10*/  @!P3 IMAD.IADD R36, R36, 0x1, R11 ;  /* 0x000000012424b824 */ /* 0x020fd000078e020b */
.L_x_1912:
[----:B------:R-:W-:Y:S05]  /*6d20*/  BSYNC.RECONVERGENT B0 ;  /* 0x0000000000007941 */ /* 0x000fea0003800200 */
.L_x_1911:
[----:B--2---:R-:W-:Y:S01]  /*6d30*/  ISETP.GE.AND P3, PT, R0, 0x101, PT ;  /* 0x000001010000780c */ /* 0x004fe20003f66270 */
[----:B------:R-:W-:Y:S01]  /*6d40*/  @!P2 DADD R24, R24, R6 ;  /* 0x000000001818a229 */ /* 0x000fe20000000006 */
[C---:B-1--4-:R-:W-:Y:S02]  /*6d50*/  VIADD R3, R13.reuse, 0x1 ;  /* 0x000000010d037836 */ /* 0x052fe40000000000 */
[----:B------:R-:W-:Y:S01]  /*6d60*/  @!P1 IMAD.MOV R3, RZ, RZ, R13 ;  /* 0x000000ffff039224 */ /* 0x000fe200078e020d */
[----:B------:R-:W-:Y:S01]  /*6d70*/  IADD3 R13, PT, PT, R13, R20, RZ ;  /* 0x000000140d0d7210 */ /* 0x000fe20007ffe0ff */
[----:B------:R-:W-:Y:S02]  /*6d80*/  @!P2 IMAD.IADD R32, R32, 0x1, R36 ;  /* 0x000000012020a824 */ /* 0x000fe400078e0224 */
[----:B------:R-:W-:Y:S01]  /*6d90*/  IMAD.IADD R2, R20, 0x1, R3 ;  /* 0x0000000114027824 */ /* 0x000fe200078e0203 */
[----:B------:R-:W-:Y:S01]  /*6da0*/  @!P1 DADD R22, R22, R24 ;  /* 0x0000000016169229 */ /* 0x000fe20000000018 */
[----:B------:R-:W-:-:S03]  /*6db0*/  @!P1 IMAD.IADD R34, R34, 0x1, R32 ;  /* 0x0000000122229824 */ /* 0x000fc600078e0220 */
[----:B------:R-:W-:Y:S07]  /*6dc0*/  @!P3 BRA `(.L_x_1913) ;  /* 0x0000001400bcb947 */ /* 0x000fee0003800000 */
[----:B------:R-:W1:Y:S01]  /*6dd0*/  LDS R11, [R5+0xe8] ;  /* 0x0000e800050b7984 */ /* 0x000e620000000800 */
[----:B------:R-:W-:Y:S01]  /*6de0*/  BSSY.RECONVERGENT B0, `(.L_x_1914) ;  /* 0x0000015000007945 */ /* 0x000fe20003800200 */
[----:B------:R-:W-:Y:S02]  /*6df0*/  @P1 PRMT R18, R18, 0x3340, R33 ;  /* 0x0000334012121816 */ /* 0x000fe40000000021 */
[----:B------:R-:W-:Y:S02]  /*6e00*/  @P1 PRMT R17, R16, 0x3340, R17 ;  /* 0x0000334010111816 */ /* 0x000fe40000000011 */
[----:B------:R-:W-:Y:S02]  /*6e10*/  @P0 PRMT R19, R19, 0x3340, R48 ;  /* 0x0000334013130816 */ /* 0x000fe40000000030 */
[----:B------:R-:W-:Y:S01]  /*6e20*/  @P0 PRMT R46, R46, 0x3340, R21 ;  /* 0x000033402e2e0816 */ /* 0x000fe20000000015 */
[----:B-1----:R-:W-:-:S04]  /*6e30*/  @P1 IMAD.IADD R4, R13, 0x1, -R11 ;  /* 0x000000010d041824 */ /* 0x002fc800078e0a0b */
        /* <DEDUP_REMOVED lines=15> */
.L_x_1915:
[----:B------:R-:W-:Y:S05]  /*6f30*/  BSYNC.RECONVERGENT B0 ;  /* 0x0000000000007941 */ /* 0x000fea0003800200 */
.L_x_1914:
[----:B------:R-:W-:Y:S01]  /*6f40*/  @P0 IMAD.IADD R2, R2, 0x1, -R11 ;  /* 0x0000000102020824 */ /* 0x000fe200078e0a0b */
[----:B------:R-:W-:Y:S01]  /*6f50*/  @P1 PRMT R33, R17, 0x5410, R18 ;  /* 0x0000541011211816 */ /* 0x000fe20000000012 */
[----:B------:R2:W-:Y:S01]  /*6f60*/  @P1 STS.64 [R9], R28 ;  /* 0x0000001c09001388 */ /* 0x0005e20000000a00 */
[----:B------:R-:W-:Y:S01]  /*6f70*/  @P0 PRMT R35, R46, 0x5410, R19 ;  /* 0x000054102e230816 */ /* 0x000fe20000000013 */
[----:B-1----:R-:W-:Y:S01]  /*6f80*/  @P0 IMAD R3, R2, 0x18, R5 ;  /* 0x0000001802030824 */ /* 0x002fe200078e0205 */
[----:B------:R-:W-:Y:S01]  /*6f90*/  ISETP.GE.AND P2, PT, R44, R0, PT ;  /* 0x000000002c00720c */ /* 0x000fe20003f46270 */
[----:B------:R2:W-:Y:S04]  /*6fa0*/  @P1 STS.64 [R9+0x8], R24 ;  /* 0x0000081809001388 */ /* 0x0005e80000000a00 */
[----:B------:R2:W-:Y:S04]  /*6fb0*/  @P1 STS.64 [R9+0x10], R32 ;  /* 0x0000102009001388 */ /* 0x0005e80000000a00 */
[----:B------:R2:W-:Y:S04]  /*6fc0*/  @P0 STS.64 [R3], R26 ;  /* 0x0000001a03000388 */ /* 0x0005e80000000a00 */
[----:B------:R2:W-:Y:S04]  /*6fd0*/  @P0 STS.64 [R3+0x8], R22 ;  /* 0x0000081603000388 */ /* 0x0005e80000000a00 */
[----:B------:R2:W-:Y:S01]  /*6fe0*/  @P0 STS.64 [R3+0x10], R34 ;  /* 0x0000102203000388 */ /* 0x0005e20000000a00 */
[----:B------:R-:W-:Y:S06]  /*6ff0*/  BAR.SYNC.DEFER_BLOCKING 0x0 ;  /* 0x0000000000007b1d */ /* 0x000fec0000010000 */
[----:B------:R-:W-:Y:S05]  /*7000*/  @P2 EXIT ;  /* 0x000000000000294d */ /* 0x000fea0003800000 */
[----:B--2---:R-:W-:Y:S01]  /*7010*/  LOP3.LUT R3, RZ, R44, RZ, 0x33, !PT ;  /* 0x0000002cff037212 */ /* 0x004fe200078e33ff */
[----:B------:R-:W1:Y:S01]  /*7020*/  LDC.64 R24, c[0x0][0x3a8] ;  /* 0x0000ea00ff187b82 */ /* 0x000e620000000a00 */
[----:B------:R-:W-:Y:S03]  /*7030*/  BSSY.RECONVERGENT B0, `(.L_x_1916) ;  /* 0x0000026000007945 */ /* 0x000fe60003800200 */
[----:B------:R-:W-:-:S05]  /*7040*/  IMAD.IADD R3, R0, 0x1, R3 ;  /* 0x0000000100037824 */ /* 0x000fca00078e0203 */
[C---:B------:R-:W-:Y:S02]  /*7050*/  LOP3.LUT R2, R3.reuse, 0x300, RZ, 0xc0, !PT ;  /* 0x0000030003027812 */ /* 0x040fe400078ec0ff */
[----:B------:R-:W-:Y:S02]  /*7060*/  ISETP.GE.U32.AND P1, PT, R3, 0x300, PT ;  /* 0x000003000300780c */ /* 0x000fe40003f26070 */
[----:B------:R-:W-:-:S13]  /*7070*/  ISETP.NE.AND P0, PT, R2, 0x300, PT ;  /* 0x000003000200780c */ /* 0x000fda0003f05270 */
[----:B------:R-:W-:Y:S05]  /*7080*/  @!P0 BRA `(.L_x_1917) ;  /* 0x0000000000808947 */ /* 0x000fea0003800000 */
[----:B------:R-:W-:Y:S01]  /*7090*/  LEA.HI R2, R3, 0x1, RZ, 0x18 ;  /* 0x0000000103027811 */ /* 0x000fe200078fc0ff */
[----:B---3--:R-:W-:Y:S01]  /*70a0*/  IMAD.MOV.U32 R14, RZ, RZ, 0xc ;  /* 0x0000000cff0e7424 */ /* 0x008fe200078e00ff */
[----:B------:R-:W-:Y:S01]  /*70b0*/  MOV R15, 0x0 ;  /* 0x00000000000f7802 */ /* 0x000fe20000000f00 */
[----:B------:R-:W-:Y:S02]  /*70c0*/  IMAD R4, R44, 0x18, R5 ;  /* 0x000000182c047824 */ /* 0x000fe400078e0205 */
[C---:B------:R-:W-:Y:S01]  /*70d0*/  IMAD.SHL.U32 R3, R2.reuse, 0x100, RZ ;  /* 0x0000010002037824 */ /* 0x040fe200078e00ff */
[----:B------:R-:W-:Y:S01]  /*70e0*/  LOP3.LUT R2, R2, 0x3, RZ, 0xc0, !PT ;  /* 0x0000000302027812 */ /* 0x000fe200078ec0ff */
[----:B-1----:R-:W-:-:S03]  /*70f0*/  IMAD.WIDE.U32 R14, R24, 0x1, R14 ;  /* 0x00000001180e7825 */ /* 0x002fc600078e000e */
[----:B------:R-:W-:Y:S01]  /*7100*/  LOP3.LUT R3, R3, 0x300, RZ, 0xc0, !PT ;  /* 0x0000030003037812 */ /* 0x000fe200078ec0ff */
[C---:B------:R-:W-:Y:S02]  /*7110*/  IMAD.IADD R17, R44.reuse, 0x1, R11 ;  /* 0x000000012c117824 */ /* 0x040fe400078e020b */
[----:B------:R-:W-:Y:S02]  /*7120*/  IMAD.MOV R10, RZ, RZ, -R2 ;  /* 0x000000ffff0a7224 */ /* 0x000fe400078e0a02 */
[----:B------:R-:W-:Y:S02]  /*7130*/  IMAD.IADD R23, R15, 0x1, R25 ;  /* 0x000000010f177824 */ /* 0x000fe400078e0219 */
[----:B------:R-:W-:-:S07]  /*7140*/  IMAD.IADD R44, R44, 0x1, R3 ;  /* 0x000000012c2c7824 */ /* 0x000fce00078e0203 */
.L_x_1918:
[----:B--2---:R-:W1:Y:S01]  /*7150*/  LDS.64 R18, [R4] ;  /* 0x0000000004127984 */ /* 0x004e620000000a00 */
[----:B------:R-:W2:Y:S01]  /*7160*/  LDC.64 R8, c[0x0][0x398] ;  /* 0x0000e600ff087b82 */ /* 0x000ea20000000a00 */
[----:B------:R-:W-:Y:S01]  /*7170*/  IMAD.MOV.U32 R2, RZ, RZ, R14 ;  /* 0x000000ffff027224 */ /* 0x000fe200078e000e */
[----:B------:R-:W-:Y:S01]  /*7180*/  IADD3 R10, PT, PT, R10, 0x1, RZ ;  /* 0x000000010a0a7810 */ /* 0x000fe20007ffe0ff */
[----:B------:R-:W3:Y:S01]  /*7190*/  LDS.64 R12, [R4+0x8] ;  /* 0x00000800040c7984 */ /* 0x000ee20000000a00 */
[----:B------:R-:W-:Y:S02]  /*71a0*/  IMAD.MOV.U32 R3, RZ, RZ, R23 ;  /* 0x000000ffff037224 */ /* 0x000fe400078e0017 */
[----:B------:R-:W-:Y:S01]  /*71b0*/  ISETP.NE.AND P0, PT, R10, RZ, PT ;  /* 0x000000ff0a00720c */ /* 0x000fe20003f05270 */
[----:B------:R4:W5:Y:S01]  /*71c0*/  LDS.64 R20, [R4+0x10] ;  /* 0x0000100004147984 */ /* 0x0009620000000a00 */
[----:B------:R-:W0:Y:S01]  /*71d0*/  LDC.64 R6, c[0x0][0x3a0] ;  /* 0x0000e800ff067b82 */ /* 0x000e220000000a00 */
[----:B------:R-:W-:-:S04]  /*71e0*/  IMAD.WIDE R2, R17, 0x10, R2 ;  /* 0x0000001011027825 */ /* 0x000fc800078e0202 */
[----:B----4-:R-:W-:Y:S02]  /*71f0*/  VIADD R4, R4, 0x1800 ;  /* 0x0000180004047836 */ /* 0x010fe40000000000 */
[----:B--2---:R-:W-:-:S04]  /*7200*/  IMAD.WIDE R8, R17, 0x4, R8 ;  /* 0x0000000411087825 */ /* 0x004fc800078e0208 */
[----:B0-----:R-:W-:-:S04]  /*7210*/  IMAD.WIDE R6, R17, 0x4, R6 ;  /* 0x0000000411067825 */ /* 0x001fc800078e0206 */
[----:B------:R-:W-:Y:S01]  /*7220*/  VIADD R17, R17, 0x100 ;  /* 0x0000010011117836 */ /* 0x000fe20000000000 */
[----:B-1----:R2:W-:Y:S04]  /*7230*/  STG.E desc[UR14][R8.64], R18 ;  /* 0x0000001208007986 */ /* 0x0025e8000c10190e */
[----:B------:R2:W-:Y:S04]  /*7240*/  STG.E desc[UR14][R6.64], R19 ;  /* 0x0000001306007986 */ /* 0x0005e8000c10190e */
[----:B---3--:R2:W-:Y:S04]  /*7250*/  STG.E.64 desc[UR14][R2.64+-0xc], R12 ;  /* 0xfffff40c02007986 */ /* 0x0085e8000c101b0e */
[----:B-----5:R2:W-:Y:S04]  /*7260*/  STG.E desc[UR14][R2.64+-0x4], R20 ;  /* 0xfffffc1402007986 */ /* 0x0205e8000c10190e */
[----:B------:R2:W-:Y:S01]  /*7270*/  STG.E desc[UR14][R2.64], R21 ;  /* 0x0000001502007986 */ /* 0x0005e2000c10190e */
[----:B------:R-:W-:Y:S05]  /*7280*/  @P0 BRA `(.L_x_1918) ;  /* 0xfffffffc00b00947 */ /* 0x000fea000383ffff */
.L_x_1917:
[----:B------:R-:W-:Y:S05]  /*7290*/  BSYNC.RECONVERGENT B0 ;  /* 0x0000000000007941 */ /* 0x000fea0003800200 */
.L_x_1916:
[----:B------:R-:W-:Y:S05]  /*72a0*/  @!P1 EXIT ;  /* 0x000000000000994d */ /* 0x000fea0003800000 */
[----:B------:R-:W4:Y:S01]  /*72b0*/  LDCU.64 UR4, c[0x0][0x398] ;  /* 0x00007300ff0477ac */ /* 0x000f220008000a00 */
[----:B--2---:R-:W-:Y:S01]  /*72c0*/  IMAD.IADD R3, R0, 0x1, -R44 ;  /* 0x0000000100037824 */ /* 0x004fe200078e0a2c */
[----:B-1----:R-:W-:Y:S01]  /*72d0*/  IADD3 R2, P0, PT, R24, 0x2000, RZ ;  /* 0x0000200018027810 */ /* 0x002fe20007f1e0ff */
[C---:B------:R-:W-:Y:S01]  /*72e0*/  IMAD R10, R44.reuse, 0x18, R5 ;  /* 0x000000182c0a7824 */ /* 0x040fe200078e0205 */
[----:B------:R-:W1:Y:S01]  /*72f0*/  LDCU.64 UR6, c[0x0][0x3a0] ;  /* 0x00007400ff0677ac */ /* 0x000e620008000a00 */
[----:B------:R-:W-:Y:S01]  /*7300*/  BSSY.RECONVERGENT B0, `(.L_x_1919) ;  /* 0x00000a5000007945 */ /* 0x000fe20003800200 */
[----:B------:R-:W-:Y:S01]  /*7310*/  ISETP.GT.AND P1, PT, R3, 0xc00, PT ;  /* 0x00000c000300780c */ /* 0x000fe20003f24270 */
[----:B------:R-:W-:Y:S01]  /*7320*/  IMAD.X R3, RZ, RZ, R25, P0 ;  /* 0x000000ffff037224 */ /* 0x000fe200000e0619 */
[----:B------:R-:W-:Y:S01]  /*7330*/  PLOP3.LUT P0, PT, PT, PT, PT, 0x80, 0x8 ;  /* 0x000000000008781c */ /* 0x000fe20003f0f070 */
[----:B------:R-:W-:Y:S02]  /*7340*/  IMAD.IADD R11, R44, 0x1, R11 ;  /* 0x000000012c0b7824 */ /* 0x000fe400078e020b */
[----:B------:R-:W-:Y:S01]  /*7350*/  VIADD R10, R10, 0x4814 ;  /* 0x000048140a0a7836 */ /* 0x000fe20000000000 */
[----:B----4-:R-:W-:-:S02]  /*7360*/  UIADD3 UR4, UP0, UPT, UR4, 0x800, URZ ;  /* 0x0000080004047890 */ /* 0x010fc4000ff1e0ff */
[----:B-1----:R-:W-:Y:S02]  /*7370*/  UIADD3 UR6, UP1, UPT, UR6, 0x800, URZ ;  /* 0x0000080006067890 */ /* 0x002fe4000ff3e0ff */
[----:B------:R-:W-:Y:S02]  /*7380*/  UIADD3.X UR5, UPT, UPT, URZ, UR5, URZ, UP0, !UPT ;  /* 0x00000005ff057290 */ /* 0x000fe400087fe4ff */
[----:B------:R-:W-:Y:S01]  /*7390*/  IMAD.U32 R4, RZ, RZ, UR4 ;  /* 0x00000004ff047e24 */ /* 0x000fe2000f8e00ff */
[----:B------:R-:W-:Y:S01]  /*73a0*/  UIADD3.X UR7, UPT, UPT, URZ, UR7, URZ, UP1, !UPT ;  /* 0x00000007ff077290 */ /* 0x000fe20008ffe4ff */
[----:B------:R-:W-:Y:S02]  /*73b0*/  IMAD.U32 R6, RZ, RZ, UR6 ;  /* 0x00000006ff067e24 */ /* 0x000fe4000f8e00ff */
[----:B0-----:R-:W-:-:S03]  /*73c0*/  MOV R5, UR5 ;  /* 0x0000000500057c02 */ /* 0x001fc60008000f00 */
[----:B------:R-:W-:Y:S01]  /*73d0*/  IMAD.U32 R7, RZ, RZ, UR7 ;  /* 0x00000007ff077e24 */ /* 0x000fe2000f8e00ff */
[----:B------:R-:W-:Y:S06]  /*73e0*/  @!P1 BRA `(.L_x_1920) ;  /* 0x0000000800589947 */ /* 0x000fec0003800000 */
[----:B------:R-:W-:Y:S01]  /*73f0*/  PLOP3.LUT P0, PT, PT, PT, PT, 0x8, 0x80 ;  /* 0x000000000080781c */ /* 0x000fe20003f0e170 */
[----:B------:R-:W-:-:S12]  /*7400*/  VIADD R13, R0, 0xfffff400 ;  /* 0xfffff400000d7836 */ /* 0x000fd80000000000 */
.L_x_1921:
[----:B----4-:R-:W0:Y:S01]  /*7410*/  LDS.64 R16, [R10+-0x4814] ;  /* 0xffb7ec000a107984 */ /* 0x010e220000000a00 */
[----:B------:R-:W-:-:S03]  /*7420*/  IMAD.WIDE R46, R11, 0x4, R4 ;  /* 0x000000040b2e7825 */ /* 0x000fc600078e0204 */
[----:B------:R-:W-:Y:S01]  /*7430*/  LDS R54, [R10+-0x4804] ;  /* 0xffb7fc000a367984 */ /* 0x000fe20000000800 */
[----:B---3--:R-:W-:-:S03]  /*7440*/  IMAD.WIDE R48, R11, 0x4, R6 ;  /* 0x000000040b307825 */ /* 0x008fc600078e0206 */
[----:B------:R-:W1:Y:S01]  /*7450*/  LDS R55, [R10+-0x4800] ;  /* 0xffb800000a377984 */ /* 0x000e620000000800 */
[----:B------:R-:W-:-:S03]  /*7460*/  IMAD.WIDE R42, R11, 0x10, R2 ;  /* 0x000000100b2a7825 */ /* 0x000fc600078e0202 */
[----:B------:R-:W2:Y:S01]  /*7470*/  LDS.64 R8, [R10+-0x480c] ;  /* 0xffb7f4000a087984 */ /* 0x000ea20000000a00 */
[----:B------:R-:W-:Y:S02]  /*7480*/  VIADD R45, R11, 0x400 ;  /* 0x000004000b2d7836 */ /* 0x000fe40000000000 */
[----:B------:R-:W-:Y:S01]  /*7490*/  VIADD R44, R44, 0x1000 ;  /* 0x000010002c2c7836 */ /* 0x000fe20000000000 */
[----:B------:R-:W3:Y:S04]  /*74a0*/  LDS.64 R56, [R10+-0x3014] ;  /* 0xffcfec000a387984 */ /* 0x000ee80000000a00 */
[----:B------:R-:W-:Y:S01]  /*74b0*/  LDS R58, [R10+-0x3004] ;  /* 0xffcffc000a3a7984 */ /* 0x000fe20000000800 */
[----:B------:R-:W-:-:S03]  /*74c0*/  ISETP.GE.AND P1, PT, R44, R13, PT ;  /* 0x0000000d2c00720c */ /* 0x000fc60003f26270 */
[----:B------:R-:W4:Y:S04]  /*74d0*/  LDS R59, [R10+-0x3000] ;  /* 0xffd000000a3b7984 */ /* 0x000f280000000800 */
[----:B------:R-:W5:Y:S04]  /*74e0*/  LDS.64 R50, [R10+-0x300c] ;  /* 0xffcff4000a327984 */ /* 0x000f680000000a00 */
[----:B------:R-:W5:Y:S04]  /*74f0*/  LDS.64 R60, [R10+-0x1814] ;  /* 0xffe7ec000a3c7984 */ /* 0x000f680000000a00 */
[----:B------:R-:W-:Y:S04]  /*7500*/  LDS R62, [R10+-0x1804] ;  /* 0xffe7fc000a3e7984 */ /* 0x000fe80000000800 */
[----:B------:R-:W5:Y:S04]  /*7510*/  LDS R63, [R10+-0x1800] ;  /* 0xffe800000a3f7984 */ /* 0x000f680000000800 */
[----:B------:R-:W5:Y:S04]  /*7520*/  LDS.64 R52, [R10+-0x180c] ;  /* 0xffe7f4000a347984 */ /* 0x000f680000000a00 */
[----:B------:R-:W5:Y:S04]  /*7530*/  LDS.64 R64, [R10+-0x14] ;  /* 0xffffec000a407984 */ /* 0x000f680000000a00 */
[----:B------:R-:W5:Y:S04]  /*7540*/  LDS.64 R18, [R10+-0xc] ;  /* 0xfffff4000a127984 */ /* 0x000f680000000a00 */
[----:B------:R-:W-:Y:S04]  /*7550*/  LDS R20, [R10+-0x4] ;  /* 0xfffffc000a147984 */ /* 0x000fe80000000800 */
[----:B------:R-:W5:Y:S04]  /*7560*/  LDS R21, [R10] ;  /* 0x000000000a157984 */ /* 0x000f680000000800 */
[----:B------:R-:W5:Y:S04]  /*7570*/  LDS.64 R22, [R10+0x17ec] ;  /* 0x0017ec000a167984 */ /* 0x000f680000000a00 */
[----:B------:R-:W-:Y:S04]  /*7580*/  LDS R24, [R10+0x17fc] ;  /* 0x0017fc000a187984 */ /* 0x000fe80000000800 */
[----:B------:R-:W5:Y:S04]  /*7590*/  LDS R25, [R10+0x1800] ;  /* 0x001800000a197984 */ /* 0x000f680000000800 */
[----:B------:R-:W5:Y:S04]  /*75a0*/  LDS.64 R26, [R10+0x17f4] ;  /* 0x0017f4000a1a7984 */ /* 0x000f680000000a00 */
        /* <DEDUP_REMOVED lines=9> */
[----:B0-----:R-:W-:Y:S04]  /*7640*/  STG.E desc[UR14][R46.64+-0x800], R16 ;  /* 0xfff800102e007986 */ /* 0x001fe8000c10190e */
[----:B------:R-:W-:Y:S04]  /*7650*/  STG.E desc[UR14][R48.64+-0x800], R17 ;  /* 0xfff8001130007986 */ /* 0x000fe8000c10190e */
[----:B------:R-:W0:Y:S04]  /*7660*/  LDS.64 R14, [R10+0x5ff4] ;  /* 0x005ff4000a0e7984 */ /* 0x000e280000000a00 */
[----:B------:R-:W-:Y:S04]  /*7670*/  LDS R16, [R10+0x5ffc] ;  /* 0x005ffc000a107984 */ /* 0x000fe80000000800 */
[----:B------:R-:W0:Y:S04]  /*7680*/  LDS R17, [R10+0x6000] ;  /* 0x006000000a117984 */ /* 0x000e280000000800 */
[----:B-1----:R1:W-:Y:S04]  /*7690*/  STG.E.64 desc[UR14][R42.64+-0x1ff8], R54 ;  /* 0xffe008362a007986 */ /* 0x0023e8000c101b0e */
[----:B--2---:R-:W-:Y:S04]  /*76a0*/  STG.E.64 desc[UR14][R42.64+-0x2000], R8 ;  /* 0xffe000082a007986 */ /* 0x004fe8000c101b0e */
[----:B---3--:R-:W-:Y:S04]  /*76b0*/  STG.E desc[UR14][R46.64+-0x400], R56 ;  /* 0xfffc00382e007986 */ /* 0x008fe8000c10190e */
[----:B------:R2:W-:Y:S01]  /*76c0*/  STG.E desc[UR14][R48.64+-0x400], R57 ;  /* 0xfffc003930007986 */ /* 0x0005e2000c10190e */
[----:B-1----:R-:W-:-:S03]  /*76d0*/  IMAD.WIDE R54, R45, 0x4, R6 ;  /* 0x000000042d367825 */ /* 0x002fc600078e0206 */
[----:B----4-:R-:W-:Y:S04]  /*76e0*/  STG.E.64 desc[UR14][R42.64+-0xff8], R58 ;  /* 0xfff0083a2a007986 */ /* 0x010fe8000c101b0e */
[----:B-----5:R1:W-:Y:S04]  /*76f0*/  STG.E.64 desc[UR14][R42.64+-0x1000], R50 ;  /* 0xfff000322a007986 */ /* 0x0203e8000c101b0e */
[----:B------:R-:W-:Y:S01]  /*7700*/  STG.E desc[UR14][R46.64], R60 ;  /* 0x0000003c2e007986 */ /* 0x000fe2000c10190e */
[----:B--2---:R-:W-:-:S03]  /*7710*/  IMAD.WIDE R56, R45, 0x10, R2 ;  /* 0x000000102d387825 */ /* 0x004fc600078e0202 */
[----:B------:R-:W-:Y:S04]  /*7720*/  STG.E desc[UR14][R48.64], R61 ;  /* 0x0000003d30007986 */ /* 0x000fe8000c10190e */
[----:B------:R-:W-:Y:S01]  /*7730*/  STG.E.64 desc[UR14][R42.64+0x8], R62 ;  /* 0x0000083e2a007986 */ /* 0x000fe2000c101b0e */
[----:B-1----:R-:W-:-:S03]  /*7740*/  IMAD.WIDE R50, R45, 0x4, R4 ;  /* 0x000000042d327825 */ /* 0x002fc600078e0204 */
[----:B------:R-:W-:Y:S01]  /*7750*/  STG.E.64 desc[UR14][R42.64], R52 ;  /* 0x000000342a007986 */ /* 0x000fe2000c101b0e */
[----:B------:R-:W-:-:S03]  /*7760*/  VIADD R45, R11, 0xc00 ;  /* 0x00000c000b2d7836 */ /* 0x000fc60000000000 */
[----:B------:R-:W-:Y:S04]  /*7770*/  STG.E desc[UR14][R46.64+0x400], R64 ;  /* 0x000400402e007986 */ /* 0x000fe8000c10190e */
[----:B------:R1:W-:Y:S04]  /*7780*/  STG.E desc[UR14][R48.64+0x400], R65 ;  /* 0x0004004130007986 */ /* 0x0003e8000c10190e */
[----:B------:R-:W-:Y:S04]  /*7790*/  STG.E.64 desc[UR14][R42.64+0x1000], R18 ;  /* 0x001000122a007986 */ /* 0x000fe8000c101b0e */
[----:B------:R-:W-:Y:S04]  /*77a0*/  STG.E.64 desc[UR14][R42.64+0x1008], R20 ;  /* 0x001008142a007986 */ /* 0x000fe8000c101b0e */
[----:B------:R-:W2:Y:S01]  /*77b0*/  LDS.64 R8, [R10+0x77ec] ;  /* 0x0077ec000a087984 */ /* 0x000ea20000000a00 */
[C---:B-1----:R-:W-:Y:S01]  /*77c0*/  VIADD R65, R11.reuse, 0x800 ;  /* 0x000008000b417836 */ /* 0x042fe20000000000 */
[----:B------:R-:W-:-:S02]  /*77d0*/  IADD3 R11, PT, PT, R11, 0x1000, RZ ;  /* 0x000010000b0b7810 */ /* 0x000fc40007ffe0ff */
[----:B------:R-:W-:Y:S01]  /*77e0*/  STG.E desc[UR14][R50.64+-0x800], R22 ;  /* 0xfff8001632007986 */ /* 0x000fe2000c10190e */
[----:B------:R-:W-:-:S03]  /*77f0*/  IMAD.WIDE R66, R65, 0x4, R6 ;  /* 0x0000000441427825 */ /* 0x000fc600078e0206 */
[----:B------:R-:W-:Y:S04]  /*7800*/  STG.E desc[UR14][R54.64+-0x800], R23 ;  /* 0xfff8001736007986 */ /* 0x000fe8000c10190e */
[----:B------:R-:W-:Y:S04]  /*7810*/  STG.E.64 desc[UR14][R56.64+-0x1ff8], R24 ;  /* 0xffe0081838007986 */ /* 0x000fe8000c101b0e */
[----:B------:R-:W-:Y:S04]  /*7820*/  STG.E.64 desc[UR14][R56.64+-0x2000], R26 ;  /* 0xffe0001a38007986 */ /* 0x000fe8000c101b0e */
[----:B------:R-:W-:Y:S04]  /*7830*/  LDS R18, [R10+0x77fc] ;  /* 0x0077fc000a127984 */ /* 0x000fe80000000800 */
[----:B------:R-:W1:Y:S04]  /*7840*/  LDS R19, [R10+0x7800] ;  /* 0x007800000a137984 */ /* 0x000e680000000800 */
[----:B------:R-:W3:Y:S04]  /*7850*/  LDS.64 R20, [R10+0x77f4] ;  /* 0x0077f4000a147984 */ /* 0x000ee80000000a00 */
[----:B------:R-:W-:Y:S04]  /*7860*/  STG.E desc[UR14][R50.64+-0x400], R28 ;  /* 0xfffc001c32007986 */ /* 0x000fe8000c10190e */
[----:B------:R-:W4:Y:S04]  /*7870*/  LDS.64 R22, [R10+0x8fec] ;  /* 0x008fec000a167984 */ /* 0x000f280000000a00 */
[----:B------:R-:W-:Y:S04]  /*7880*/  STG.E desc[UR14][R54.64+-0x400], R29 ;  /* 0xfffc001d36007986 */ /* 0x000fe8000c10190e */
[----:B------:R-:W-:Y:S04]  /*7890*/  STG.E.64 desc[UR14][R56.64+-0xff8], R30 ;  /* 0xfff0081e38007986 */ /* 0x000fe8000c101b0e */
[----:B------:R5:W-:Y:S04]  /*78a0*/  STG.E.64 desc[UR14][R56.64+-0x1000], R32 ;  /* 0xfff0002038007986 */ /* 0x000be8000c101b0e */
[----:B------:R-:W-:Y:S04]  /*78b0*/  LDS R24, [R10+0x8ffc] ;  /* 0x008ffc000a187984 */ /* 0x000fe80000000800 */
[----:B------:R-:W4:Y:S04]  /*78c0*/  LDS R25, [R10+0x9000] ;  /* 0x009000000a197984 */ /* 0x000f280000000800 */
[----:B------:R-:W4:Y:S01]  /*78d0*/  LDS.64 R26, [R10+0x8ff4] ;  /* 0x008ff4000a1a7984 */ /* 0x000f220000000a00 */
[----:B-----5:R-:W-:-:S03]  /*78e0*/  IMAD.WIDE R32, R65, 0x4, R4 ;  /* 0x0000000441207825 */ /* 0x020fc600078e0204 */
[----:B------:R-:W-:Y:S01]  /*78f0*/  STG.E desc[UR14][R50.64], R34 ;  /* 0x0000002232007986 */ /* 0x000fe2000c10190e */
[----:B------:R-:W-:-:S03]  /*7900*/  IMAD.WIDE R64, R65, 0x10, R2 ;  /* 0x0000001041407825 */ /* 0x000fc600078e0202 */
[----:B------:R-:W5:Y:S04]  /*7910*/  LDS.64 R28, [R10+0xa7ec] ;  /* 0x00a7ec000a1c7984 */ /* 0x000f680000000a00 */
[----:B------:R-:W-:Y:S04]  /*7920*/  STG.E desc[UR14][R54.64], R35 ;  /* 0x0000002336007986 */ /* 0x000fe8000c10190e */
[----:B------:R-:W-:Y:S04]  /*7930*/  STG.E.64 desc[UR14][R56.64+0x8], R36 ;  /* 0x0000082438007986 */ /* 0x000fe8000c101b0e */
[----:B------:R-:W-:Y:S04]  /*7940*/  STG.E.64 desc[UR14][R56.64], R38 ;  /* 0x0000002638007986 */ /* 0x000fe8000c101b0e */
[----:B------:R-:W-:Y:S04]  /*7950*/  LDS R30, [R10+0xa7fc] ;  /* 0x00a7fc000a1e7984 */ /* 0x000fe80000000800 */
[----:B------:R-:W5:Y:S04]  /*7960*/  LDS R31, [R10+0xa800] ;  /* 0x00a800000a1f7984 */ /* 0x000f680000000800 */
[----:B------:R-:W5:Y:S04]  /*7970*/  LDS.64 R34, [R10+0xa7f4] ;  /* 0x00a7f4000a227984 */ /* 0x000f680000000a00 */
[----:B------:R-:W-:Y:S04]  /*7980*/  STG.E desc[UR14][R50.64+0x400], R40 ;  /* 0x0004002832007986 */ /* 0x000fe8000c10190e */
[----:B------:R-:W5:Y:S04]  /*7990*/  LDS.64 R36, [R10+0xbfec] ;  /* 0x00bfec000a247984 */ /* 0x000f680000000a00 */
[----:B------:R-:W-:Y:S04]  /*79a0*/  STG.E desc[UR14][R54.64+0x400], R41 ;  /* 0x0004002936007986 */ /* 0x000fe8000c10190e */
[----:B------:R-:W5:Y:S04]  /*79b0*/  LDS.64 R38, [R10+0xbff4] ;  /* 0x00bff4000a267984 */ /* 0x000f680000000a00 */
[----:B------:R-:W-:Y:S04]  /*79c0*/  LDS R40, [R10+0xbffc] ;  /* 0x00bffc000a287984 */ /* 0x000fe80000000800 */
[----:B------:R-:W5:Y:S04]  /*79d0*/  LDS R41, [R10+0xc000] ;  /* 0x00c000000a297984 */ /* 0x000f680000000800 */
[----:B------:R-:W5:Y:S04]  /*79e0*/  LDS.64 R42, [R10+0xd7ec] ;  /* 0x00d7ec000a2a7984 */ /* 0x000f680000000a00 */
[----:B------:R-:W-:Y:S04]  /*79f0*/  LDS R46, [R10+0xd7fc] ;  /* 0x00d7fc000a2e7984 */ /* 0x000fe80000000800 */
[----:B------:R-:W5:Y:S04]  /*7a00*/  LDS R47, [R10+0xd800] ;  /* 0x00d800000a2f7984 */ /* 0x000f680000000800 */
[----:B------:R-:W5:Y:S04]  /*7a10*/  LDS.64 R48, [R10+0xd7f4] ;  /* 0x00d7f4000a307984 */ /* 0x000f680000000a00 */
[----:B------:R-:W5:Y:S04]  /*7a20*/  LDS.64 R50, [R10+0xefec] ;  /* 0x00efec000a327984 */ /* 0x000f680000000a00 */
[----:B0-----:R-:W-:Y:S04]  /*7a30*/  STG.E.64 desc[UR14][R56.64+0x1000], R14 ;  /* 0x0010000e38007986 */ /* 0x001fe8000c101b0e */
[----:B------:R-:W-:Y:S04]  /*7a40*/  STG.E.64 desc[UR14][R56.64+0x1008], R16 ;  /* 0x0010081038007986 */ /* 0x000fe8000c101b0e */
[----:B------:R-:W-:Y:S04]  /*7a50*/  LDS R14, [R10+0xeffc] ;  /* 0x00effc000a0e7984 */ /* 0x000fe80000000800 */
[----:B------:R-:W0:Y:S04]  /*7a60*/  LDS R15, [R10+0xf000] ;  /* 0x00f000000a0f7984 */ /* 0x000e280000000800 */
[----:B------:R-:W0:Y:S04]  /*7a70*/  LDS.64 R16, [R10+0xeff4] ;  /* 0x00eff4000a107984 */ /* 0x000e280000000a00 */
[----:B------:R-:W0:Y:S04]  /*7a80*/  LDS.64 R52, [R10+0x107ec] ;  /* 0x0107ec000a347984 */ /* 0x000e280000000a00 */
[----:B------:R-:W-:Y:S04]  /*7a90*/  LDS R54, [R10+0x107fc] ;  /* 0x0107fc000a367984 */ /* 0x000fe80000000800 */
[----:B------:R-:W0:Y:S04]  /*7aa0*/  LDS R55, [R10+0x10800] ;  /* 0x010800000a377984 */ /* 0x000e280000000800 */
[----:B------:R-:W0:Y:S04]  /*7ab0*/  LDS.64 R56, [R10+0x107f4] ;  /* 0x0107f4000a387984 */ /* 0x000e280000000a00 */
[----:B------:R-:W0:Y:S04]  /*7ac0*/  LDS.64 R58, [R10+0x11fec] ;  /* 0x011fec000a3a7984 */ /* 0x000e280000000a00 */
[----:B------:R-:W0:Y:S04]  /*7ad0*/  LDS.64 R60, [R10+0x11ff4] ;  /* 0x011ff4000a3c7984 */ /* 0x000e280000000a00 */
[----:B------:R-:W-:Y:S04]  /*7ae0*/  LDS R62, [R10+0x11ffc] ;  /* 0x011ffc000a3e7984 */ /* 0x000fe80000000800 */
[----:B------:R1:W0:Y:S04]  /*7af0*/  LDS R63, [R10+0x12000] ;  /* 0x012000000a3f7984 */ /* 0x0002280000000800 */
[----:B--2---:R-:W-:Y:S04]  /*7b00*/  STG.E desc[UR14][R32.64+-0x800], R8 ;  /* 0xfff8000820007986 */ /* 0x004fe8000c10190e */
[----:B------:R2:W-:Y:S01]  /*7b10*/  STG.E desc[UR14][R66.64+-0x800], R9 ;  /* 0xfff8000942007986 */ /* 0x0005e2000c10190e */
[----:B-1----:R-:W-:-:S03]  /*7b20*/  VIADD R10, R10, 0x18000 ;  /* 0x000180000a0a7836 */ /* 0x002fc60000000000 */
[----:B------:R1:W-:Y:S04]  /*7b30*/  STG.E.64 desc[UR14][R64.64+-0x1ff8], R18 ;  /* 0xffe0081240007986 */ /* 0x0003e8000c101b0e */
[----:B---3--:R3:W-:Y:S04]  /*7b40*/  STG.E.64 desc[UR14][R64.64+-0x2000], R20 ;  /* 0xffe0001440007986 */ /* 0x0087e8000c101b0e */
[----:B----4-:R4:W-:Y:S01]  /*7b50*/  STG.E desc[UR14][R32.64+-0x400], R22 ;  /* 0xfffc001620007986 */ /* 0x0109e2000c10190e */
[----:B--2---:R-:W-:-:S03]  /*7b60*/  IMAD.WIDE R8, R45, 0x4, R4 ;  /* 0x000000042d087825 */ /* 0x004fc600078e0204 */
[----:B------:R4:W-:Y:S01]  /*7b70*/  STG.E desc[UR14][R66.64+-0x400], R23 ;  /* 0xfffc001742007986 */ /* 0x0009e2000c10190e */
[----:B-1----:R-:W-:-:S03]  /*7b80*/  IMAD.WIDE R18, R45, 0x4, R6 ;  /* 0x000000042d127825 */ /* 0x002fc600078e0206 */
[----:B------:R4:W-:Y:S01]  /*7b90*/  STG.E.64 desc[UR14][R64.64+-0xff8], R24 ;  /* 0xfff0081840007986 */ /* 0x0009e2000c101b0e */
[----:B---3--:R-:W-:-:S03]  /*7ba0*/  IMAD.WIDE R20, R45, 0x10, R2 ;  /* 0x000000102d147825 */ /* 0x008fc600078e0202 */
[----:B------:R4:W-:Y:S04]  /*7bb0*/  STG.E.64 desc[UR14][R64.64+-0x1000], R26 ;  /* 0xfff0001a40007986 */ /* 0x0009e8000c101b0e */
[----:B-----5:R4:W-:Y:S04]  /*7bc0*/  STG.E desc[UR14][R32.64], R28 ;  /* 0x0000001c20007986 */ /* 0x0209e8000c10190e */
[----:B------:R4:W-:Y:S04]  /*7bd0*/  STG.E desc[UR14][R66.64], R29 ;  /* 0x0000001d42007986 */ /* 0x0009e8000c10190e */
[----:B------:R4:W-:Y:S04]  /*7be0*/  STG.E.64 desc[UR14][R64.64+0x8], R30 ;  /* 0x0000081e40007986 */ /* 0x0009e8000c101b0e */
[----:B------:R4:W-:Y:S04]  /*7bf0*/  STG.E.64 desc[UR14][R64.64], R34 ;  /* 0x0000002240007986 */ /* 0x0009e8000c101b0e */
[----:B------:R4:W-:Y:S04]  /*7c00*/  STG.E desc[UR14][R32.64+0x400], R36 ;  /* 0x0004002420007986 */ /* 0x0009e8000c10190e */
        /* <DEDUP_REMOVED lines=9> */
[----:B0-----:R4:W-:Y:S04]  /*7ca0*/  STG.E.64 desc[UR14][R20.64+-0xff8], R14 ;  /* 0xfff0080e14007986 */ /* 0x0019e8000c101b0e */
        /* <DEDUP_REMOVED lines=9> */
[----:B------:R-:W-:Y:S05]  /*7d40*/  @!P1 BRA `(.L_x_1921) ;  /* 0xfffffff400b09947 */ /* 0x000fea000383ffff */
.L_x_1920:
[----:B------:R-:W-:Y:S05]  /*7d50*/  BSYNC.RECONVERGENT B0 ;  /* 0x0000000000007941 */ /* 0x000fea0003800200 */
.L_x_1919:
[----:B----4-:R-:W-:Y:S01]  /*7d60*/  IMAD.IADD R8, R0, 0x1, -R44 ;  /* 0x0000000100087824 */ /* 0x010fe200078e0a2c */
[----:B------:R-:W-:Y:S04]  /*7d70*/  BSSY.RECONVERGENT B0, `(.L_x_1922) ;  /* 0x000004e000007945 */ /* 0x000fe80003800200 */
[----:B------:R-:W-:-:S13]  /*7d80*/  ISETP.GT.AND P1, PT, R8, 0x400, PT ;  /* 0x000004000800780c */ /* 0x000fda0003f24270 */
[----:B------:R-:W-:Y:S05]  /*7d90*/  @!P1 BRA `(.L_x_1923) ;  /* 0x00000004002c9947 */ /* 0x000fea0003800000 */
[----:B------:R-:W0:Y:S01]  /*7da0*/  LDS.64 R24, [R10+-0x4814] ;  /* 0xffb7ec000a187984 */ /* 0x000e220000000a00 */
[C---:B------:R-:W-:Y:S01]  /*7db0*/  IMAD.WIDE R8, R11.reuse, 0x4, R4 ;  /* 0x000000040b087825 */ /* 0x040fe200078e0204 */
[----:B------:R-:W-:Y:S02]  /*7dc0*/  PLOP3.LUT P0, PT, PT, PT, PT, 0x8, 0x80 ;  /* 0x000000000080781c */ /* 0x000fe40003f0e170 */
[----:B------:R-:W-:Y:S01]  /*7dd0*/  LDS R26, [R10+-0x4804] ;  /* 0xffb7fc000a1a7984 */ /* 0x000fe20000000800 */
[----:B------:R-:W-:-:S03]  /*7de0*/  IMAD.WIDE R12, R11, 0x4, R6 ;  /* 0x000000040b0c7825 */ /* 0x000fc600078e0206 */
[----:B------:R-:W1:Y:S01]  /*7df0*/  LDS R27, [R10+-0x4800] ;  /* 0xffb800000a1b7984 */ /* 0x000e620000000800 */
[----:B---3--:R-:W-:-:S03]  /*7e00*/  IMAD.WIDE R14, R11, 0x10, R2 ;  /* 0x000000100b0e7825 */ /* 0x008fc600078e0202 */
[----:B------:R-:W2:Y:S01]  /*7e10*/  LDS.64 R16, [R10+-0x480c] ;  /* 0xffb7f4000a107984 */ /* 0x000ea20000000a00 */
[C---:B------:R-:W-:Y:S02]  /*7e20*/  VIADD R45, R11.reuse, 0x400 ;  /* 0x000004000b2d7836 */ /* 0x040fe40000000000 */
[----:B------:R-:W-:Y:S01]  /*7e30*/  VIADD R44, R44, 0x800 ;  /* 0x000008002c2c7836 */ /* 0x000fe20000000000 */
[----:B------:R-:W3:Y:S01]  /*7e40*/  LDS.64 R36, [R10+-0x3014] ;  /* 0xffcfec000a247984 */ /* 0x000ee20000000a00 */
[----:B------:R-:W-:-:S03]  /*7e50*/  VIADD R11, R11, 0x800 ;  /* 0x000008000b0b7836 */ /* 0x000fc60000000000 */
[----:B------:R-:W-:Y:S04]  /*7e60*/  LDS R38, [R10+-0x3004] ;  /* 0xffcffc000a267984 */ /* 0x000fe80000000800 */
        /* <DEDUP_REMOVED lines=23> */
[----:B------:R-:W5:Y:S04]  /*7fe0*/  LDS.64 R34, [R10+0x5ff4] ;  /* 0x005ff4000a227984 */ /* 0x000f680000000a00 */
[----:B------:R-:W-:Y:S04]  /*7ff0*/  LDS R64, [R10+0x5ffc] ;  /* 0x005ffc000a407984 */ /* 0x000fe80000000800 */
[----:B------:R1:W5:Y:S04]  /*8000*/  LDS R65, [R10+0x6000] ;  /* 0x006000000a417984 */ /* 0x0003680000000800 */
[----:B0-----:R-:W-:Y:S04]  /*8010*/  STG.E desc[UR14][R8.64+-0x800], R24 ;  /* 0xfff8001808007986 */ /* 0x001fe8000c10190e */
[----:B------:R0:W-:Y:S01]  /*8020*/  STG.E desc[UR14][R12.64+-0x800], R25 ;  /* 0xfff800190c007986 */ /* 0x0001e2000c10190e */
[----:B-1----:R-:W-:-:S03]  /*8030*/  VIADD R10, R10, 0xc000 ;  /* 0x0000c0000a0a7836 */ /* 0x002fc60000000000 */
[----:B------:R1:W-:Y:S04]  /*8040*/  STG.E.64 desc[UR14][R14.64+-0x1ff8], R26 ;  /* 0xffe0081a0e007986 */ /* 0x0003e8000c101b0e */
[----:B--2---:R2:W-:Y:S04]  /*8050*/  STG.E.64 desc[UR14][R14.64+-0x2000], R16 ;  /* 0xffe000100e007986 */ /* 0x0045e8000c101b0e */
[----:B---3--:R3:W-:Y:S01]  /*8060*/  STG.E desc[UR14][R8.64+-0x400], R36 ;  /* 0xfffc002408007986 */ /* 0x0087e2000c10190e */
[----:B0-----:R-:W-:-:S03]  /*8070*/  IMAD.WIDE R24, R45, 0x4, R6 ;  /* 0x000000042d187825 */ /* 0x001fc600078e0206 */
[----:B------:R3:W-:Y:S01]  /*8080*/  STG.E desc[UR14][R12.64+-0x400], R37 ;  /* 0xfffc00250c007986 */ /* 0x0007e2000c10190e */
[----:B-1----:R-:W-:-:S03]  /*8090*/  IMAD.WIDE R26, R45, 0x10, R2 ;  /* 0x000000102d1a7825 */ /* 0x002fc600078e0202 */
[----:B----4-:R3:W-:Y:S01]  /*80a0*/  STG.E.64 desc[UR14][R14.64+-0xff8], R38 ;  /* 0xfff008260e007986 */ /* 0x0107e2000c101b0e */
[----:B--2---:R-:W-:-:S03]  /*80b0*/  IMAD.WIDE R16, R45, 0x4, R4 ;  /* 0x000000042d107825 */ /* 0x004fc600078e0204 */
        /* <DEDUP_REMOVED lines=24> */
[----:B------:R3:W-:Y:S02]  /*8240*/  STG.E.64 desc[UR14][R26.64+0x1008], R64 ;  /* 0x001008401a007986 */ /* 0x0007e4000c101b0e */
.L_x_1923:
[----:B------:R-:W-:Y:S05]  /*8250*/  BSYNC.RECONVERGENT B0 ;  /* 0x0000000000007941 */ /* 0x000fea0003800200 */
.L_x_1922:
[----:B------:R-:W-:-:S13]  /*8260*/  ISETP.LT.OR P0, PT, R44, R0, P0 ;  /* 0x000000002c00720c */ /* 0x000fda0000701670 */
[----:B------:R-:W-:Y:S05]  /*8270*/  @!P0 EXIT ;  /* 0x000000000000894d */ /* 0x000fea0003800000 */
[----:B---3--:R-:W0:Y:S01]  /*8280*/  LDS.64 R18, [R10+-0x4814] ;  /* 0xffb7ec000a127984 */ /* 0x008e220000000a00 */
[----:B------:R-:W-:-:S03]  /*8290*/  IMAD.WIDE R4, R11, 0x4, R4 ;  /* 0x000000040b047825 */ /* 0x000fc600078e0204 */
[----:B------:R-:W-:Y:S01]  /*82a0*/  LDS R20, [R10+-0x4804] ;  /* 0xffb7fc000a147984 */ /* 0x000fe20000000800 */
[----:B------:R-:W-:-:S03]  /*82b0*/  IMAD.WIDE R6, R11, 0x4, R6 ;  /* 0x000000040b067825 */ /* 0x000fc600078e0206 */
[----:B------:R-:W1:Y:S01]  /*82c0*/  LDS R21, [R10+-0x4800] ;  /* 0xffb800000a157984 */ /* 0x000e620000000800 */
[----:B------:R-:W-:-:S03]  /*82d0*/  IMAD.WIDE R2, R11, 0x10, R2 ;  /* 0x000000100b027825 */ /* 0x000fc600078e0202 */
[----:B------:R-:W2:Y:S04]  /*82e0*/  LDS.64 R8, [R10+-0x480c] ;  /* 0xffb7f4000a087984 */ /* 0x000ea80000000a00 */
[----:B------:R-:W3:Y:S04]  /*82f0*/  LDS.64 R22, [R10+-0x3014] ;  /* 0xffcfec000a167984 */ /* 0x000ee80000000a00 */
        /* <DEDUP_REMOVED lines=9> */
[----:B------:R-:W-:Y:S04]  /*8390*/  LDS R33, [R10] ;  /* 0x000000000a217984 */ /* 0x000fe80000000800 */
[----:B------:R-:W5:Y:S04]  /*83a0*/  LDS R32, [R10+-0x4] ;  /* 0xfffffc000a207984 */ /* 0x000f680000000800 */
[----:B0-----:R-:W-:Y:S04]  /*83b0*/  STG.E desc[UR14][R4.64+-0x800], R18 ;  /* 0xfff8001204007986 */ /* 0x001fe8000c10190e */
[----:B------:R-:W-:Y:S04]  /*83c0*/  STG.E desc[UR14][R6.64+-0x800], R19 ;  /* 0xfff8001306007986 */ /* 0x000fe8000c10190e */
[----:B-1----:R-:W-:Y:S04]  /*83d0*/  STG.E.64 desc[UR14][R2.64+-0x1ff8], R20 ;  /* 0xffe0081402007986 */ /* 0x002fe8000c101b0e */
[----:B--2---:R-:W-:Y:S04]  /*83e0*/  STG.E.64 desc[UR14][R2.64+-0x2000], R8 ;  /* 0xffe0000802007986 */ /* 0x004fe8000c101b0e */
[----:B---3--:R-:W-:Y:S04]  /*83f0*/  STG.E desc[UR14][R4.64+-0x400], R22 ;  /* 0xfffc001604007986 */ /* 0x008fe8000c10190e */
[----:B------:R-:W-:Y:S04]  /*8400*/  STG.E desc[UR14][R6.64+-0x400], R23 ;  /* 0xfffc001706007986 */ /* 0x000fe8000c10190e */
[----:B----4-:R-:W-:Y:S04]  /*8410*/  STG.E.64 desc[UR14][R2.64+-0xff8], R24 ;  /* 0xfff0081802007986 */ /* 0x010fe8000c101b0e */
[----:B-----5:R-:W-:Y:S04]  /*8420*/  STG.E.64 desc[UR14][R2.64+-0x1000], R12 ;  /* 0xfff0000c02007986 */ /* 0x020fe8000c101b0e */
[----:B------:R-:W-:Y:S04]  /*8430*/  STG.E desc[UR14][R4.64], R26 ;  /* 0x0000001a04007986 */ /* 0x000fe8000c10190e */
[----:B------:R-:W-:Y:S04]  /*8440*/  STG.E desc[UR14][R6.64], R27 ;  /* 0x0000001b06007986 */ /* 0x000fe8000c10190e */
[----:B------:R-:W-:Y:S04]  /*8450*/  STG.E.64 desc[UR14][R2.64+0x8], R28 ;  /* 0x0000081c02007986 */ /* 0x000fe8000c101b0e */
[----:B------:R-:W-:Y:S04]  /*8460*/  STG.E.64 desc[UR14][R2.64], R14 ;  /* 0x0000000e02007986 */ /* 0x000fe8000c101b0e */
[----:B------:R-:W-:Y:S04]  /*8470*/  STG.E desc[UR14][R4.64+0x400], R30 ;  /* 0x0004001e04007986 */ /* 0x000fe8000c10190e */
[----:B------:R-:W-:Y:S04]  /*8480*/  STG.E desc[UR14][R6.64+0x400], R31 ;  /* 0x0004001f06007986 */ /* 0x000fe8000c10190e */
[----:B------:R-:W-:Y:S04]  /*8490*/  STG.E.64 desc[UR14][R2.64+0x1000], R16 ;  /* 0x0010001002007986 */ /* 0x000fe8000c101b0e */
[----:B------:R-:W-:Y:S01]  /*84a0*/  STG.E.64 desc[UR14][R2.64+0x1008], R32 ;  /* 0x0010082002007986 */ /* 0x000fe2000c101b0e */
[----:B------:R-:W-:Y:S05]  /*84b0*/  EXIT ;  /* 0x000000000000794d */ /* 0x000fea0003800000 */
.L_x_1913:
[----:B------:R-:W-:Y:S04]  /*84c0*/  BSSY.RECONVERGENT B0, `(.L_x_1924) ;  /* 0x0000013000007945 */ /* 0x000fe80003800200 */
[----:B------:R-:W-:Y:S05]  /*84d0*/  @!P2 BRA `(.L_x_1925) ;  /* 0x000000000044a947 */ /* 0x000fea0003800000 */
[----:B0-----:R-:W0:Y:S01]  /*84e0*/  LDC.64 R4, c[0x0][0x398] ;  /* 0x0000e600ff047b82 */ /* 0x001e220000000a00 */
        /* <DEDUP_REMOVED lines=16> */
.L_x_1925:
[----:B------:R-:W-:Y:S05]  /*85f0*/  BSYNC.RECONVERGENT B0 ;  /* 0x0000000000007941 */ /* 0x000fea0003800200 */
.L_x_1924:
[----:B------:R-:W-:Y:S04]  /*8600*/  BSSY.RECONVERGENT B0, `(.L_x_1926) ;  /* 0x000000f000007945 */ /* 0x000fe80003800200 */
[----:B------:R-:W-:Y:S05]  /*8610*/  @!P1 BRA `(.L_x_1927) ;  /* 0x0000000000349947 */ /* 0x000fea0003800000 */
[----:B0---4-:R-:W0:Y:S01]  /*8620*/  LDC.64 R4, c[0x0][0x398] ;  /* 0x0000e600ff047b82 */ /* 0x011e220000000a00 */
        /* <DEDUP_REMOVED lines=12> */
.L_x_1927:
[----:B------:R-:W-:Y:S05]  /*86f0*/  BSYNC.RECONVERGENT B0 ;  /* 0x0000000000007941 */ /* 0x000fea0003800200 */
.L_x_1926:
[----:B------:R-:W-:Y:S05]  /*8700*/  @!P0 EXIT ;  /* 0x000000000000894d */ /* 0x000fea0003800000 */
[----:B0---4-:R-:W0:Y:S01]  /*8710*/  LDC.64 R4, c[0x0][0x398] ;  /* 0x0000e600ff047b82 */ /* 0x011e220000000a00 */
        /* <DEDUP_REMOVED lines=13> */
.L_x_1802:
[----:B------:R-:W-:-:S06]  /*87f0*/  UISETP.GE.AND UP0, UPT, UR9, 0x1, UPT ;  /* 0x000000010900788c */ /* 0x000fcc000bf06270 */
[----:B------:R-:W-:-:S13]  /*8800*/  PLOP3.LUT P0, PT, PT, PT, UP0, 0x80, 0x8 ;  /* 0x000000000008781c */ /* 0x000fda0003f0f008 */
[----:B------:R-:W-:Y:S05]  /*8810*/  @!P0 EXIT ;  /* 0x000000000000894d */ /* 0x000fea0003800000 */
[----:B------:R-:W-:-:S09]  /*8820*/  UISETP.NE.AND UP0, UPT, UR13, URZ, UPT ;  /* 0x000000ff0d00728c */ /* 0x000fd2000bf05270 */
[----:B------:R-:W-:Y:S05]  /*8830*/  BRA.U UP0, `(.L_x_1928) ;  /* 0x0000003900d47547 */ /* 0x000fea000b800000 */
[----:B------:R-:W0:Y:S02]  /*8840*/  LDCU.128 UR4, c[0x0][0x380] ;  /* 0x00007000ff0477ac */ /* 0x000e240008000c00 */
[----:B0-----:R-:W-:Y:S02]  /*8850*/  UIMAD.WIDE.U32 UR4, UR8, 0x4, UR4 ;  /* 0x00000004080478a5 */ /* 0x001fe4000f8e0004 */
[----:B------:R-:W-:-:S04]  /*8860*/  UIMAD.WIDE.U32 UR6, UR8, 0x4, UR6 ;  /* 0x00000004080678a5 */ /* 0x000fc8000f8e0006 */
[----:B------:R-:W-:Y:S01]  /*8870*/  IMAD.U32 R22, RZ, RZ, UR4 ;  /* 0x00000004ff167e24 */ /* 0x000fe2000f8e00ff */
[----:B------:R-:W-:Y:S01]  /*8880*/  MOV R23, UR5 ;  /* 0x0000000500177c02 */ /* 0x000fe20008000f00 */
[----:B------:R-:W-:Y:S02]  /*8890*/  IMAD.U32 R12, RZ, RZ, UR6 ;  /* 0x00000006ff0c7e24 */ /* 0x000fe4000f8e00ff */
[----:B------:R-:W-:Y:S01]  /*88a0*/  IMAD.U32 R13, RZ, RZ, UR7 ;  /* 0x00000007ff0d7e24 */ /* 0x000fe2000f8e00ff */
[----:B------:R-:W0:Y:S01]  /*88b0*/  LDCU.64 UR4, c[0x0][0x390] ;  /* 0x00007200ff0477ac */ /* 0x000e220008000a00 */
[----:B------:R-:W2:Y:S04]  /*88c0*/  LDG.E R26, desc[UR14][R22.64] ;  /* 0x0000000e161a7981 */ /* 0x000ea8000c1e1900 */
[----:B------:R-:W3:Y:S01]  /*88d0*/  LDG.E R27, desc[UR14][R12.64] ;  /* 0x0000000e0c1b7981 */ /* 0x000ee2000c1e1900 */
[----:B0-----:R-:W-:-:S06]  /*88e0*/  UIMAD.WIDE.U32 UR4, UR8, 0x10, UR4 ;  /* 0x00000010080478a5 */ /* 0x001fcc000f8e0004 */
[----:B------:R-:W-:Y:S02]  /*88f0*/  IMAD.U32 R18, RZ, RZ, UR4 ;  /* 0x00000004ff127e24 */ /* 0x000fe4000f8e00ff */
[----:B------:R-:W-:-:S05]  /*8900*/  IMAD.U32 R19, RZ, RZ, UR5 ;  /* 0x00000005ff137e24 */ /* 0x000fca000f8e00ff */
[----:B------:R-:W4:Y:S04]  /*8910*/  LDG.E.64.CONSTANT R4, desc[UR14][R18.64+0x8] ;  /* 0x0000080e12047981 */ /* 0x000f28000c1e9b00 */
[----:B------:R0:W5:Y:S01]  /*8920*/  LDG.E.64.CONSTANT R2, desc[UR14][R18.64] ;  /* 0x0000000e12027981 */ /* 0x000162000c1e9b00 */
[----:B------:R-:W1:Y:S02]  /*8930*/  S2R R7, SR_TID.X ;  /* 0x0000000000077919 */ /* 0x000e640000002100 */
[C---:B-1----:R-:W-:Y:S02]  /*8940*/  LOP3.LUT R0, R7.reuse, 0x1f, RZ, 0xc0, !PT ;  /* 0x0000001f07007812 */ /* 0x042fe400078ec0ff */
[----:B------:R-:W-:-:S05]  /*8950*/  LOP3.LUT R9, R7, 0x3e0, RZ, 0xc0, !PT ;  /* 0x000003e007097812 */ /* 0x000fca00078ec0ff */
[----:B------:R-:W-:-:S04]  /*8960*/  IMAD R21, R9, 0x3, R0 ;  /* 0x0000000309157824 */ /* 0x000fc800078e0200 */
[C---:B------:R-:W-:Y:S01]  /*8970*/  VIADD R0, R21.reuse, 0x20 ;  /* 0x0000002015007836 */ /* 0x040fe20000000000 */
[----:B------:R-:W-:-:S04]  /*8980*/  ISETP.GE.U32.AND P0, PT, R21, UR9, PT ;  /* 0x0000000915007c0c */ /* 0x000fc8000bf06070 */
[----:B------:R-:W-:Y:S01]  /*8990*/  ISETP.GE.U32.AND P1, PT, R0, UR9, PT ;  /* 0x0000000900007c0c */ /* 0x000fe2000bf26070 */
[----:B------:R-:W-:-:S05]  /*89a0*/  VIADD R0, R21, 0x40 ;  /* 0x0000004015007836 */ /* 0x000fca0000000000 */
[----:B------:R-:W-:-:S03]  /*89b0*/  ISETP.GE.U32.AND P2, PT, R0, UR9, PT ;  /* 0x0000000900007c0c */ /* 0x000fc6000bf46070 */
[----:B0-----:R-:W-:-:S04]  /*89c0*/  @!P0 IMAD.WIDE.U32 R18, R21, 0x10, R18 ;  /* 0x0000001015128825 */ /* 0x001fc800078e0012 */
[C---:B------:R-:W-:Y:S01]  /*89d0*/  @!P1 LEA R14, P3, R21.reuse, UR6, 0x2 ;  /* 0x00000006150e9c11 */ /* 0x040fe2000f8610ff */
[----:B------:R-:W5:Y:S01]  /*89e0*/  @!P0 LDG.E.64.CONSTANT R34, desc[UR14][R18.64+0x8] ;  /* 0x0000080e12228981 */ /* 0x000f62000c1e9b00 */
[----:B------:R-:W-:-:S04]  /*89f0*/  @!P1 IMAD.WIDE.U32 R10, R21, 0x4, R22 ;  /* 0x00000004150a9825 */ /* 0x000fc800078e0016 */
[----:B------:R-:W-:Y:S01]  /*8a00*/  @!P1 IMAD.X R15, RZ, RZ, UR7, P3 ;  /* 0x00000007ff0f9e24 */ /* 0x000fe200098e06ff */
[C---:B------:R-:W-:Y:S01]  /*8a10*/  @!P2 LEA R24, P3, R21.reuse, UR6, 0x2 ;  /* 0x000000061518ac11 */ /* 0x040fe2000f8610ff */
[----:B------:R-:W-:-:S04]  /*8a20*/  @!P0 IMAD.WIDE.U32 R8, R21, 0x4, R22 ;  /* 0x0000000415088825 */ /* 0x000fc800078e0016 */
[----:B------:R-:W-:Y:S01]  /*8a30*/  @!P2 IMAD.X R25, RZ, RZ, UR7, P3 ;  /* 0x00000007ff19ae24 */ /* 0x000fe200098e06ff */
[C---:B------:R-:W-:Y:S01]  /*8a40*/  LEA R20, P3, R21.reuse, UR4, 0x4 ;  /* 0x0000000415147c11 */ /* 0x040fe2000f8620ff */
[----:B------:R-:W-:-:S04]  /*8a50*/  @!P0 IMAD.WIDE.U32 R12, R21, 0x4, R12 ;  /* 0x00000004150c8825 */ /* 0x000fc800078e000c */
[----:B------:R-:W-:-:S04]  /*8a60*/  @!P2 IMAD.WIDE.U32 R22, R21, 0x4, R22 ;  /* 0x000000041516a825 */ /* 0x000fc800078e0016 */
[----:B------:R-:W-:Y:S02]  /*8a70*/  IMAD.X R21, RZ, RZ, UR5, P3 ;  /* 0x00000005ff157e24 */ /* 0x000fe400098e06ff */
[----:B--2---:R-:W-:Y:S02]  /*8a80*/  IMAD.MOV.U32 R16, RZ, RZ, R26 ;  /* 0x000000ffff107224 */ /* 0x004fe400078e001a */
[----:B------:R-:W2:Y:S01]  /*8a90*/  @!P0 LDG.E R26, desc[UR14][R8.64] ;  /* 0x0000000e081a8981 */ /* 0x000ea2000c1e1900 */
[----:B---3--:R-:W-:Y:S01]  /*8aa0*/  MOV R17, R27 ;  /* 0x0000001b00117202 */ /* 0x008fe20000000f00 */
[----:B------:R-:W-:Y:S02]  /*8ab0*/  IMAD.MOV.U32 R28, RZ, RZ, R16 ;  /* 0x000000ffff1c7224 */ /* 0x000fe400078e0010 */
[----:B------:R-:W2:Y:S02]  /*8ac0*/  @!P0 LDG.E R27, desc[UR14][R12.64] ;  /* 0x0000000e0c1b8981 */ /* 0x000ea4000c1e1900 */
[----:B------:R-:W-:-:S02]  /*8ad0*/  IMAD.MOV.U32 R29, RZ, RZ, R17 ;  /* 0x000000ffff1d7224 */ /* 0x000fc400078e0011 */
[----:B------:R-:W3:Y:S04]  /*8ae0*/  @!P2 LDG.E R16, desc[UR14][R22.64+0x100] ;  /* 0x0001000e1610a981 */ /* 0x000ee8000c1e1900 */
[----:B------:R4:W2:Y:S04]  /*8af0*/  @!P1 LDG.E R28, desc[UR14][R10.64+0x80] ;  /* 0x0000800e0a1c9981 */ /* 0x0008a8000c1e1900 */
[----:B------:R0:W2:Y:S04]  /*8b00*/  @!P1 LDG.E R29, desc[UR14][R14.64+0x80] ;  /* 0x0000800e0e1d9981 */ /* 0x0000a8000c1e1900 */
[----:B------:R1:W3:Y:S01]  /*8b10*/  @!P2 LDG.E R17, desc[UR14][R24.64+0x100] ;  /* 0x0001000e1811a981 */ /* 0x0002e2000c1e1900 */
[----:B----4-:R-:W-:-:S04]  /*8b20*/  IMAD.MOV.U32 R10, RZ, RZ, R4 ;  /* 0x000000ffff0a7224 */ /* 0x010fc800078e0004 */
[----:B0-----:R-:W-:Y:S02]  /*8b30*/  IMAD.MOV.U32 R14, RZ, RZ, R10 ;  /* 0x000000ffff0e7224 */ /* 0x001fe400078e000a */
[----:B------:R-:W4:Y:S04]  /*8b40*/  @!P2 LDG.E.64.CONSTANT R10, desc[UR14][R20.64+0x408] ;  /* 0x0004080e140aa981 */ /* 0x000f28000c1e9b00 */
[----:B------:R-:W2:Y:S01]  /*8b50*/  @!P1 LDG.E.64.CONSTANT R14, desc[UR14][R20.64+0x208] ;  /* 0x0002080e140e9981 */ /* 0x000ea2000c1e9b00 */
[----:B-----5:R-:W-:Y:S01]  /*8b60*/  MOV R12, R2 ;  /* 0x00000002000c7202 */ /* 0x020fe20000000f00 */
[----:B------:R-:W-:Y:S02]  /*8b70*/  IMAD.MOV.U32 R13, RZ, RZ, R3 ;  /* 0x000000ffff0d7224 */ /* 0x000fe400078e0003 */
[----:B------:R0:W5:Y:S02]  /*8b80*/  @!P0 LDG.E.64.CONSTANT R2, desc[UR14][R18.64] ;  /* 0x0000000e12028981 */ /* 0x000164000c1e9b00 */
[----:B------:R-:W-:-:S02]  /*8b90*/  IMAD.MOV.U32 R8, RZ, RZ, R12 ;  /* 0x000000ffff087224 */ /* 0x000fc400078e000c */
[----:B------:R-:W-:Y:S02]  /*8ba0*/  IMAD.MOV.U32 R9, RZ, RZ, R13 ;  /* 0x000000ffff097224 */ /* 0x000fe400078e000d */
[----:B------:R-:W5:Y:S04]  /*8bb0*/  @!P2 LDG.E.64.CONSTANT R12, desc[UR14][R20.64+0x400] ;  /* 0x0004000e140ca981 */ /* 0x000f68000c1e9b00 */
[----:B------:R0:W5:Y:S01]  /*8bc0*/  @!P1 LDG.E.64.CONSTANT R8, desc[UR14][R20.64+0x200] ;  /* 0x0002000e14089981 */ /* 0x000162000c1e9b00 */
[----:B------:R-:W0:Y:S01]  /*8bd0*/  S2R R23, SR_CgaCtaId ;  /* 0x0000000000177919 */ /* 0x000e220000008800 */
[----:B------:R-:W0:Y:S01]  /*8be0*/  S2R R43, SR_LANEID ;  /* 0x00000000002b7919 */ /* 0x000e220000000000 */
[--C-:B-1----:R-:W-:Y:S02]  /*8bf0*/  SHF.R.U32.HI R25, RZ, 0x10, R5.reuse ;  /* 0x00000010ff197819 */ /* 0x102fe40000011605 */
[----:B------:R-:W-:-:S02]  /*8c00*/  SHF.R.U32.HI R30, RZ, 0x18, R5 ;  /* 0x00000018ff1e7819 */ /* 0x000fc40000011605 */
[----:B0-----:R-:W-:Y:S02]  /*8c10*/  PRMT R18, R25, 0x7610, R18 ;  /* 0x0000761019127816 */ /* 0x001fe40000000012 */
[----:B------:R-:W-:Y:S02]  /*8c20*/  PRMT R19, R30, 0x7610, R19 ;  /* 0x000076101e137816 */ /* 0x000fe40000000013 */
[----:B------:R-:W-:Y:S02]  /*8c30*/  SHF.R.U32.HI R44, RZ, 0x5, R7 ;  /* 0x00000005ff2c7819 */ /* 0x000fe40000011607 */
[----:B------:R-:W-:Y:S02]  /*8c40*/  MOV R42, 0x400 ;  /* 0x00000400002a7802 */ /* 0x000fe40000000f00 */
[----:B------:R-:W-:Y:S02]  /*8c50*/  SHF.R.U32.HI R24, RZ, 0x8, R5 ;  /* 0x00000008ff187819 */ /* 0x000fe40000011605 */
[----:B------:R-:W-:-:S02]  /*8c60*/  PRMT R0, R5, 0x7610, R0 ;  /* 0x0000761005007816 */ /* 0x000fc40000000000 */
[----:B------:R-:W-:Y:S02]  /*8c70*/  PRMT R6, R24, 0x7610, R6 ;  /* 0x0000761018067816 */ /* 0x000fe40000000006 */
[----:B------:R-:W-:Y:S02]  /*8c80*/  LEA R42, R23, R42, 0x18 ;  /* 0x0000002a172a7211 */ /* 0x000fe400078ec0ff */
[--C-:B------:R-:W-:Y:S02]  /*8c90*/  @!P0 SHF.R.U32.HI R21, RZ, 0x10, R35.reuse ;  /* 0x00000010ff158819 */ /* 0x100fe40000011623 */
[----:B------:R-:W-:Y:S02]  /*8ca0*/  @!P0 SHF.R.U32.HI R20, RZ, 0x18, R35 ;  /* 0x00000018ff148819 */ /* 0x000fe40000011623 */
[----:B------:R-:W-:Y:S02]  /*8cb0*/  @!P0 PRMT R18, R21, 0x7610, R18 ;  /* 0x0000761015128816 */ /* 0x000fe40000000012 */
[----:B------:R-:W-:Y:S01]  /*8cc0*/  @!P0 PRMT R19, R20, 0x7610, R19 ;  /* 0x0000761014138816 */ /* 0x000fe20000000013 */
[----:B------:R-:W-:Y:S01]  /*8cd0*/  IMAD R31, R44, 0x60, R43 ;  /* 0x000000602c1f7824 */ /* 0x000fe200078e022b */
[----:B------:R-:W-:-:S02]  /*8ce0*/  @!P0 SHF.R.U32.HI R22, RZ, 0x8, R35 ;  /* 0x00000008ff168819 */ /* 0x000fc40000011623 */
[----:B------:R-:W-:Y:S02]  /*8cf0*/  @!P0 PRMT R0, R35, 0x7610, R0 ;  /* 0x0000761023008816 */ /* 0x000fe40000000000 */
[----:B------:R-:W-:Y:S02]  /*8d00*/  LOP3.LUT R18, R18, 0xffff, RZ, 0xc0, !PT ;  /* 0x0000ffff12127812 */ /* 0x000fe400078ec0ff */
[----:B------:R-:W-:Y:S01]  /*8d10*/  LOP3.LUT R19, R19, 0xffff, RZ, 0xc0, !PT ;  /* 0x0000ffff13137812 */ /* 0x000fe200078ec0ff */
[----:B------:R-:W-:Y:S01]  /*8d20*/  IMAD R32, R31, 0x8, R42 ;  /* 0x000000081f207824 */ /* 0x000fe200078e022a */
[----:B------:R-:W-:Y:S02]  /*8d30*/  @!P0 PRMT R6, R22, 0x7610, R6 ;  /* 0x0000761016068816 */ /* 0x000fe40000000006 */
[----:B------:R-:W-:Y:S02]  /*8d40*/  LOP3.LUT R21, R0, 0xffff, RZ, 0xc0, !PT ;  /* 0x0000ffff00157812 */ /* 0x000fe400078ec0ff */
[----:B------:R-:W-:-:S02]  /*8d50*/  PRMT R22, R18, 0x3340, R19 ;  /* 0x0000334012167816 */ /* 0x000fc40000000013 */
[----:B------:R-:W-:Y:S02]  /*8d60*/  PRMT R18, R5, 0x7610, R18 ;  /* 0x0000761005127816 */ /* 0x000fe40000000012 */
[----:B------:R-:W-:Y:S02]  /*8d70*/  PRMT R0, R30, 0x7610, R0 ;  /* 0x000076101e007816 */ /* 0x000fe40000000000 */
[----:B------:R-:W-:Y:S02]  /*8d80*/  LOP3.LUT R6, R6, 0xffff, RZ, 0xc0, !PT ;  /* 0x0000ffff06067812 */ /* 0x000fe400078ec0ff */
[----:B------:R-:W-:Y:S02]  /*8d90*/  PRMT R19, R18, 0x7610, R19 ;  /* 0x0000761012137816 */ /* 0x000fe40000000013 */
[--C-:B------:R-:W-:Y:S02]  /*8da0*/  PRMT R23, R21, 0x3340, R6.reuse ;  /* 0x0000334015177816 */ /* 0x100fe40000000006 */
[----:B------:R-:W-:-:S02]  /*8db0*/  PRMT R6, R24, 0x7610, R6 ;  /* 0x0000761018067816 */ /* 0x000fc40000000006 */
[----:B------:R-:W-:Y:S02]  /*8dc0*/  PRMT R5, R25, 0x7610, R5 ;  /* 0x0000761019057816 */ /* 0x000fe40000000005 */
[----:B------:R-:W-:Y:S02]  /*8dd0*/  PRMT R20, R6, 0x7610, R20 ;  /* 0x0000761006147816 */ /* 0x000fe40000000014 */
[----:B------:R-:W-:Y:S01]  /*8de0*/  PRMT R21, R5, 0x7610, R21 ;  /* 0x0000761005157816 */ /* 0x000fe20000000015 */
[----:B------:R-:W-:Y:S01]  /*8df0*/  @!P0 IMAD.MOV.U32 R4, RZ, RZ, R34 ;  /* 0x000000ffff048224 */ /* 0x000fe200078e0022 */
[----:B------:R-:W-:Y:S01]  /*8e00*/  BSSY.RECONVERGENT B0, `(.L_x_1929) ;  /* 0x0000056000007945 */ /* 0x000fe20003800200 */
[----:B---3--:R0:W-:Y:S02]  /*8e10*/  STS.64 [R32+0x200], R16 ;  /* 0x0002001020007388 */ /* 0x0081e40000000a00 */
[----:B0-----:R-:W-:Y:S02]  /*8e20*/  PRMT R16, R0, 0x7610, R16 ;  /* 0x0000761000107816 */ /* 0x001fe40000000010 */
[----:B--2---:R-:W-:-:S02]  /*8e30*/  @!P1 SHF.R.U32.HI R17, RZ, 0x18, R15 ;  /* 0x00000018ff119819 */ /* 0x004fc4000001160f */
[--C-:B------:R-:W-:Y:S02]  /*8e40*/  @!P1 SHF.R.U32.HI R25, RZ, 0x8, R15.reuse ;  /* 0x00000008ff199819 */ /* 0x100fe4000001160f */
[----:B------:R-:W-:Y:S02]  /*8e50*/  @!P1 SHF.R.U32.HI R24, RZ, 0x10, R15 ;  /* 0x00000010ff189819 */ /* 0x000fe4000001160f */
[----:B------:R-:W-:Y:S02]  /*8e60*/  @!P1 PRMT R19, R15, 0x7610, R19 ;  /* 0x000076100f139816 */ /* 0x000fe40000000013 */
[----:B------:R-:W-:Y:S02]  /*8e70*/  @!P1 PRMT R16, R17, 0x7610, R16 ;  /* 0x0000761011109816 */ /* 0x000fe40000000010 */
[--C-:B----4-:R-:W-:Y:S02]  /*8e80*/  @!P2 SHF.R.U32.HI R17, RZ, 0x10, R11.reuse ;  /* 0x00000010ff11a819 */ /* 0x110fe4000001160b */
[----:B------:R-:W-:-:S02]  /*8e90*/  @!P2 SHF.R.U32.HI R15, RZ, 0x18, R11 ;  /* 0x00000018ff0fa819 */ /* 0x000fc4000001160b */
[----:B------:R-:W-:Y:S02]  /*8ea0*/  @!P2 PRMT R5, R17, 0x7610, R5 ;  /* 0x000076101105a816 */ /* 0x000fe40000000005 */
[----:B------:R-:W-:Y:S02]  /*8eb0*/  @!P2 PRMT R0, R15, 0x7610, R0 ;  /* 0x000076100f00a816 */ /* 0x000fe40000000000 */
[----:B------:R-:W-:Y:S02]  /*8ec0*/  @!P1 PRMT R20, R25, 0x7610, R20 ;  /* 0x0000761019149816 */ /* 0x000fe40000000014 */
[----:B------:R-:W-:Y:S02]  /*8ed0*/  @!P1 PRMT R21, R24, 0x7610, R21 ;  /* 0x0000761018159816 */ /* 0x000fe40000000015 */
[----:B------:R-:W-:Y:S02]  /*8ee0*/  LOP3.LUT R5, R5, 0xffff, RZ, 0xc0, !PT ;  /* 0x0000ffff05057812 */ /* 0x000fe400078ec0ff */
[----:B------:R-:W-:-:S02]  /*8ef0*/  LOP3.LUT R0, R0, 0xffff, RZ, 0xc0, !PT ;  /* 0x0000ffff00007812 */ /* 0x000fc400078ec0ff */
[----:B------:R-:W-:Y:S02]  /*8f00*/  LOP3.LUT R19, R19, 0xffff, RZ, 0xc0, !PT ;  /* 0x0000ffff13137812 */ /* 0x000fe400078ec0ff */
[----:B------:R-:W-:Y:S02]  /*8f10*/  LOP3.LUT R20, R20, 0xffff, RZ, 0xc0, !PT ;  /* 0x0000ffff14147812 */ /* 0x000fe400078ec0ff */
[----:B------:R-:W-:Y:S02]  /*8f20*/  LOP3.LUT R21, R21, 0xffff, RZ, 0xc0, !PT ;  /* 0x0000ffff15157812 */ /* 0x000fe400078ec0ff */
[----:B------:R-:W-:Y:S02]  /*8f30*/  LOP3.LUT R16, R16, 0xffff, RZ, 0xc0, !PT ;  /* 0x0000ffff10107812 */ /* 0x000fe400078ec0ff */
[----:B------:R-:W-:Y:S01]  /*8f40*/  PRMT R0, R5, 0x3340, R0 ;  /* 0x0000334005007816 */ /* 0x000fe20000000000 */
[----:B------:R-:W-:Y:S01]  /*8f50*/  IMAD R5, R43, 0x2, R31 ;  /* 0x000000022b057824 */ /* 0x000fe200078e021f */
[----:B------:R-:W-:Y:S01]  /*8f60*/  STS.64 [R32], R26 ;  /* 0x0000001a20007388 */ /* 0x000fe20000000a00 */
[----:B------:R-:W-:Y:S01]  /*8f70*/  @!P2 PRMT R18, R11, 0x7610, R18 ;  /* 0x000076100b12a816 */ /* 0x000fe20000000012 */
[----:B------:R-:W-:Y:S01]  /*8f80*/  IMAD R31, R31, 0x8, R32 ;  /* 0x000000081f1f7824 */ /* 0x000fe200078e0220 */
[----:B------:R-:W-:Y:S01]  /*8f90*/  PRMT R19, R19, 0x3340, R20 ;  /* 0x0000334013137816 */ /* 0x000fe20000000014 */
[----:B------:R0:W-:Y:S01]  /*8fa0*/  STS.64 [R32+0x100], R28 ;  /* 0x0001001c20007388 */ /* 0x0001e20000000a00 */
[----:B------:R-:W-:-:S02]  /*8fb0*/  PRMT R16, R21, 0x3340, R16 ;  /* 0x0000334015107816 */ /* 0x000fc40000000010 */
[----:B------:R-:W-:Y:S02]  /*8fc0*/  @!P2 SHF.R.U32.HI R24, RZ, 0x8, R11 ;  /* 0x00000008ff18a819 */ /* 0x000fe4000001160b */
[----:B------:R-:W-:Y:S02]  /*8fd0*/  LOP3.LUT R11, R18, 0xffff, RZ, 0xc0, !PT ;  /* 0x0000ffff120b7812 */ /* 0x000fe400078ec0ff */
[----:B------:R-:W-:Y:S02]  /*8fe0*/  PRMT R15, R19, 0x5410, R16 ;  /* 0x00005410130f7816 */ /* 0x000fe40000000010 */
[----:B0-----:R-:W-:Y:S01]  /*8ff0*/  LEA R32, R43, R32, 0x4 ;  /* 0x000000202b207211 */ /* 0x001fe200078e20ff */
[----:B------:R-:W-:-:S04]  /*9000*/  NOP ;  /* 0x0000000000007918 */ /* 0x000fc80000000000 */
[----:B------:R-:W-:Y:S04]  /*9010*/  LDS.64 R16, [R32+0x8] ;  /* 0x0000080020107984 */ /* 0x000fe80000000a00 */
[----:B------:R-:W0:Y:S04]  /*9020*/  LDS.64 R18, [R32+0x10] ;  /* 0x0000100020127984 */ /* 0x000e280000000a00 */
[----:B------:R-:W1:Y:S01]  /*9030*/  LDS.64 R20, [R32] ;  /* 0x0000000020147984 */ /* 0x000e620000000a00 */
[----:B------:R-:W-:Y:S01]  /*9040*/  BAR.SYNC.DEFER_BLOCKING 0x0 ;  /* 0x0000000000007b1d */ /* 0x000fe20000010000 */
[----:B------:R-:W-:-:S04]  /*9050*/  @!P2 PRMT R6, R24, 0x7610, R6 ;  /* 0x000076101806a816 */ /* 0x000fc80000000006 */
[----:B------:R-:W-:-:S04]  /*9060*/  LOP3.LUT R6, R6, 0xffff, RZ, 0xc0, !PT ;  /* 0x0000ffff06067812 */ /* 0x000fc800078ec0ff */
[----:B------:R-:W-:Y:S01]  /*9070*/  PRMT R11, R11, 0x3340, R6 ;  /* 0x000033400b0b7816 */ /* 0x000fe20000000006 */
[----:B------:R-:W-:Y:S01]  /*9080*/  IMAD.MOV.U32 R26, RZ, RZ, R4 ;  /* 0x000000ffff1a7224 */ /* 0x000fe200078e0004 */
[----:B------:R-:W-:Y:S01]  /*9090*/  PRMT R27, R23, 0x5410, R22 ;  /* 0x00005410171b7816 */ /* 0x000fe20000000016 */
[----:B------:R-:W-:Y:S01]  /*90a0*/  IMAD.MOV.U32 R28, RZ, RZ, R10 ;  /* 0x000000ffff1c7224 */ /* 0x000fe200078e000a */
[----:B------:R-:W-:Y:S01]  /*90b0*/  PRMT R29, R11, 0x5410, R0 ;  /* 0x000054100b1d7816 */ /* 0x000fe20000000000 */
[----:B------:R-:W-:Y:S02]  /*90c0*/  IMAD R6, R5, 0x8, R32 ;  /* 0x0000000805067824 */ /* 0x000fe400078e0220 */
[----:B------:R-:W-:Y:S04]  /*90d0*/  STS.64 [R31+0x8], R26 ;  /* 0x0000081a1f007388 */ /* 0x000fe80000000a00 */
[----:B-----5:R-:W-:Y:S04]  /*90e0*/  STS.64 [R31+0x200], R8 ;  /* 0x000200081f007388 */ /* 0x020fe80000000a00 */
[----:B------:R-:W-:Y:S04]  /*90f0*/  STS.64 [R31+0x208], R14 ;  /* 0x0002080e1f007388 */ /* 0x000fe80000000a00 */
[----:B------:R-:W-:Y:S04]  /*9100*/  STS.64 [R31], R2 ;  /* 0x000000021f007388 */ /* 0x000fe80000000a00 */
[----:B------:R-:W-:Y:S04]  /*9110*/  STS.64 [R31+0x400], R12 ;  /* 0x0004000c1f007388 */ /* 0x000fe80000000a00 */
[----:B------:R-:W-:Y:S01]  /*9120*/  STS.64 [R31+0x408], R28 ;  /* 0x0004081c1f007388 */ /* 0x000fe20000000a00 */
[----:B------:R-:W-:-:S03]  /*9130*/  NOP ;  /* 0x0000000000007918 */ /* 0x000fc60000000000 */
[----:B------:R-:W-:Y:S04]  /*9140*/  LDS.64 R22, [R6] ;  /* 0x0000000006167984 */ /* 0x000fe80000000a00 */
[----:B------:R-:W2:Y:S01]  /*9150*/  LDS.64 R24, [R6+0x10] ;  /* 0x0000100006187984 */ /* 0x000ea20000000a00 */
[----:B------:R-:W-:-:S03]  /*9160*/  IMAD R0, R7, 0x3, RZ ;  /* 0x0000000307007824 */ /* 0x000fc600078e02ff */
[----:B------:R-:W3:Y:S01]  /*9170*/  LDS.64 R10, [R6+0x20] ;  /* 0x00002000060a7984 */ /* 0x000ee20000000a00 */
[----:B0-----:R-:W-:Y:S01]  /*9180*/  ISETP.NE.AND P0, PT, R17, R19, PT ;  /* 0x000000131100720c */ /* 0x001fe20003f05270 */
[----:B------:R-:W-:Y:S01]  /*9190*/  VIADD R4, R0, 0x2 ;  /* 0x0000000200047836 */ /* 0x000fe20000000000 */
[----:B-1----:R-:W-:Y:S01]  /*91a0*/  ISETP.NE.AND P1, PT, R21, R17, PT ;  /* 0x000000111500720c */ /* 0x002fe20003f25270 */
[----:B------:R0:W1:Y:S01]  /*91b0*/  LDS.64 R28, [R6+0x8] ;  /* 0x00000800061c7984 */ /* 0x0000620000000a00 */
[----:B------:R-:W-:-:S03]  /*91c0*/  ISETP.NE.OR P0, PT, R16, R18, P0 ;  /* 0x000000121000720c */ /* 0x000fc60000705670 */
[----:B------:R0:W4:Y:S01]  /*91d0*/  LDS.64 R30, [R6+0x18] ;  /* 0x00001800061e7984 */ /* 0x0001220000000a00 */
[----:B------:R-:W-:Y:S01]  /*91e0*/  ISETP.EQ.OR P0, PT, R4, UR9, P0 ;  /* 0x0000000904007c0c */ /* 0x000fe20008702670 */
[----:B------:R-:W-:Y:S01]  /*91f0*/  VIADD R4, R0, 0x1 ;  /* 0x0000000100047836 */ /* 0x000fe20000000000 */
[----:B------:R-:W-:-:S04]  /*9200*/  ISETP.NE.OR P1, PT, R20, R16, P1 ;  /* 0x000000101400720c */ /* 0x000fc80000f25670 */
[----:B------:R-:W-:-:S07]  /*9210*/  ISETP.EQ.OR P1, PT, R4, UR9, P1 ;  /* 0x0000000904007c0c */ /* 0x000fce0008f22670 */
[----:B--2---:R-:W-:-:S10]  /*9220*/  @!P0 DADD R2, R22, R24 ;  /* 0x0000000016028229 */ /* 0x004fd40000000018 */
[----:B------:R-:W-:Y:S02]  /*9230*/  @!P0 FSEL R2, R24, R2, P1 ;  /* 0x0000000218028208 */ /* 0x000fe40000800000 */
[----:B------:R-:W-:-:S06]  /*9240*/  @!P0 FSEL R3, R25, R3, P1 ;  /* 0x0000000319038208 */ /* 0x000fcc0000800000 */
[----:B---3--:R-:W-:Y:S01]  /*9250*/  @!P0 DADD R10, R10, R2 ;  /* 0x000000000a0a8229 */ /* 0x008fe20000000002 */
[----:B------:R0:W2:Y:S01]  /*9260*/  LDS.64 R2, [R6+0x28] ;  /* 0x0000280006027984 */ /* 0x0000a20000000a00 */
[----:B------:R-:W-:Y:S01]  /*9270*/  BAR.SYNC.DEFER_BLOCKING 0x0 ;  /* 0x0000000000007b1d */ /* 0x000fe20000010000 */
[C---:B------:R-:W-:Y:S01]  /*9280*/  ISETP.NE.AND P2, PT, R7.reuse, RZ, PT ;  /* 0x000000ff0700720c */ /* 0x040fe20003f45270 */
[----:B------:R-:W-:Y:S01]  /*9290*/  IMAD R7, R7, 0x8, R42 ;  /* 0x0000000807077824 */ /* 0x000fe200078e022a */
[----:B------:R-:W-:Y:S01]  /*92a0*/  ISETP.NE.AND P5, PT, R0, UR9, PT ;  /* 0x0000000900007c0c */ /* 0x000fe2000bfa5270 */
[----:B------:R-:W-:Y:S01]  /*92b0*/  IMAD.MOV.U32 R5, RZ, RZ, 0x1 ;  /* 0x00000001ff057424 */ /* 0x000fe200078e00ff */
[----:B------:R-:W-:Y:S02]  /*92c0*/  CS2R R26, SRZ ;  /* 0x00000000001a7805 */ /* 0x000fe4000001ff00 */
[----:B------:R-:W-:Y:S01]  /*92d0*/  SEL R0, RZ, 0x1, P5 ;  /* 0x00000001ff007807 */ /* 0x000fe20002800000 */
[----:B------:R0:W-:Y:S01]  /*92e0*/  STS.64 [R7+0x930], R18 ;  /* 0x0009301207007388 */ /* 0x0001e20000000a00 */
[----:B------:R-:W-:Y:S06]  /*92f0*/  BAR.SYNC.DEFER_BLOCKING 0x0 ;  /* 0x0000000000007b1d */ /* 0x000fec0000010000 */
[----:B-1--4-:R-:W-:Y:S05]  /*9300*/  @!P2 BRA `(.L_x_1930) ;  /* 0x000000000014a947 */ /* 0x012fea0003800000 */
[----:B------:R-:W1:Y:S02]  /*9310*/  LDS.64 R26, [R7+0x928] ;  /* 0x00092800071a7984 */ /* 0x000e640000000a00 */
[----:B-1----:R-:W-:-:S13]  /*9320*/  ISETP.NE.AND P4, PT, R26, R20, PT ;  /* 0x000000141a00720c */ /* 0x002fda0003f85270 */
[----:B------:R-:W-:Y:S02]  /*9330*/  @!P4 ISETP.NE.AND P3, PT, R27, R21, PT ;  /* 0x000000151b00c20c */ /* 0x000fe40003f65270 */
[----:B------:R-:W-:Y:S02]  /*9340*/  @!P4 MOV R26, R20 ;  /* 0x00000014001ac202 */ /* 0x000fe40000000f00 */
[----:B------:R-:W-:-:S09]  /*9350*/  @!P4 SEL R5, RZ, 0x1, !P3 ;  /* 0x00000001ff05c807 */ /* 0x000fd20005800000 */
.L_x_1930:
[----:B------:R-:W-:Y:S05]  /*9360*/  BSYNC.RECONVERGENT B0 ;  /* 0x0000000000007941 */ /* 0x000fea0003800200 */
.L_x_1929:
[----:B0-----:R-:W-:Y:S01]  /*9370*/  SEL R7, RZ, 0x1, !P1 ;  /* 0x00000001ff077807 */ /* 0x001fe20004800000 */
[----:B------:R-:W-:Y:S01]  /*9380*/  SHFL.UP PT, R4, R10, 0x1, RZ ;  /* 0x042000000a047989 */ /* 0x000fe200000e00ff */
[----:B------:R-:W-:Y:S01]  /*9390*/  @P2 SEL R0, R0, R5, !P5 ;  /* 0x0000000500002207 */ /* 0x000fe20006800000 */
[----:B------:R-:W-:Y:S01]  /*93a0*/  IMAD.MOV.U32 R6, RZ, RZ, R10 ;  /* 0x000000ffff067224 */ /* 0x000fe200078e000a */
[C---:B------:R-:W-:Y:S01]  /*93b0*/  ISETP.GT.AND P6, PT, R43.reuse, RZ, PT ;  /* 0x000000ff2b00720c */ /* 0x040fe20003fc4270 */
[----:B------:R-:W0:Y:S01]  /*93c0*/  SHFL.UP PT, R5, R11, 0x1, RZ ;  /* 0x042000000b057989 */ /* 0x000e2200000e00ff */
[----:B------:R-:W-:Y:S01]  /*93d0*/  ISETP.GT.AND P4, PT, R43, 0x1, PT ;  /* 0x000000012b00780c */ /* 0x000fe20003f84270 */
[----:B------:R-:W-:Y:S01]  /*93e0*/  IMAD.IADD R7, R0, 0x1, R7 ;  /* 0x0000000100077824 */ /* 0x000fe200078e0207 */
[----:B--2---:R-:W-:Y:S01]  /*93f0*/  PRMT R50, R3, 0x7773, RZ ;  /* 0x0000777303327816 */ /* 0x004fe200000000ff */
[----:B------:R-:W-:Y:S02]  /*9400*/  BSSY.RECONVERGENT B0, `(.L_x_1931) ;  /* 0x0000100000007945 */ /* 0x000fe40003800200 */
[----:B------:R-:W-:-:S02]  /*9410*/  VIADD R12, R7, 0x1 ;  /* 0x00000001070c7836 */ /* 0x000fc40000000000 */
[----:B------:R-:W-:Y:S02]  /*9420*/  @!P0 IMAD.MOV R12, RZ, RZ, R7 ;  /* 0x000000ffff0c8224 */ /* 0x000fe400078e0207 */
[----:B------:R-:W-:-:S03]  /*9430*/  IMAD.MOV.U32 R7, RZ, RZ, R11 ;  /* 0x000000ffff077224 */ /* 0x000fc600078e000b */
[----:B------:R-:W-:Y:S01]  /*9440*/  ISETP.NE.AND P5, PT, R12, RZ, PT ;  /* 0x000000ff0c00720c */ /* 0x000fe20003fa5270 */
[----:B------:R-:W1:-:S12]  /*9450*/  SHFL.UP PT, R13, R12, 0x1, RZ ;  /* 0x042000000c0d7989 */ /* 0x000e5800000e00ff */
[----:B0-----:R-:W-:Y:S01]  /*9460*/  @!P5 DADD R6, R4, R10 ;  /* 0x000000000406d229 */ /* 0x001fe2000000000a */
[----:B------:R-:W-:-:S05]  /*9470*/  @!P0 SEL R5, R28, RZ, !P1 ;  /* 0x000000ff1c058207 */ /* 0x000fca0004800000 */
[----:B------:R-:W-:Y:S01]  /*9480*/  @!P6 IMAD.MOV.U32 R6, RZ, RZ, R10 ;  /* 0x000000ffff06e224 */ /* 0x000fe200078e000a */
[----:B------:R-:W-:Y:S01]  /*9490*/  @!P0 IADD3 R2, PT, PT, R2, R30, R5 ;  /* 0x0000001e02028210 */ /* 0x000fe20007ffe005 */
[----:B------:R-:W-:Y:S02]  /*94a0*/  @!P6 IMAD.MOV.U32 R7, RZ, RZ, R11 ;  /* 0x000000ffff07e224 */ /* 0x000fe400078e000b */
[----:B------:R-:W-:Y:S01]  /*94b0*/  IMAD.MOV.U32 R4, RZ, RZ, R6 ;  /* 0x000000ffff047224 */ /* 0x000fe200078e0006 */
[----:B------:R-:W-:Y:S01]  /*94c0*/  SHFL.UP PT, R8, R6, 0x2, RZ ;  /* 0x0440000006087989 */ /* 0x000fe200000e00ff */
[----:B-1----:R-:W-:Y:S01]  /*94d0*/  IADD3 R13, PT, PT, R12, R13, RZ ;  /* 0x0000000d0c0d7210 */ /* 0x002fe20007ffe0ff */
[----:B------:R-:W-:Y:S02]  /*94e0*/  @!P6 IMAD.MOV.U32 R13, RZ, RZ, R12 ;  /* 0x000000ffff0de224 */ /* 0x000fe400078e000c */
[----:B------:R-:W0:Y:S01]  /*94f0*/  SHFL.UP PT, R9, R7, 0x2, RZ ;  /* 0x0440000007097989 */ /* 0x000e2200000e00ff */
[----:B------:R-:W-:-:S02]  /*9500*/  IMAD.MOV.U32 R5, RZ, RZ, R7 ;  /* 0x000000ffff057224 */ /* 0x000fc400078e0007 */
[----:B------:R-:W-:Y:S01]  /*9510*/  ISETP.NE.AND P3, PT, R13, RZ, PT ;  /* 0x000000ff0d00720c */ /* 0x000fe20003f65270 */
[----:B------:R-:W1:Y:S01]  /*9520*/  SHFL.UP PT, R15, R2, 0x1, RZ ;  /* 0x04200000020f7989 */ /* 0x000e6200000e00ff */
[----:B------:R-:W-:-:S03]  /*9530*/  IMAD.MOV.U32 R12, RZ, RZ, R2 ;  /* 0x000000ffff0c7224 */ /* 0x000fc600078e0002 */
[----:B------:R-:W2:Y:S08]  /*9540*/  SHFL.UP PT, R32, R13, 0x2, RZ ;  /* 0x044000000d207989 */ /* 0x000eb000000e00ff */
[----:B0-----:R-:W-:Y:S01]  /*9550*/  @!P3 DADD R4, R8, R6 ;  /* 0x000000000804b229 */ /* 0x001fe20000000006 */
[----:B-1----:R-:W-:Y:S01]  /*9560*/  @!P5 IMAD.IADD R12, R15, 0x1, R2 ;  /* 0x000000010f0cd824 */ /* 0x002fe200078e0202 */
[----:B------:R-:W-:-:S04]  /*9570*/  @!P6 MOV R12, R2 ;  /* 0x00000002000ce202 */ /* 0x000fc80000000f00 */
[----:B------:R-:W-:Y:S01]  /*9580*/  @!P4 IMAD.MOV.U32 R4, RZ, RZ, R6 ;  /* 0x000000ffff04c224 */ /* 0x000fe200078e0006 */
[----:B------:R-:W-:Y:S01]  /*9590*/  ISETP.GT.AND P5, PT, R43, 0x3, PT ;  /* 0x000000032b00780c */ /* 0x000fe20003fa4270 */
[----:B------:R-:W-:Y:S02]  /*95a0*/  @!P4 IMAD.MOV.U32 R5, RZ, RZ, R7 ;  /* 0x000000ffff05c224 */ /* 0x000fe400078e0007 */
[--C-:B--2---:R-:W-:Y:S01]  /*95b0*/  IMAD.IADD R15, R32, 0x1, R13.reuse ;  /* 0x00000001200f7824 */ /* 0x104fe200078e020d */
[----:B------:R-:W-:Y:S01]  /*95c0*/  SHFL.UP PT, R8, R4, 0x4, RZ ;  /* 0x0480000004087989 */ /* 0x000fe200000e00ff */
[----:B------:R-:W-:Y:S02]  /*95d0*/  @!P4 IMAD.MOV.U32 R15, RZ, RZ, R13 ;  /* 0x000000ffff0fc224 */ /* 0x000fe400078e000d */
[----:B------:R-:W-:Y:S01]  /*95e0*/  IMAD.MOV.U32 R6, RZ, RZ, R4 ;  /* 0x000000ffff067224 */ /* 0x000fe200078e0004 */
[----:B------:R-:W0:Y:S01]  /*95f0*/  SHFL.UP PT, R9, R5, 0x4, RZ ;  /* 0x0480000005097989 */ /* 0x000e2200000e00ff */
[----:B------:R-:W-:Y:S01]  /*9600*/  IMAD.MOV.U32 R7, RZ, RZ, R5 ;  /* 0x000000ffff077224 */ /* 0x000fe200078e0005 */
[----:B------:R-:W-:Y:S01]  /*9610*/  ISETP.NE.AND P6, PT, R15, RZ, PT ;  /* 0x000000ff0f00720c */ /* 0x000fe20003fc5270 */
[--C-:B------:R-:W-:Y:S01]  /*9620*/  IMAD.MOV.U32 R2, RZ, RZ, R12.reuse ;  /* 0x000000ffff027224 */ /* 0x100fe200078e000c */
[----:B------:R-:W1:Y:S04]  /*9630*/  SHFL.UP PT, R13, R12, 0x2, RZ ;  /* 0x044000000c0d7989 */ /* 0x000e6800000e00ff */
[----:B------:R-:W2:Y:S07]  /*9640*/  SHFL.UP PT, R32, R15, 0x4, RZ ;  /* 0x048000000f207989 */ /* 0x000eae00000e00ff */
[----:B0-----:R-:W-:Y:S01]  /*9650*/  @!P6 DADD R6, R8, R4 ;  /* 0x000000000806e229 */ /* 0x001fe20000000004 */
[----:B-1----:R-:W-:-:S02]  /*9660*/  @!P3 IMAD.IADD R2, R13, 0x1, R12 ;  /* 0x000000010d02b824 */ /* 0x002fc400078e020c */
[----:B------:R-:W-:-:S03]  /*9670*/  @!P4 IMAD.MOV.U32 R2, RZ, RZ, R12 ;  /* 0x000000ffff02c224 */ /* 0x000fc600078e000c */
[----:B------:R-:W-:Y:S01]  /*9680*/  @!P5 MOV R6, R4 ;  /* 0x000000040006d202 */ /* 0x000fe20000000f00 */
[----:B------:R-:W-:Y:S01]  /*9690*/  @!P5 IMAD.MOV.U32 R7, RZ, RZ, R5 ;  /* 0x000000ffff07d224 */ /* 0x000fe200078e0005 */
[----:B------:R-:W-:Y:S01]  /*96a0*/  ISETP.GT.AND P4, PT, R43, 0x7, PT ;  /* 0x000000072b00780c */ /* 0x000fe20003f84270 */
[--C-:B--2---:R-:W-:Y:S01]  /*96b0*/  IMAD.IADD R13, R32, 0x1, R15.reuse ;  /* 0x00000001200d7824 */ /* 0x104fe200078e020f */
[----:B------:R-:W0:Y:S01]  /*96c0*/  SHFL.UP PT, R33, R2, 0x4, RZ ;  /* 0x0480000002217989 */ /* 0x000e2200000e00ff */
[----:B------:R-:W-:Y:S01]  /*96d0*/  @!P5 IMAD.MOV.U32 R13, RZ, RZ, R15 ;  /* 0x000000ffff0dd224 */ /* 0x000fe200078e000f */
[----:B------:R-:W-:Y:S01]  /*96e0*/  PRMT R15, R3, 0x7772, RZ ;  /* 0x00007772030f7816 */ /* 0x000fe200000000ff */
[----:B------:R-:W-:Y:S01]  /*96f0*/  IMAD.MOV.U32 R12, RZ, RZ, R2 ;  /* 0x000000ffff0c7224 */ /* 0x000fe200078e0002 */
[----:B------:R-:W-:Y:S01]  /*9700*/  SHFL.UP PT, R8, R6, 0x8, RZ ;  /* 0x0500000006087989 */ /* 0x000fe200000e00ff */
[----:B------:R-:W-:Y:S01]  /*9710*/  IMAD.MOV.U32 R4, RZ, RZ, R6 ;  /* 0x000000ffff047224 */ /* 0x000fe200078e0006 */
[----:B------:R-:W-:Y:S01]  /*9720*/  ISETP.NE.AND P3, PT, R13, RZ, PT ;  /* 0x000000ff0d00720c */ /* 0x000fe20003f65270 */
[----:B------:R-:W-:Y:S01]  /*9730*/  IMAD.MOV.U32 R5, RZ, RZ, R7 ;  /* 0x000000ffff057224 */ /* 0x000fe200078e0007 */
[----:B------:R-:W1:Y:S04]  /*9740*/  SHFL.UP PT, R9, R7, 0x8, RZ ;  /* 0x0500000007097989 */ /* 0x000e6800000e00ff */
[----:B------:R-:W2:Y:S01]  /*9750*/  SHFL.UP PT, R32, R13, 0x8, RZ ;  /* 0x050000000d207989 */ /* 0x000ea200000e00ff */
[----:B0-----:R-:W-:Y:S01]  /*9760*/  @!P6 IMAD.IADD R12, R33, 0x1, R2 ;  /* 0x00000001210ce824 */ /* 0x001fe200078e0202 */
[----:B------:R-:W-:-:S02]  /*9770*/  @!P5 MOV R12, R2 ;  /* 0x00000002000cd202 */ /* 0x000fc40000000f00 */
[----:B------:R-:W-:-:S03]  /*9780*/  ISETP.NE.AND P5, PT, R43, 0x1f, PT ;  /* 0x0000001f2b00780c */ /* 0x000fc60003fa5270 */
[----:B-1----:R-:W-:Y:S01]  /*9790*/  @!P3 DADD R4, R8, R6 ;  /* 0x000000000804b229 */ /* 0x002fe20000000006 */
[----:B------:R-:W0:Y:S01]  /*97a0*/  SHFL.UP PT, R9, R12, 0x8, RZ ;  /* 0x050000000c097989 */ /* 0x000e2200000e00ff */
[----:B------:R-:W-:Y:S02]  /*97b0*/  IMAD.MOV.U32 R8, RZ, RZ, R12 ;  /* 0x000000ffff087224 */ /* 0x000fe400078e000c */
[----:B--2---:R-:W-:Y:S02]  /*97c0*/  IMAD.IADD R2, R32, 0x1, R13 ;  /* 0x0000000120027824 */ /* 0x004fe400078e020d */
[----:B------:R-:W-:-:S04]  /*97d0*/  @!P4 IMAD.MOV.U32 R4, RZ, RZ, R6 ;  /* 0x000000ffff04c224 */ /* 0x000fc800078e0006 */
[C---:B------:R-:W-:Y:S01]  /*97e0*/  @!P5 PRMT R35, R15.reuse, 0x3340, R50 ;  /* 0x000033400f23d816 */ /* 0x040fe20000000032 */
[----:B------:R-:W-:Y:S02]  /*97f0*/  @!P4 IMAD.MOV.U32 R5, RZ, RZ, R7 ;  /* 0x000000ffff05c224 */ /* 0x000fe400078e0007 */
[----:B------:R-:W-:Y:S01]  /*9800*/  @!P4 IMAD.MOV.U32 R2, RZ, RZ, R13 ;  /* 0x000000ffff02c224 */ /* 0x000fe200078e000d */
[----:B------:R-:W-:Y:S01]  /*9810*/  SHFL.UP PT, R6, R4, 0x10, RZ ;  /* 0x0600000004067989 */ /* 0x000fe200000e00ff */
[----:B------:R-:W-:Y:S01]  /*9820*/  MOV R32, R4 ;  /* 0x0000000400207202 */ /* 0x000fe20000000f00 */
[----:B------:R-:W-:Y:S02]  /*9830*/  IMAD.MOV.U32 R33, RZ, RZ, R5 ;  /* 0x000000ffff217224 */ /* 0x000fe400078e0005 */
[----:B------:R-:W1:Y:S01]  /*9840*/  SHFL.UP PT, R7, R5, 0x10, RZ ;  /* 0x0600000005077989 */ /* 0x000e6200000e00ff */
[----:B------:R-:W-:Y:S02]  /*9850*/  @!P5 IMAD R38, R44, 0x18, R42 ;  /* 0x000000182c26d824 */ /* 0x000fe400078e022a */
[----:B------:R-:W-:Y:S01]  /*9860*/  IMAD.U32 R15, R15, 0x10000, RZ ;  /* 0x000100000f0f7824 */ /* 0x000fe200078e00ff */
[----:B------:R-:W2:Y:S01]  /*9870*/  SHFL.UP PT, R49, R2, 0x10, RZ ;  /* 0x0600000002317989 */ /* 0x000ea200000e00ff */
[----:B------:R-:W-:-:S02]  /*9880*/  IMAD.SHL.U32 R50, R50, 0x1000000, RZ ;  /* 0x0100000032327824 */ /* 0x000fc400078e00ff */
[--C-:B0-----:R-:W-:Y:S01]  /*9890*/  @!P3 IMAD.IADD R8, R9, 0x1, R12.reuse ;  /* 0x000000010908b824 */ /* 0x101fe200078e020c */
[----:B------:R-:W-:Y:S01]  /*98a0*/  ISETP.NE.AND P3, PT, R2, RZ, PT ;  /* 0x000000ff0200720c */ /* 0x000fe20003f65270 */
[----:B------:R-:W-:Y:S01]  /*98b0*/  @!P4 IMAD.MOV.U32 R8, RZ, RZ, R12 ;  /* 0x000000ffff08c224 */ /* 0x000fe200078e000c */
[----:B------:R-:W-:Y:S02]  /*98c0*/  ISETP.GT.AND P4, PT, R43, 0xf, PT ;  /* 0x0000000f2b00780c */ /* 0x000fe40003f84270 */
[----:B------:R-:W-:Y:S01]  /*98d0*/  PRMT R9, R3, 0x7771, RZ ;  /* 0x0000777103097816 */ /* 0x000fe200000000ff */
[----:B------:R-:W-:Y:S01]  /*98e0*/  IMAD.MOV.U32 R34, RZ, RZ, R8 ;  /* 0x000000ffff227224 */ /* 0x000fe200078e0008 */
[----:B------:R-:W0:Y:S07]  /*98f0*/  SHFL.UP PT, R13, R8, 0x10, RZ ;  /* 0x06000000080d7989 */ /* 0x000e2e00000e00ff */
[----:B-1----:R-:W-:Y:S01]  /*9900*/  @!P3 DADD R32, R6, R4 ;  /* 0x000000000620b229 */ /* 0x002fe20000000004 */
[----:B--2---:R-:W-:-:S02]  /*9910*/  IMAD.IADD R49, R49, 0x1, R2 ;  /* 0x0000000131317824 */ /* 0x004fc400078e0202 */
[----:B------:R-:W-:Y:S01]  /*9920*/  @!P4 IMAD.MOV.U32 R49, RZ, RZ, R2 ;  /* 0x000000ffff31c224 */ /* 0x000fe200078e0002 */
[----:B------:R-:W-:Y:S02]  /*9930*/  PRMT R2, R3, 0x7770, RZ ;  /* 0x0000777003027816 */ /* 0x000fe400000000ff */
[----:B------:R-:W-:Y:S02]  /*9940*/  @!P4 IMAD.MOV.U32 R32, RZ, RZ, R4 ;  /* 0x000000ffff20c224 */ /* 0x000fe400078e0004 */
[----:B------:R-:W-:Y:S01]  /*9950*/  @!P4 IMAD.MOV.U32 R33, RZ, RZ, R5 ;  /* 0x000000ffff21c224 */ /* 0x000fe200078e0005 */
[C-C-:B------:R-:W-:Y:S01]  /*9960*/  @!P5 PRMT R4, R2.reuse, 0x3340, R9.reuse ;  /* 0x000033400204d816 */ /* 0x140fe20000000009 */
[----:B------:R-:W-:Y:S01]  /*9970*/  @!P5 STS [R38], R49 ;  /* 0x000000312600d388 */ /* 0x000fe20000000800 */
[----:B------:R-:W-:Y:S02]  /*9980*/  PRMT R2, R2, 0x6540, R9 ;  /* 0x0000654002027816 */ /* 0x000fe40000000009 */
[----:B------:R-:W-:Y:S01]  /*9990*/  @!P5 PRMT R35, R4, 0x5410, R35 ;  /* 0x000054100423d816 */ /* 0x000fe20000000023 */
[----:B------:R-:W-:Y:S01]  /*99a0*/  @!P5 STS.64 [R38+0x8], R32 ;  /* 0x000008202600d388 */ /* 0x000fe20000000a00 */
[----:B0-----:R-:W-:Y:S01]  /*99b0*/  @!P3 IMAD.IADD R34, R13, 0x1, R8 ;  /* 0x000000010d22b824 */ /* 0x001fe200078e0208 */
[----:B------:R-:W-:-:S02]  /*99c0*/  @!P4 MOV R34, R8 ;  /* 0x000000080022c202 */ /* 0x000fc40000000f00 */
[C---:B------:R-:W-:Y:S01]  /*99d0*/  ISETP.NE.AND P3, PT, R44.reuse, 0x1, PT ;  /* 0x000000012c00780c */ /* 0x040fe20003f65270 */
[----:B------:R-:W-:Y:S04]  /*99e0*/  SHFL.UP PT, R49, R49, 0x1, RZ ;  /* 0x0420000031317989 */ /* 0x000fe800000e00ff */
[----:B------:R0:W-:Y:S01]  /*99f0*/  @!P5 STS.64 [R38+0x10], R34 ;  /* 0x000010222600d388 */ /* 0x0001e20000000a00 */
[----:B------:R-:W-:Y:S01]  /*9a00*/  BAR.SYNC.DEFER_BLOCKING 0x0 ;  /* 0x0000000000007b1d */ /* 0x000fe20000010000 */
[----:B------:R-:W-:Y:S02]  /*9a10*/  ISETP.NE.AND P5, PT, R44, 0x2, PT ;  /* 0x000000022c00780c */ /* 0x000fe40003fa5270 */
[----:B0-----:R-:W-:-:S03]  /*9a20*/  LOP3.LUT R35, R2, 0xff0000, R15, 0xf8, !PT ;  /* 0x00ff000002237812 */ /* 0x001fc600078ef80f */
[----:B------:R-:W-:Y:S01]  /*9a30*/  SHFL.UP PT, R34, R34, 0x1, RZ ;  /* 0x0420000022227989 */ /* 0x000fe200000e00ff */
[----:B------:R-:W-:-:S06]  /*9a40*/  LOP3.LUT R35, R35, R50, RZ, 0xfc, !PT ;  /* 0x0000003223237212 */ /* 0x000fcc00078efcff */
[----:B------:R-:W-:Y:S04]  /*9a50*/  SHFL.UP PT, R35, R35, 0x1, RZ ;  /* 0x0420000023237989 */ /* 0x000fe800000e00ff */
[----:B------:R-:W0:Y:S04]  /*9a60*/  LDS.128 R4, [R42+0x10] ;  /* 0x000010002a047984 */ /* 0x000e280000000c00 */
[----:B------:R-:W1:Y:S04]  /*9a70*/  LDS.64 R12, [R42+0x28] ;  /* 0x000028002a0c7984 */ /* 0x000e680000000a00 */
[----:B------:R-:W2:Y:S04]  /*9a80*/  LDS R51, [R42] ;  /* 0x000000002a337984 */ /* 0x000ea80000000800 */
[----:B------:R-:W3:Y:S04]  /*9a90*/  LDS R8, [R42+0x30] ;  /* 0x000030002a087984 */ /* 0x000ee80000000800 */
[----:B------:R-:W-:Y:S04]  /*9aa0*/  LDS.64 R38, [R42+0x50] ;  /* 0x000050002a267984 */ /* 0x000fe80000000a00 */
[----:B------:R-:W-:Y:S01]  /*9ab0*/  LDS R66, [R42+0x60] ;  /* 0x000060002a427984 */ /* 0x000fe20000000800 */
[----:B0-----:R-:W-:-:S02]  /*9ac0*/  @!P3 PRMT R2, R5, 0x7770, RZ ;  /* 0x000077700502b816 */ /* 0x001fc400000000ff */
[----:B------:R-:W-:Y:S02]  /*9ad0*/  ISETP.NE.AND P4, PT, R6, RZ, PT ;  /* 0x000000ff0600720c */ /* 0x000fe40003f85270 */
[----:B------:R-:W-:Y:S02]  /*9ae0*/  @!P3 PRMT R63, R63, 0x5410, R2 ;  /* 0x000054103f3fb816 */ /* 0x000fe40000000002 */
[----:B------:R-:W-:-:S04]  /*9af0*/  @!P3 PRMT R2, R5, 0x7771, RZ ;  /* 0x000077710502b816 */ /* 0x000fc800000000ff */
[----:B------:R-:W-:Y:S02]  /*9b00*/  @!P3 PRMT R64, R2, 0x7610, R64 ;  /* 0x000076100240b816 */ /* 0x000fe40000000040 */
[C---:B------:R-:W-:Y:S02]  /*9b10*/  @!P3 PRMT R2, R5.reuse, 0x7772, RZ ;  /* 0x000077720502b816 */ /* 0x040fe400000000ff */
[----:B------:R-:W-:Y:S01]  /*9b20*/  @!P3 PRMT R5, R5, 0x7773, RZ ;  /* 0x000077730505b816 */ /* 0x000fe200000000ff */
[----:B-1----:R-:W-:Y:S01]  /*9b30*/  @!P4 IMAD.IADD R12, R4, 0x1, R12 ;  /* 0x00000001040cc824 */ /* 0x002fe200078e020c */
[----:B------:R-:W-:Y:S02]  /*9b40*/  @P4 PRMT R10, R13, 0x7771, RZ ;  /* 0x000077710d0a4816 */ /* 0x000fe400000000ff */
[----:B------:R-:W-:Y:S01]  /*9b50*/  @!P3 PRMT R64, R64, 0x5410, R5 ;  /* 0x000054104040b816 */ /* 0x000fe20000000005 */
[----:B--2---:R-:W-:Y:S01]  /*9b60*/  IMAD.IADD R5, R51, 0x1, R6 ;  /* 0x0000000133057824 */ /* 0x004fe200078e0206 */
[C---:B------:R-:W-:Y:S01]  /*9b70*/  @P4 PRMT R3, R13.reuse, 0x7770, RZ ;  /* 0x000077700d034816 */ /* 0x040fe200000000ff */
[----:B------:R-:W-:Y:S01]  /*9b80*/  LDS.64 R6, [R42+0x38] ;  /* 0x000038002a067984 */ /* 0x000fe20000000a00 */
[----:B------:R-:W-:Y:S01]  /*9b90*/  @P4 PRMT R14, R13, 0x7773, RZ ;  /* 0x000077730d0e4816 */ /* 0x000fe200000000ff */
[----:B------:R-:W-:Y:S01]  /*9ba0*/  @!P5 IMAD.MOV.U32 R51, RZ, RZ, R5 ;  /* 0x000000ffff33d224 */ /* 0x000fe200078e0005 */
[----:B------:R-:W-:Y:S01]  /*9bb0*/  @!P3 PRMT R63, R2, 0x7610, R63 ;  /* 0x00007610023fb816 */ /* 0x000fe2000000003f */
[----:B---3--:R-:W-:Y:S01]  /*9bc0*/  IMAD.IADD R5, R5, 0x1, R8 ;  /* 0x0000000105057824 */ /* 0x008fe200078e0208 */
[----:B------:R-:W-:-:S02]  /*9bd0*/  @!P5 PRMT R64, R10, 0x7610, R64 ;  /* 0x000076100a40d816 */ /* 0x000fc40000000040 */
[----:B------:R-:W-:Y:S02]  /*9be0*/  @P4 PRMT R11, R13, 0x7772, RZ ;  /* 0x000077720d0b4816 */ /* 0x000fe400000000ff */
[----:B------:R-:W-:Y:S02]  /*9bf0*/  @!P5 PRMT R63, R63, 0x5410, R3 ;  /* 0x000054103f3fd816 */ /* 0x000fe40000000003 */
[----:B------:R-:W-:Y:S01]  /*9c00*/  @!P5 PRMT R64, R64, 0x5410, R14 ;  /* 0x000054104040d816 */ /* 0x000fe2000000000e */
[----:B------:R-:W-:Y:S01]  /*9c10*/  LDS.64 R2, [R42+0x8] ;  /* 0x000008002a027984 */ /* 0x000fe20000000a00 */
[----:B------:R-:W-:Y:S02]  /*9c20*/  @!P5 PRMT R63, R11, 0x7610, R63 ;  /* 0x000076100b3fd816 */ /* 0x000fe4000000003f */
[----:B------:R-:W-:Y:S01]  /*9c30*/  ISETP.NE.AND P3, PT, R8, RZ, PT ;  /* 0x000000ff0800720c */ /* 0x000fe20003f65270 */
[----:B------:R-:W0:Y:S01]  /*9c40*/  LDS.64 R14, [R42+0x20] ;  /* 0x000020002a0e7984 */ /* 0x000e220000000a00 */
[----:B------:R-:W-:-:S03]  /*9c50*/  @!P5 MOV R4, R12 ;  /* 0x0000000c0004d202 */ /* 0x000fc60000000f00 */
[----:B------:R-:W1:Y:S01]  /*9c60*/  LDS.128 R8, [R42+0x40] ;  /* 0x000040002a087984 */ /* 0x000e620000000c00 */
[----:B0-----:R-:W-:Y:S01]  /*9c70*/  @!P4 DADD R14, R2, R14 ;  /* 0x00000000020ec229 */ /* 0x001fe2000000000e */
[----:B------:R-:W-:Y:S02]  /*9c80*/  ISETP.NE.AND P4, PT, R44, 0x3, PT ;  /* 0x000000032c00780c */ /* 0x000fe40003f85270 */
[----:B-1----:R-:W-:-:S04]  /*9c90*/  ISETP.NE.AND P6, PT, R10, RZ, PT ;  /* 0x000000ff0a00720c */ /* 0x002fc80003fc5270 */
[----:B------:R-:W-:Y:S01]  /*9ca0*/  @!P3 IMAD.IADD R8, R8, 0x1, R12 ;  /* 0x000000010808b824 */ /* 0x000fe200078e020c */
[C---:B------:R-:W-:Y:S01]  /*9cb0*/  @P3 PRMT R62, R9.reuse, 0x7770, RZ ;  /* 0x00007770093e3816 */ /* 0x040fe200000000ff */
[----:B------:R-:W-:Y:S01]  /*9cc0*/  @!P3 DADD R6, R6, R14 ;  /* 0x000000000606b229 */ /* 0x000fe2000000000e */
[C---:B------:R-:W-:Y:S01]  /*9cd0*/  @P3 PRMT R36, R9.reuse, 0x7771, RZ ;  /* 0x0000777109243816 */ /* 0x040fe200000000ff */
[----:B------:R-:W-:Y:S01]  /*9ce0*/  @!P5 IMAD.MOV.U32 R2, RZ, RZ, R14 ;  /* 0x000000ffff02d224 */ /* 0x000fe200078e000e */
[----:B------:R-:W-:Y:S01]  /*9cf0*/  @P3 PRMT R37, R9, 0x7772, RZ ;  /* 0x0000777209253816 */ /* 0x000fe200000000ff */
[----:B------:R-:W-:Y:S01]  /*9d00*/  @!P5 IMAD.MOV.U32 R3, RZ, RZ, R15 ;  /* 0x000000ffff03d224 */ /* 0x000fe200078e000f */
[----:B------:R-:W-:Y:S01]  /*9d10*/  ISETP.NE.AND P5, PT, R44, 0x4, PT ;  /* 0x000000042c00780c */ /* 0x000fe20003fa5270 */
[----:B------:R-:W0:Y:S01]  /*9d20*/  LDS.128 R12, [R42+0x70] ;  /* 0x000070002a0c7984 */ /* 0x000e220000000c00 */
[----:B------:R-:W-:Y:S01]  /*9d30*/  @!P4 PRMT R63, R63, 0x5410, R62 ;  /* 0x000054103f3fc816 */ /* 0x000fe2000000003e */
[----:B------:R-:W-:Y:S01]  /*9d40*/  @!P4 IMAD.MOV.U32 R51, RZ, RZ, R5 ;  /* 0x000000ffff33c224 */ /* 0x000fe200078e0005 */
[----:B------:R-:W-:Y:S01]  /*9d50*/  @!P6 DADD R38, R38, R6 ;  /* 0x000000002626e229 */ /* 0x000fe20000000006 */
[----:B------:R-:W-:Y:S01]  /*9d60*/  @!P4 IMAD.MOV.U32 R2, RZ, RZ, R6 ;  /* 0x000000ffff02c224 */ /* 0x000fe200078e0006 */
[----:B------:R-:W-:Y:S01]  /*9d70*/  @!P4 PRMT R64, R36, 0x7610, R64 ;  /* 0x000076102440c816 */ /* 0x000fe20000000040 */
[----:B------:R-:W-:Y:S01]  /*9d80*/  @!P4 IMAD.MOV.U32 R3, RZ, RZ, R7 ;  /* 0x000000ffff03c224 */ /* 0x000fe200078e0007 */
[----:B------:R-:W-:Y:S01]  /*9d90*/  @!P4 PRMT R63, R37, 0x7610, R63 ;  /* 0x00007610253fc816 */ /* 0x000fe2000000003f */
[----:B------:R-:W1:Y:S01]  /*9da0*/  LDS.64 R6, [R42+0x58] ;  /* 0x000058002a067984 */ /* 0x000e620000000a00 */
[----:B------:R-:W-:Y:S01]  /*9db0*/  @P3 PRMT R40, R9, 0x7773, RZ ;  /* 0x0000777309283816 */ /* 0x000fe200000000ff */
[----:B------:R-:W-:Y:S01]  /*9dc0*/  @!P4 IMAD.MOV.U32 R4, RZ, RZ, R8 ;  /* 0x000000ffff04c224 */ /* 0x000fe200078e0008 */
[----:B------:R-:W-:Y:S01]  /*9dd0*/  ISETP.NE.AND P3, PT, R66, RZ, PT ;  /* 0x000000ff4200720c */ /* 0x000fe20003f65270 */
[----:B------:R-:W2:Y:S01]  /*9de0*/  LDS.64 R36, [R42+0x68] ;  /* 0x000068002a247984 */ /* 0x000ea20000000a00 */
[----:B------:R-:W-:Y:S01]  /*9df0*/  @!P4 PRMT R64, R64, 0x5410, R40 ;  /* 0x000054104040c816 */ /* 0x000fe20000000028 */
[----:B------:R-:W-:Y:S01]  /*9e00*/  @!P5 IMAD.MOV.U32 R3, RZ, RZ, R39 ;  /* 0x000000ffff03d224 */ /* 0x000fe200078e0027 */
[----:B------:R-:W-:Y:S01]  /*9e10*/  @!P5 MOV R2, R38 ;  /* 0x000000260002d202 */ /* 0x000fe20000000f00 */
[----:B------:R-:W-:Y:S01]  /*9e20*/  IMAD.IADD R5, R5, 0x1, R10 ;  /* 0x0000000105057824 */ /* 0x000fe200078e020a */
[----:B------:R-:W-:-:S03]  /*9e30*/  ISETP.NE.AND P4, PT, R44, 0x5, PT ;  /* 0x000000052c00780c */ /* 0x000fc60003f85270 */
[----:B------:R-:W-:Y:S02]  /*9e40*/  @!P5 IMAD.MOV.U32 R51, RZ, RZ, R5 ;  /* 0x000000ffff33d224 */ /* 0x000fe400078e0005 */
[----:B------:R-:W-:-:S08]  /*9e50*/  IMAD.IADD R5, R5, 0x1, R66 ;  /* 0x0000000105057824 */ /* 0x000fd000078e0242 */
[----:B------:R-:W-:Y:S01]  /*9e60*/  @!P4 IMAD.MOV.U32 R51, RZ, RZ, R5 ;  /* 0x000000ffff33c224 */ /* 0x000fe200078e0005 */
[----:B0-----:R-:W-:Y:S02]  /*9e70*/  IADD3 R50, PT, PT, R5, R14, RZ ;  /* 0x0000000e05327210 */ /* 0x001fe40007ffe0ff */
[----:B------:R-:W0:Y:S01]  /*9e80*/  S2R R5, SR_TID.X ;  /* 0x0000000000057919 */ /* 0x000e220000002100 */
[C---:B------:R-:W-:Y:S02]  /*9e90*/  @P3 PRMT R45, R13.reuse, 0x7771, RZ ;  /* 0x000077710d2d3816 */ /* 0x040fe400000000ff */
[C---:B------:R-:W-:Y:S02]  /*9ea0*/  @P3 PRMT R54, R13.reuse, 0x7772, RZ ;  /* 0x000077720d363816 */ /* 0x040fe400000000ff */
[----:B------:R-:W-:Y:S01]  /*9eb0*/  @P3 PRMT R55, R13, 0x7773, RZ ;  /* 0x000077730d373816 */ /* 0x000fe200000000ff */
[----:B-1----:R-:W-:Y:S01]  /*9ec0*/  @!P6 IMAD.IADD R6, R6, 0x1, R8 ;  /* 0x000000010606e824 */ /* 0x002fe200078e0208 */
[C---:B------:R-:W-:Y:S01]  /*9ed0*/  @P6 PRMT R61, R7.reuse, 0x7771, RZ ;  /* 0x00007771073d6816 */ /* 0x040fe200000000ff */
[----:B------:R-:W1:Y:S01]  /*9ee0*/  LDS.128 R8, [R42+0xa0] ;  /* 0x0000a0002a087984 */ /* 0x000e620000000c00 */
[----:B------:R-:W-:Y:S01]  /*9ef0*/  @P6 PRMT R41, R7, 0x7770, RZ ;  /* 0x0000777007296816 */ /* 0x000fe200000000ff */
[----:B--2---:R-:W-:Y:S01]  /*9f00*/  @!P3 DADD R36, R36, R38 ;  /* 0x000000002424b229 */ /* 0x004fe20000000026 */
[----:B------:R-:W-:Y:S01]  /*9f10*/  @!P5 PRMT R64, R61, 0x7610, R64 ;  /* 0x000076103d40d816 */ /* 0x000fe20000000040 */
[----:B------:R-:W2:Y:S01]  /*9f20*/  LDS.64 R38, [R42+0x88] ;  /* 0x000088002a267984 */ /* 0x000ea20000000a00 */
[----:B------:R-:W-:Y:S01]  /*9f30*/  @!P5 PRMT R63, R63, 0x5410, R41 ;  /* 0x000054103f3fd816 */ /* 0x000fe20000000029 */
[--C-:B------:R-:W-:Y:S01]  /*9f40*/  @!P5 IMAD.MOV.U32 R4, RZ, RZ, R6.reuse ;  /* 0x000000ffff04d224 */ /* 0x100fe200078e0006 */
[C---:B------:R-:W-:Y:S01]  /*9f50*/  @P6 PRMT R52, R7.reuse, 0x7772, RZ ;  /* 0x0000777207346816 */ /* 0x040fe200000000ff */
[----:B------:R-:W3:Y:S01]  /*9f60*/  LDS R61, [R42+0x90] ;  /* 0x000090002a3d7984 */ /* 0x000ee20000000800 */
[----:B------:R-:W-:Y:S01]  /*9f70*/  @P6 PRMT R53, R7, 0x7773, RZ ;  /* 0x0000777307356816 */ /* 0x000fe200000000ff */
[----:B------:R-:W-:Y:S01]  /*9f80*/  @!P3 IMAD.IADD R12, R12, 0x1, R6 ;  /* 0x000000010c0cb824 */ /* 0x000fe200078e0206 */
[----:B------:R-:W-:Y:S01]  /*9f90*/  @!P5 PRMT R63, R52, 0x7610, R63 ;  /* 0x00007610343fd816 */ /* 0x000fe2000000003f */
[----:B------:R-:W4:Y:S01]  /*9fa0*/  LDS.64 R40, [R42+0x80] ;  /* 0x000080002a287984 */ /* 0x000f220000000a00 */
[----:B------:R-:W-:Y:S01]  /*9fb0*/  @!P5 PRMT R64, R64, 0x5410, R53 ;  /* 0x000054104040d816 */ /* 0x000fe20000000035 */
[----:B------:R-:W-:Y:S01]  /*9fc0*/  @!P4 IMAD.MOV.U32 R2, RZ, RZ, R36 ;  /* 0x000000ffff02c224 */ /* 0x000fe200078e0024 */
[C---:B------:R-:W-:Y:S01]  /*9fd0*/  ISETP.NE.AND P6, PT, R44.reuse, 0x6, PT ;  /* 0x000000062c00780c */ /* 0x040fe20003fc5270 */
[----:B------:R-:W5:Y:S01]  /*9fe0*/  LDS.64 R52, [R42+0x98] ;  /* 0x000098002a347984 */ /* 0x000f620000000a00 */
[----:B------:R-:W-:Y:S01]  /*9ff0*/  ISETP.NE.AND P5, PT, R44, 0x7, PT ;  /* 0x000000072c00780c */ /* 0x000fe20003fa5270 */
[----:B------:R-:W-:Y:S01]  /*a000*/  @!P4 IMAD.MOV.U32 R3, RZ, RZ, R37 ;  /* 0x000000ffff03c224 */ /* 0x000fe200078e0025 */
[----:B------:R-:W-:Y:S01]  /*a010*/  @P3 PRMT R44, R13, 0x7770, RZ ;  /* 0x000077700d2c3816 */ /* 0x000fe200000000ff */
[----:B------:R0:W0:Y:S01]  /*a020*/  SHFL.UP PT, R6, R32, 0x1, RZ ;  /* 0x0420000020067989 */ /* 0x00002200000e00ff */
[----:B------:R-:W-:Y:S01]  /*a030*/  ISETP.NE.AND P3, PT, R14, RZ, PT ;  /* 0x000000ff0e00720c */ /* 0x000fe20003f65270 */
[----:B------:R-:W-:Y:S01]  /*a040*/  @!P4 IMAD.MOV.U32 R4, RZ, RZ, R12 ;  /* 0x000000ffff04c224 */ /* 0x000fe200078e000c */
[----:B------:R-:W-:Y:S01]  /*a050*/  @!P4 PRMT R63, R63, 0x5410, R44 ;  /* 0x000054103f3fc816 */ /* 0x000fe2000000002c */
[----:B------:R0:W0:Y:S01]  /*a060*/  SHFL.UP PT, R7, R33, 0x1, RZ ;  /* 0x0420000021077989 */ /* 0x00002200000e00ff */
[----:B------:R-:W-:-:S02]  /*a070*/  @!P4 PRMT R64, R45, 0x7610, R64 ;  /* 0x000076102d40c816 */ /* 0x000fc40000000040 */
[----:B------:R-:W-:Y:S01]  /*a080*/  @!P4 PRMT R63, R54, 0x7610, R63 ;  /* 0x00007610363fc816 */ /* 0x000fe2000000003f */
[----:B------:R0:W0:Y:S01]  /*a090*/  LDS.64 R32, [R42+0xb0] ;  /* 0x0000b0002a207984 */ /* 0x0000220000000a00 */
[----:B------:R-:W-:Y:S01]  /*a0a0*/  @!P4 PRMT R64, R64, 0x5410, R55 ;  /* 0x000054104040c816 */ /* 0x000fe20000000037 */
[----:B------:R-:W-:Y:S02]  /*a0b0*/  @!P6 IMAD.MOV.U32 R51, RZ, RZ, R50 ;  /* 0x000000ffff33e224 */ /* 0x000fe400078e0032 */
[----:B------:R0:W0:Y:S01]  /*a0c0*/  LDS.64 R14, [R42+0xb8] ;  /* 0x0000b8002a0e7984 */ /* 0x0000220000000a00 */
[----:B-1----:R-:W-:Y:S01]  /*a0d0*/  SHF.R.U32.HI R11, RZ, 0x18, R35 ;  /* 0x00000018ff0b7819 */ /* 0x002fe20000011623 */
[----:B--2---:R-:W-:Y:S01]  /*a0e0*/  @!P3 IMAD.IADD R38, R38, 0x1, R12 ;  /* 0x000000012626b824 */ /* 0x004fe200078e020c */
[C---:B------:R-:W-:Y:S02]  /*a0f0*/  @P3 PRMT R56, R39.reuse, 0x7770, RZ ;  /* 0x0000777027383816 */ /* 0x040fe400000000ff */
[----:B------:R-:W-:Y:S01]  /*a100*/  @P3 PRMT R57, R39, 0x7771, RZ ;  /* 0x0000777127393816 */ /* 0x000fe200000000ff */
[----:B------:R-:W-:Y:S01]  /*a110*/  @!P6 IMAD.MOV.U32 R4, RZ, RZ, R38 ;  /* 0x000000ffff04e224 */ /* 0x000fe200078e0026 */
[----:B---3--:R-:W-:Y:S01]  /*a120*/  ISETP.NE.AND P4, PT, R61, RZ, PT ;  /* 0x000000ff3d00720c */ /* 0x008fe20003f85270 */
[----:B------:R-:W-:Y:S01]  /*a130*/  IMAD.IADD R61, R50, 0x1, R61 ;  /* 0x00000001323d7824 */ /* 0x000fe200078e023d */
[----:B------:R-:W-:Y:S01]  /*a140*/  @P3 PRMT R58, R39, 0x7772, RZ ;  /* 0x00007772273a3816 */ /* 0x000fe200000000ff */
[----:B----4-:R-:W-:Y:S01]  /*a150*/  @!P3 DADD R40, R40, R36 ;  /* 0x000000002828b229 */ /* 0x010fe20000000024 */
[----:B------:R-:W-:Y:S01]  /*a160*/  @!P6 PRMT R63, R63, 0x5410, R56 ;  /* 0x000054103f3fe816 */ /* 0x000fe20000000038 */
[----:B------:R-:W-:Y:S01]  /*a170*/  @!P5 IMAD.MOV.U32 R51, RZ, RZ, R61 ;  /* 0x000000ffff33d224 */ /* 0x000fe200078e003d */
[----:B------:R-:W-:-:S02]  /*a180*/  @P3 PRMT R59, R39, 0x7773, RZ ;  /* 0x00007773273b3816 */ /* 0x000fc400000000ff */
[----:B------:R-:W-:Y:S02]  /*a190*/  @!P6 PRMT R64, R57, 0x7610, R64 ;  /* 0x000076103940e816 */ /* 0x000fe40000000040 */
[----:B------:R-:W-:Y:S02]  /*a1a0*/  @!P6 PRMT R63, R58, 0x7610, R63 ;  /* 0x000076103a3fe816 */ /* 0x000fe4000000003f */
[----:B------:R-:W-:Y:S01]  /*a1b0*/  @!P6 PRMT R64, R64, 0x5410, R59 ;  /* 0x000054104040e816 */ /* 0x000fe2000000003b */
[----:B-----5:R-:W-:Y:S01]  /*a1c0*/  @!P4 DADD R52, R52, R40 ;  /* 0x000000003434c229 */ /* 0x020fe20000000028 */
[C---:B------:R-:W-:Y:S01]  /*a1d0*/  @P4 PRMT R46, R9.reuse, 0x7770, RZ ;  /* 0x00007770092e4816 */ /* 0x040fe200000000ff */
[----:B------:R-:W-:Y:S01]  /*a1e0*/  @!P6 IMAD.MOV.U32 R2, RZ, RZ, R40 ;  /* 0x000000ffff02e224 */ /* 0x000fe200078e0028 */
[C---:B------:R-:W-:Y:S01]  /*a1f0*/  @P4 PRMT R47, R9.reuse, 0x7771, RZ ;  /* 0x00007771092f4816 */ /* 0x040fe200000000ff */
[----:B------:R-:W-:Y:S01]  /*a200*/  @!P6 IMAD.MOV.U32 R3, RZ, RZ, R41 ;  /* 0x000000ffff03e224 */ /* 0x000fe200078e0029 */
[----:B------:R-:W-:-:S02]  /*a210*/  @P4 PRMT R48, R9, 0x7772, RZ ;  /* 0x0000777209304816 */ /* 0x000fc400000000ff */
[----:B------:R-:W-:Y:S02]  /*a220*/  @P4 PRMT R60, R9, 0x7773, RZ ;  /* 0x00007773093c4816 */ /* 0x000fe400000000ff */
[----:B------:R-:W-:Y:S01]  /*a230*/  @!P4 IADD3 R8, PT, PT, R8, R38, RZ ;  /* 0x000000260808c210 */ /* 0x000fe20007ffe0ff */
[----:B------:R-:W-:Y:S01]  /*a240*/  @!P5 IMAD.MOV.U32 R2, RZ, RZ, R52 ;  /* 0x000000ffff02d224 */ /* 0x000fe200078e0034 */
[----:B0-----:R-:W-:Y:S01]  /*a250*/  ISETP.GE.U32.AND P4, PT, R5, 0x20, PT ;  /* 0x000000200500780c */ /* 0x001fe20003f86070 */
[----:B------:R-:W-:Y:S01]  /*a260*/  @!P5 IMAD.MOV.U32 R3, RZ, RZ, R53 ;  /* 0x000000ffff03d224 */ /* 0x000fe200078e0035 */
[----:B------:R-:W-:Y:S01]  /*a270*/  @!P5 PRMT R63, R63, 0x5410, R46 ;  /* 0x000054103f3fd816 */ /* 0x000fe2000000002e */
[----:B------:R-:W-:Y:S01]  /*a280*/  @!P5 IMAD.MOV.U32 R4, RZ, RZ, R8 ;  /* 0x000000ffff04d224 */ /* 0x000fe200078e0008 */
[----:B------:R-:W-:Y:S02]  /*a290*/  @!P5 PRMT R64, R47, 0x7610, R64 ;  /* 0x000076102f40d816 */ /* 0x000fe40000000040 */
[----:B------:R-:W-:-:S02]  /*a2a0*/  SHF.R.U32.HI R9, RZ, 0x8, R35 ;  /* 0x00000008ff097819 */ /* 0x000fc40000011623 */
[----:B------:R-:W-:Y:S01]  /*a2b0*/  ISETP.NE.AND P3, PT, R10, RZ, PT ;  /* 0x000000ff0a00720c */ /* 0x000fe20003f65270 */
[----:B------:R-:W-:Y:S01]  /*a2c0*/  IMAD.IADD R10, R61, 0x1, R10 ;  /* 0x000000013d0a7824 */ /* 0x000fe200078e020a */
[----:B------:R-:W-:Y:S02]  /*a2d0*/  @!P5 PRMT R63, R48, 0x7610, R63 ;  /* 0x00007610303fd816 */ /* 0x000fe4000000003f */
[----:B------:R-:W-:Y:S02]  /*a2e0*/  @!P5 PRMT R64, R64, 0x5410, R60 ;  /* 0x000054104040d816 */ /* 0x000fe4000000003c */
[----:B------:R-:W-:Y:S02]  /*a2f0*/  PRMT R48, R35, 0x7632, R48 ;  /* 0x0000763223307816 */ /* 0x000fe40000000030 */
[----:B------:R-:W-:Y:S02]  /*a300*/  PRMT R50, R11, 0x7610, R50 ;  /* 0x000076100b327816 */ /* 0x000fe40000000032 */
[----:B------:R-:W-:Y:S01]  /*a310*/  PRMT R47, R9, 0x7610, R47 ;  /* 0x00007610092f7816 */ /* 0x000fe2000000002f */
[----:B------:R-:W-:Y:S06]  /*a320*/  @!P4 BRA `(.L_x_1932) ;  /* 0x000000000034c947 */ /* 0x000fec0003800000 */
[----:B------:R-:W-:Y:S02]  /*a330*/  ISETP.NE.AND P4, PT, R49, RZ, PT ;  /* 0x000000ff3100720c */ /* 0x000fe40003f85270 */
[----:B------:R-:W-:Y:S02]  /*a340*/  ISETP.NE.AND P5, PT, R43, RZ, PT ;  /* 0x000000ff2b00720c */ /* 0x000fe40003fa5270 */
[----:B------:R-:W-:-:S09]  /*a350*/  IADD3 R49, PT, PT, R49, R51, RZ ;  /* 0x0000003331317210 */ /* 0x000fd20007ffe0ff */
[----:B------:R-:W-:Y:S01]  /*a360*/  @!P4 DADD R6, R6, R2 ;  /* 0x000000000606c229 */ /* 0x000fe20000000002 */
[--C-:B------:R-:W-:Y:S01]  /*a370*/  @!P4 IMAD.IADD R34, R34, 0x1, R4.reuse ;  /* 0x000000012222c824 */ /* 0x100fe200078e0204 */
[C---:B------:R-:W-:Y:S01]  /*a380*/  @!P5 PRMT R35, R63.reuse, 0x7632, R35 ;  /* 0x000076323f23d816 */ /* 0x040fe20000000023 */
[----:B------:R-:W-:Y:S01]  /*a390*/  @!P5 IMAD.MOV.U32 R49, RZ, RZ, R51 ;  /* 0x000000ffff31d224 */ /* 0x000fe200078e0033 */
[C---:B------:R-:W-:Y:S01]  /*a3a0*/  @!P5 PRMT R47, R64.reuse, 0x7610, R47 ;  /* 0x00007610402fd816 */ /* 0x040fe2000000002f */
[----:B------:R-:W-:Y:S01]  /*a3b0*/  @!P5 IMAD.MOV.U32 R34, RZ, RZ, R4 ;  /* 0x000000ffff22d224 */ /* 0x000fe200078e0004 */
[----:B------:R-:W-:Y:S01]  /*a3c0*/  @!P5 PRMT R48, R63, 0x7610, R48 ;  /* 0x000076103f30d816 */ /* 0x000fe20000000030 */
[----:B------:R-:W-:Y:S01]  /*a3d0*/  @!P5 IMAD.MOV.U32 R6, RZ, RZ, R2 ;  /* 0x000000ffff06d224 */ /* 0x000fe200078e0002 */
[----:B------:R-:W-:Y:S01]  /*a3e0*/  @!P5 PRMT R50, R64, 0x7632, R50 ;  /* 0x000076324032d816 */ /* 0x000fe20000000032 */
[----:B------:R-:W-:-:S07]  /*a3f0*/  @!P5 IMAD.MOV.U32 R7, RZ, RZ, R3 ;  /* 0x000000ffff07d224 */ /* 0x000fce00078e0003 */
.L_x_1932:
[----:B------:R-:W-:Y:S05]  /*a400*/  BSYNC.RECONVERGENT B0 ;  /* 0x0000000000007941 */ /* 0x000fea0003800200 */
.L_x_1931:
[----:B------:R-:W-:Y:S01]  /*a410*/  BSSY.RECONVERGENT B0, `(.L_x_1933) ;  /* 0x0000016000007945 */ /* 0x000fe20003800200 */
[----:B------:R-:W-:Y:S01]  /*a420*/  @!P3 DADD R32, R32, R52 ;  /* 0x000000002020b229 */ /* 0x000fe20000000034 */
[C---:B------:R-:W-:Y:S01]  /*a430*/  @P3 PRMT R2, R15.reuse, 0x7770, RZ ;  /* 0x000077700f023816 */ /* 0x040fe200000000ff */
[----:B------:R-:W-:Y:S01]  /*a440*/  @!P3 IMAD.IADD R14, R14, 0x1, R8 ;  /* 0x000000010e0eb824 */ /* 0x000fe200078e0208 */
[C---:B------:R-:W-:Y:S02]  /*a450*/  @P3 PRMT R3, R15.reuse, 0x7771, RZ ;  /* 0x000077710f033816 */ /* 0x040fe400000000ff */
[C---:B------:R-:W-:Y:S02]  /*a460*/  @P3 PRMT R4, R15.reuse, 0x7772, RZ ;  /* 0x000077720f043816 */ /* 0x040fe400000000ff */
[----:B------:R-:W-:Y:S01]  /*a470*/  @P3 PRMT R9, R15, 0x7773, RZ ;  /* 0x000077730f093816 */ /* 0x000fe200000000ff */
[----:B------:R-:W-:Y:S01]  /*a480*/  IMAD.MOV.U32 R15, RZ, RZ, R0 ;  /* 0x000000ffff0f7224 */ /* 0x000fe200078e0000 */
[----:B------:R-:W-:-:S02]  /*a490*/  SEL R36, RZ, 0x1, !P1 ;  /* 0x00000001ff247807 */ /* 0x000fc40004800000 */
[C---:B------:R-:W-:Y:S02]  /*a4a0*/  PRMT R43, R29.reuse, 0x7773, RZ ;  /* 0x000077731d2b7816 */ /* 0x040fe400000000ff */
[----:B------:R-:W-:Y:S02]  /*a4b0*/  ISETP.GE.AND P4, PT, R10, 0x101, PT ;  /* 0x000001010a00780c */ /* 0x000fe40003f86270 */
[C---:B------:R-:W-:Y:S02]  /*a4c0*/  PRMT R44, R29.reuse, 0x7772, RZ ;  /* 0x000077721d2c7816 */ /* 0x040fe400000000ff */
[C---:B------:R-:W-:Y:S02]  /*a4d0*/  PRMT R45, R29.reuse, 0x7771, RZ ;  /* 0x000077711d2d7816 */ /* 0x040fe400000000ff */
[----:B------:R-:W-:Y:S02]  /*a4e0*/  PRMT R46, R29, 0x7770, RZ ;  /* 0x000077701d2e7816 */ /* 0x000fe400000000ff */
[----:B------:R-:W-:-:S02]  /*a4f0*/  PRMT R13, R31, 0x7770, RZ ;  /* 0x000077701f0d7816 */ /* 0x000fc400000000ff */
[C---:B------:R-:W-:Y:S02]  /*a500*/  PRMT R8, R31.reuse, 0x7771, RZ ;  /* 0x000077711f087816 */ /* 0x040fe400000000ff */
[----:B------:R-:W-:Y:S01]  /*a510*/  PRMT R12, R31, 0x7772, RZ ;  /* 0x000077721f0c7816 */ /* 0x000fe200000000ff */
[----:B------:R-:W-:Y:S06]  /*a520*/  @!P2 BRA `(.L_x_1934) ;  /* 0x000000000010a947 */ /* 0x000fec0003800000 */
[C---:B------:R-:W-:Y:S02]  /*a530*/  ISETP.NE.AND P3, PT, R0.reuse, RZ, PT ;  /* 0x000000ff0000720c */ /* 0x040fe40003f65270 */
[----:B------:R-:W-:-:S11]  /*a540*/  IADD3 R15, PT, PT, R0, R49, RZ ;  /* 0x00000031000f7210 */ /* 0x000fd60007ffe0ff */
[----:B------:R-:W-:Y:S01]  /*a550*/  @!P3 DADD R22, R22, R6 ;  /* 0x000000001616b229 */ /* 0x000fe20000000006 */
[----:B------:R-:W-:-:S10]  /*a560*/  @!P3 IMAD.IADD R28, R28, 0x1, R34 ;  /* 0x000000011c1cb824 */ /* 0x000fd400078e0222 */
.L_x_1934:
[----:B------:R-:W-:Y:S05]  /*a570*/  BSYNC.RECONVERGENT B0 ;  /* 0x0000000000007941 */ /* 0x000fea0003800200 */
.L_x_1933:
[----:B------:R-:W-:Y:S01]  /*a580*/  BSSY.RECONVERGENT B0, `(.L_x_1935) ;  /* 0x00001cb000007945 */ /* 0x000fe20003800200 */
[----:B------:R-:W-:Y:S01]  /*a590*/  @!P1 DADD R24, R24, R22 ;  /* 0x0000000018189229 */ /* 0x000fe20000000016 */
[----:B------:R-:W-:Y:S01]  /*a5a0*/  PRMT R31, R31, 0x7773, RZ ;  /* 0x000077731f1f7816 */ /* 0x000fe200000000ff */
[----:B------:R-:W-:Y:S01]  /*a5b0*/  IMAD.IADD R11, R36, 0x1, R15 ;  /* 0x00000001240b7824 */ /* 0x000fe200078e020f */
[----:B------:R-:W-:Y:S01]  /*a5c0*/  SEL R49, R49, RZ, P2 ;  /* 0x000000ff31317207 */ /* 0x000fe20001000000 */
        /* <DEDUP_REMOVED lines=11> */
[----:B------:R-:W-:Y:S02]  /*a680*/  LOP3.LUT R50, R50, 0xffff, RZ, 0xc0, !PT ;  /* 0x0000ffff32327812 */ /* 0x000fe400078ec0ff */
[----:B------:R-:W-:Y:S02]  /*a690*/  LOP3.LUT R13, R48, 0xffff, RZ, 0xc0, !PT ;  /* 0x0000ffff300d7812 */ /* 0x000fe400078ec0ff */
[----:B------:R-:W-:Y:S02]  /*a6a0*/  LOP3.LUT R47, R47, 0xffff, RZ, 0xc0, !PT ;  /* 0x0000ffff2f2f7812 */ /* 0x000fe400078ec0ff */
[----:B------:R-:W-:Y:S02]  /*a6b0*/  LOP3.LUT R0, R35, 0xffff, RZ, 0xc0, !PT ;  /* 0x0000ffff23007812 */ /* 0x000fe400078ec0ff */
[----:B------:R-:W-:Y:S01]  /*a6c0*/  PRMT R35, R13, 0x3340, R50 ;  /* 0x000033400d237816 */ /* 0x000fe20000000032 */
[----:B------:R-:W-:Y:S01]  /*a6d0*/  IMAD R13, R49, 0x18, R42 ;  /* 0x00000018310d7824 */ /* 0x000fe200078e022a */
[----:B------:R-:W-:-:S04]  /*a6e0*/  PRMT R0, R0, 0x3340, R47 ;  /* 0x0000334000007816 */ /* 0x000fc8000000002f */
[----:B------:R-:W-:Y:S01]  /*a6f0*/  PRMT R35, R0, 0x5410, R35 ;  /* 0x0000541000237816 */ /* 0x000fe20000000023 */
[----:B------:R0:W-:Y:S04]  /*a700*/  STS.64 [R13], R26 ;  /* 0x0000001a0d007388 */ /* 0x0001e80000000a00 */
[----:B------:R0:W-:Y:S04]  /*a710*/  STS.64 [R13+0x8], R6 ;  /* 0x000008060d007388 */ /* 0x0001e80000000a00 */
[----:B------:R0:W-:Y:S02]  /*a720*/  STS.64 [R13+0x10], R34 ;  /* 0x000010220d007388 */ /* 0x0001e40000000a00 */
.L_x_1938:
[----:B------:R-:W-:Y:S05]  /*a730*/  BSYNC.RECONVERGENT B1 ;  /* 0x0000000000017941 */ /* 0x000fea0003800200 */
.L_x_1937:
[----:B0-----:R-:W-:Y:S01]  /*a740*/  @P1 PRMT R7, R46, 0x5410, R43 ;  /* 0x000054102e071816 */ /* 0x001fe2000000002b */
[----:B------:R-:W-:Y:S01]  /*a750*/  IMAD.MOV.U32 R6, RZ, RZ, R28 ;  /* 0x000000ffff067224 */ /* 0x000fe200078e001c */
[----:B------:R-:W-:Y:S01]  /*a760*/  @P0 PRMT R31, R29, 0x5410, R12 ;  /* 0x000054101d1f0816 */ /* 0x000fe2000000000c */
[----:B------:R-:W-:Y:S01]  /*a770*/  @P0 IMAD R11, R11, 0x18, R42 ;  /* 0x000000180b0b0824 */ /* 0x000fe200078e022a */
[----:B------:R1:W-:Y:S04]  /*a780*/  @P1 STS.64 [R15], R20 ;  /* 0x000000140f001388 */ /* 0x0003e80000000a00 */
[----:B------:R1:W-:Y:S04]  /*a790*/  @P1 STS.64 [R15+0x8], R22 ;  /* 0x000008160f001388 */ /* 0x0003e80000000a00 */
[----:B------:R1:W-:Y:S04]  /*a7a0*/  @P1 STS.64 [R15+0x10], R6 ;  /* 0x000010060f001388 */ /* 0x0003e80000000a00 */
[----:B------:R1:W-:Y:S04]  /*a7b0*/  @P0 STS.64 [R11], R16 ;  /* 0x000000100b000388 */ /* 0x0003e80000000a00 */
[----:B------:R1:W-:Y:S04]  /*a7c0*/  @P0 STS.64 [R11+0x8], R24 ;  /* 0x000008180b000388 */ /* 0x0003e80000000a00 */
[----:B------:R1:W-:Y:S01]  /*a7d0*/  @P0 STS.64 [R11+0x10], R30 ;  /* 0x0000101e0b000388 */ /* 0x0003e20000000a00 */
[----:B------:R-:W-:Y:S01]  /*a7e0*/  BAR.SYNC.DEFER_BLOCKING 0x0 ;  /* 0x0000000000007b1d */ /* 0x000fe20000010000 */
[----:B------:R-:W-:-:S13]  /*a7f0*/  ISETP.GE.U32.AND P0, PT, R5, R10, PT ;  /* 0x0000000a0500720c */ /* 0x000fda0003f06070 */
[----:B-1----:R-:W-:Y:S05]  /*a800*/  @P0 BRA `(.L_x_1939) ;  /* 0x0000001800880947 */ /* 0x002fea0003800000 */
[----:B------:R-:W-:Y:S01]  /*a810*/  LOP3.LUT R7, RZ, R5, RZ, 0x33, !PT ;  /* 0x00000005ff077212 */ /* 0x000fe200078e33ff */
        /* <DEDUP_REMOVED lines=8> */
[----:B------:R-:W-:Y:S01]  /*a8a0*/  LEA.HI R0, R0, 0x1, RZ, 0x18 ;  /* 0x0000000100007811 */ /* 0x000fe200078fc0ff */
[----:B------:R-:W-:-:S03]  /*a8b0*/  IMAD R15, R5, 0x18, R42 ;  /* 0x00000018050f7824 */ /* 0x000fc600078e022a */
[C---:B------:R-:W-:Y:S02]  /*a8c0*/  SHF.L.U32 R8, R0.reuse, 0x8, RZ ;  /* 0x0000000800087819 */ /* 0x040fe400000006ff */
[----:B------:R-:W-:Y:S01]  /*a8d0*/  LOP3.LUT R0, R0, 0x3, RZ, 0xc0, !PT ;  /* 0x0000000300007812 */ /* 0x000fe200078ec0ff */
[----:B------:R-:W1:Y:S01]  /*a8e0*/  LDC.64 R12, c[0x0][0x3a0] ;  /* 0x0000e800ff0c7b82 */ /* 0x000e620000000a00 */
[----:B------:R-:W-:-:S03]  /*a8f0*/  LOP3.LUT R8, R8, 0x300, RZ, 0xc0, !PT ;  /* 0x0000030008087812 */ /* 0x000fc600078ec0ff */
[----:B------:R-:W-:Y:S02]  /*a900*/  IMAD.MOV R0, RZ, RZ, -R0 ;  /* 0x000000ffff007224 */ /* 0x000fe400078e0a00 */
[----:B------:R-:W-:Y:S02]  /*a910*/  IMAD.IADD R11, R8, 0x1, R5 ;  /* 0x00000001080b7824 */ /* 0x000fe400078e0205 */
[----:B------:R-:W2:Y:S01]  /*a920*/  LDC.64 R16, c[0x0][0x398] ;  /* 0x0000e600ff107b82 */ /* 0x000ea20000000a00 */
[----:B0-----:R-:W-:-:S03]  /*a930*/  IMAD.WIDE.U32 R6, R5, 0x10, R6 ;  /* 0x0000001005067825 */ /* 0x001fc600078e0006 */
[----:B------:R-:W-:Y:S01]  /*a940*/  IADD3 R26, P0, PT, R6, 0xc, RZ ;  /* 0x0000000c061a7810 */ /* 0x000fe20007f1e0ff */
[----:B-1----:R-:W-:-:S04]  /*a950*/  IMAD.WIDE.U32 R12, R5, 0x4, R12 ;  /* 0x00000004050c7825 */ /* 0x002fc800078e000c */
[----:B------:R-:W-:Y:S02]  /*a960*/  IMAD.X R27, RZ, RZ, R7, P0 ;  /* 0x000000ffff1b7224 */ /* 0x000fe400000e0607 */
[----:B------:R-:W-:Y:S02]  /*a970*/  IMAD.MOV.U32 R24, RZ, RZ, R12 ;  /* 0x000000ffff187224 */ /* 0x000fe400078e000c */
[----:B--2---:R-:W-:-:S04]  /*a980*/  IMAD.WIDE.U32 R6, R5, 0x4, R16 ;  /* 0x0000000405067825 */ /* 0x004fc800078e0010 */
[----:B------:R-:W-:Y:S02]  /*a990*/  IMAD.MOV.U32 R25, RZ, RZ, R13 ;  /* 0x000000ffff197224 */ /* 0x000fe400078e000d */
[----:B------:R-:W-:Y:S02]  /*a9a0*/  IMAD.MOV.U32 R22, RZ, RZ, R6 ;  /* 0x000000ffff167224 */ /* 0x000fe400078e0006 */
[----:B------:R-:W-:-:S07]  /*a9b0*/  IMAD.MOV.U32 R23, RZ, RZ, R7 ;  /* 0x000000ffff177224 */ /* 0x000fce00078e0007 */
.L_x_1942:
[----:B0-----:R-:W0:Y:S01]  /*a9c0*/  LDS.64 R16, [R15] ;  /* 0x000000000f107984 */ /* 0x001e220000000a00 */
[----:B------:R-:W-:Y:S01]  /*a9d0*/  IMAD.MOV.U32 R12, RZ, RZ, R22 ;  /* 0x000000ffff0c7224 */ /* 0x000fe200078e0016 */
[----:B------:R-:W-:Y:S01]  /*a9e0*/  MOV R13, R23 ;  /* 0x00000017000d7202 */ /* 0x000fe20000000f00 */
[----:B------:R-:W-:Y:S01]  /*a9f0*/  VIADD R0, R0, 0x1 ;  /* 0x0000000100007836 */ /* 0x000fe20000000000 */
[----:B------:R-:W1:Y:S01]  /*aa00*/  LDS.64 R6, [R15+0x8] ;  /* 0x000008000f067984 */ /* 0x000e620000000a00 */
[----:B------:R-:W-:-:S03]  /*aa10*/  IADD3 R22, P4, PT, R22, 0x400, RZ ;  /* 0x0000040016167810 */ /* 0x000fc60007f9e0ff */
[----:B------:R2:W3:Y:S01]  /*aa20*/  LDS.64 R20, [R15+0x10] ;  /* 0x000010000f147984 */ /* 0x0004e20000000a00 */
[----:B------:R-:W-:Y:S01]  /*aa30*/  ISETP.NE.AND P0, PT, R0, RZ, PT ;  /* 0x000000ff0000720c */ /* 0x000fe20003f05270 */
[----:B------:R-:W-:Y:S02]  /*aa40*/  IMAD.X R23, RZ, RZ, R23, P4 ;  /* 0x000000ffff177224 */ /* 0x000fe400020e0617 */
[----:B--2---:R-:W-:Y:S01]  /*aa50*/  VIADD R15, R15, 0x1800 ;  /* 0x000018000f0f7836 */ /* 0x004fe20000000000 */
[----:B0-----:R0:W-:Y:S02]  /*aa60*/  STG.E desc[UR14][R12.64], R16 ;  /* 0x000000100c007986 */ /* 0x0011e4000c10190e */
[----:B0-----:R-:W-:Y:S01]  /*aa70*/  IMAD.MOV.U32 R12, RZ, RZ, R24 ;  /* 0x000000ffff0c7224 */ /* 0x001fe200078e0018 */
[----:B------:R-:W-:Y:S01]  /*aa80*/  IADD3 R24, P3, PT, R24, 0x400, RZ ;  /* 0x0000040018187810 */ /* 0x000fe20007f7e0ff */
[----:B------:R-:W-:-:S03]  /*aa90*/  IMAD.MOV.U32 R13, RZ, RZ, R25 ;  /* 0x000000ffff0d7224 */ /* 0x000fc600078e0019 */
[----:B------:R-:W-:Y:S02]  /*aaa0*/  IADD3.X R25, PT, PT, RZ, R25, RZ, P3, !PT ;  /* 0x00000019ff197210 */ /* 0x000fe40001ffe4ff */
        /* <DEDUP_REMOVED lines=9> */
.L_x_1941:
[----:B------:R-:W-:Y:S05]  /*ab40*/  BSYNC.RECONVERGENT B1 ;  /* 0x0000000000017941 */ /* 0x000fea0003800200 */
.L_x_1940:
[----:B------:R-:W-:Y:S05]  /*ab50*/  @!P1 BRA `(.L_x_1939) ;  /* 0x0000001400b49947 */ /* 0x000fea0003800000 */
[----:B0-----:R-:W0:Y:S01]  /*ab60*/  LDC.64 R20, c[0x0][0x3a8] ;  /* 0x0000ea00ff147b82 */ /* 0x001e220000000a00 */
[----:B------:R-:W1:Y:S01]  /*ab70*/  LDCU.64 UR4, c[0x0][0x398] ;  /* 0x00007300ff0477ac */ /* 0x000e620008000a00 */
[----:B------:R-:W-:Y:S01]  /*ab80*/  IMAD.IADD R0, R10, 0x1, -R11 ;  /* 0x000000010a007824 */ /* 0x000fe200078e0a0b */
[----:B------:R-:W-:Y:S01]  /*ab90*/  BSSY.RECONVERGENT B1, `(.L_x_1943) ;  /* 0x00000b3000017945 */ /* 0x000fe20003800200 */
[----:B------:R-:W-:Y:S01]  /*aba0*/  IMAD.MOV.U32 R12, RZ, RZ, 0x800 ;  /* 0x00000800ff0c7424 */ /* 0x000fe200078e00ff */
[----:B------:R-:W2:Y:S01]  /*abb0*/  LDCU.64 UR6, c[0x0][0x3a0] ;  /* 0x00007400ff0677ac */ /* 0x000ea20008000a00 */
[----:B------:R-:W-:Y:S01]  /*abc0*/  IMAD.MOV.U32 R13, RZ, RZ, 0x0 ;  /* 0x00000000ff0d7424 */ /* 0x000fe200078e00ff */
[----:B------:R-:W-:Y:S01]  /*abd0*/  ISETP.GT.AND P1, PT, R0, 0xc00, PT ;  /* 0x00000c000000780c */ /* 0x000fe20003f24270 */
[C---:B------:R-:W-:Y:S02]  /*abe0*/  IMAD R0, R11.reuse, 0x18, R42 ;  /* 0x000000180b007824 */ /* 0x040fe400078e022a */
[----:B------:R-:W-:-:S04]  /*abf0*/  IMAD.WIDE.U32 R12, R11, 0x4, R12 ;  /* 0x000000040b0c7825 */ /* 0x000fc800078e000c */
[----:B------:R-:W-:Y:S01]  /*ac00*/  VIADD R0, R0, 0x4814 ;  /* 0x0000481400007836 */ /* 0x000fe20000000000 */
[C---:B-1----:R-:W-:Y:S02]  /*ac10*/  IADD3 R6, P0, PT, R12.reuse, UR4, RZ ;  /* 0x000000040c067c10 */ /* 0x042fe4000ff1e0ff */
[----:B--2---:R-:W-:Y:S01]  /*ac20*/  IADD3 R16, P2, PT, R12, UR6, RZ ;  /* 0x000000060c107c10 */ /* 0x004fe2000ff5e0ff */
[----:B0-----:R-:W-:Y:S01]  /*ac30*/  IMAD.WIDE.U32 R20, R11, 0x10, R20 ;  /* 0x000000100b147825 */ /* 0x001fe200078e0014 */
[C---:B------:R-:W-:Y:S02]  /*ac40*/  IADD3.X R7, PT, PT, R13.reuse, UR5, RZ, P0, !PT ;  /* 0x000000050d077c10 */ /* 0x040fe400087fe4ff */
[----:B------:R-:W-:Y:S02]  /*ac50*/  IADD3.X R17, PT, PT, R13, UR7, RZ, P2, !PT ;  /* 0x000000070d117c10 */ /* 0x000fe400097fe4ff */
[----:B------:R-:W-:Y:S02]  /*ac60*/  IADD3 R12, P3, PT, R20, 0x300c, RZ ;  /* 0x0000300c140c7810 */ /* 0x000fe40007f7e0ff */
[----:B------:R-:W-:-:S03]  /*ac70*/  PLOP3.LUT P0, PT, PT, PT, PT, 0x80, 0x8 ;  /* 0x000000000008781c */ /* 0x000fc60003f0f070 */
[----:B------:R-:W-:Y:S01]  /*ac80*/  IMAD.X R13, RZ, RZ, R21, P3 ;  /* 0x000000ffff0d7224 */ /* 0x000fe200018e0615 */
[----:B------:R-:W-:Y:S09]  /*ac90*/  @!P1 BRA `(.L_x_1944) ;  /* 0x0000000800889947 */ /* 0x000ff20003800000 */
[----:B------:R-:W-:Y:S01]  /*aca0*/  PLOP3.LUT P0, PT, PT, PT, PT, 0x8, 0x80 ;  /* 0x000000000080781c */ /* 0x000fe20003f0e170 */
[----:B------:R-:W-:-:S12]  /*acb0*/  VIADD R8, R10, 0xfffff400 ;  /* 0xfffff4000a087836 */ /* 0x000fd80000000000 */
.L_x_1945:
[----:B------:R-:W0:Y:S01]  /*acc0*/  LDS.64 R48, [R0+-0x4814] ;  /* 0xffb7ec0000307984 */ /* 0x000e220000000a00 */
[----:B------:R-:W-:-:S03]  /*acd0*/  IADD3 R11, PT, PT, R11, 0x1000, RZ ;  /* 0x000010000b0b7810 */ /* 0x000fc60007ffe0ff */
[----:B------:R-:W1:Y:S01]  /*ace0*/  LDS R15, [R0+-0x4804] ;  /* 0xffb7fc00000f7984 */ /* 0x000e620000000800 */
[----:B------:R-:W-:-:S03]  /*acf0*/  ISETP.GE.AND P1, PT, R11, R8, PT ;  /* 0x000000080b00720c */ /* 0x000fc60003f26270 */
[----:B------:R-:W2:Y:S04]  /*ad00*/  LDS.64 R50, [R0+-0x480c] ;  /* 0xffb7f40000327984 */ /* 0x000ea80000000a00 */
        /* <DEDUP_REMOVED lines=23> */
[----:B------:R-:W0:Y:S04]  /*ae80*/  LDS.64 R44, [R0+0x47f4] ;  /* 0x0047f400002c7984 */ /* 0x000e280000000a00 */
[----:B------:R-:W0:Y:S04]  /*ae90*/  LDS R75, [R0+0x47fc] ;  /* 0x0047fc00004b7984 */ /* 0x000e280000000800 */
[----:B------:R-:W0:Y:S04]  /*aea0*/  LDS R77, [R0+0x4800] ;  /* 0x00480000004d7984 */ /* 0x000e280000000800 */
[----:B------:R-:W-:Y:S04]  /*aeb0*/  STG.E desc[UR14][R16.64+-0x800], R49 ;  /* 0xfff8003110007986 */ /* 0x000fe8000c10190e */
[----:B------:R-:W0:Y:S04]  /*aec0*/  LDS.64 R46, [R0+0x5fec] ;  /* 0x005fec00002e7984 */ /* 0x000e280000000a00 */
[----:B-1----:R-:W-:Y:S04]  /*aed0*/  STG.E desc[UR14][R12.64+-0x3004], R15 ;  /* 0xffcffc0f0c007986 */ /* 0x002fe8000c10190e */
[----:B------:R-:W1:Y:S04]  /*aee0*/  LDS R15, [R0+0x6000] ;  /* 0x00600000000f7984 */ /* 0x000e680000000800 */
[----:B--2---:R-:W-:Y:S04]  /*aef0*/  STG.E.64 desc[UR14][R12.64+-0x300c], R50 ;  /* 0xffcff4320c007986 */ /* 0x004fe8000c101b0e */
[----:B---3--:R-:W-:Y:S04]  /*af00*/  STG.E desc[UR14][R12.64+-0x3000], R53 ;  /* 0xffd000350c007986 */ /* 0x008fe8000c10190e */
[----:B------:R-:W2:Y:S04]  /*af10*/  LDS.64 R48, [R0+0x5ff4] ;  /* 0x005ff40000307984 */ /* 0x000ea80000000a00 */
[----:B----4-:R-:W-:Y:S04]  /*af20*/  STG.E desc[UR14][R6.64+-0x400], R34 ;  /* 0xfffc002206007986 */ /* 0x010fe8000c10190e */
[----:B------:R-:W-:Y:S04]  /*af30*/  STG.E desc[UR14][R16.64+-0x400], R35 ;  /* 0xfffc002310007986 */ /* 0x000fe8000c10190e */
[----:B------:R-:W3:Y:S04]  /*af40*/  LDS R51, [R0+0x5ffc] ;  /* 0x005ffc0000337984 */ /* 0x000ee80000000800 */
[----:B------:R-:W4:Y:S04]  /*af50*/  LDS.64 R34, [R0+0x77ec] ;  /* 0x0077ec0000227984 */ /* 0x000f280000000a00 */
        /* <DEDUP_REMOVED lines=19> */
[----:B------:R-:W5:Y:S04]  /*b090*/  LDS.64 R36, [R0+0x77f4] ;  /* 0x0077f40000247984 */ /* 0x000f680000000a00 */
[----:B------:R-:W-:Y:S04]  /*b0a0*/  STG.E desc[UR14][R16.64+0xc00], R21 ;  /* 0x000c001510007986 */ /* 0x000fe8000c10190e */
        /* <DEDUP_REMOVED lines=8> */
[----:B------:R-:W-:Y:S04]  /*b130*/  STG.E desc[UR14][R12.64+0x1ffc], R71 ;  /* 0x001ffc470c007986 */ /* 0x000fe8000c10190e */
[----:B------:R-:W-:Y:S04]  /*b140*/  STG.E desc[UR14][R12.64+0x2000], R73 ;  /* 0x002000490c007986 */ /* 0x000fe8000c10190e */
[----:B------:R-:W5:Y:S04]  /*b150*/  LDS.64 R26, [R0+0xa7f4] ;  /* 0x00a7f400001a7984 */ /* 0x000f680000000a00 */
[----:B------:R-:W5:Y:S04]  /*b160*/  LDS R61, [R0+0xa7fc] ;  /* 0x00a7fc00003d7984 */ /* 0x000f680000000800 */
[----:B------:R-:W5:Y:S04]  /*b170*/  LDS R63, [R0+0xa800] ;  /* 0x00a80000003f7984 */ /* 0x000f680000000800 */
[----:B------:R-:W-:Y:S04]  /*b180*/  STG.E desc[UR14][R6.64+0x1000], R30 ;  /* 0x0010001e06007986 */ /* 0x000fe8000c10190e */
[----:B------:R-:W5:Y:S04]  /*b190*/  LDS.64 R28, [R0+0xbfec] ;  /* 0x00bfec00001c7984 */ /* 0x000f680000000a00 */
[----:B------:R-:W-:Y:S04]  /*b1a0*/  STG.E desc[UR14][R16.64+0x1000], R31 ;  /* 0x0010001f10007986 */ /* 0x000fe8000c10190e */
[----:B------:R-:W5:Y:S04]  /*b1b0*/  LDS.64 R30, [R0+0xbff4] ;  /* 0x00bff400001e7984 */ /* 0x000f680000000a00 */
[----:B------:R-:W5:Y:S04]  /*b1c0*/  LDS R65, [R0+0xbffc] ;  /* 0x00bffc0000417984 */ /* 0x000f680000000800 */
[----:B------:R-:W5:Y:S04]  /*b1d0*/  LDS R67, [R0+0xc000] ;  /* 0x00c0000000437984 */ /* 0x000f680000000800 */
[----:B------:R-:W5:Y:S04]  /*b1e0*/  LDS.64 R38, [R0+0xd7ec] ;  /* 0x00d7ec0000267984 */ /* 0x000f680000000a00 */
[----:B0-----:R-:W-:Y:S04]  /*b1f0*/  STG.E.64 desc[UR14][R12.64+0x2ff4], R44 ;  /* 0x002ff42c0c007986 */ /* 0x001fe8000c101b0e */
[----:B------:R-:W-:Y:S04]  /*b200*/  STG.E desc[UR14][R12.64+0x2ffc], R75 ;  /* 0x002ffc4b0c007986 */ /* 0x000fe8000c10190e */
[----:B------:R-:W-:Y:S04]  /*b210*/  STG.E desc[UR14][R12.64+0x3000], R77 ;  /* 0x0030004d0c007986 */ /* 0x000fe8000c10190e */
[----:B------:R-:W-:Y:S04]  /*b220*/  STG.E desc[UR14][R6.64+0x1400], R46 ;  /* 0x0014002e06007986 */ /* 0x000fe8000c10190e */
[----:B------:R-:W0:Y:S04]  /*b230*/  LDS.64 R40, [R0+0xd7f4] ;  /* 0x00d7f40000287984 */ /* 0x000e280000000a00 */
[----:B------:R-:W0:Y:S04]  /*b240*/  LDS R69, [R0+0xd7fc] ;  /* 0x00d7fc0000457984 */ /* 0x000e280000000800 */
[----:B------:R-:W0:Y:S04]  /*b250*/  LDS R71, [R0+0xd800] ;  /* 0x00d8000000477984 */ /* 0x000e280000000800 */
[----:B------:R-:W-:Y:S04]  /*b260*/  STG.E desc[UR14][R16.64+0x1400], R47 ;  /* 0x0014002f10007986 */ /* 0x000fe8000c10190e */
[----:B------:R-:W0:Y:S04]  /*b270*/  LDS.64 R42, [R0+0xefec] ;  /* 0x00efec00002a7984 */ /* 0x000e280000000a00 */
[----:B-1----:R-:W-:Y:S04]  /*b280*/  STG.E desc[UR14][R12.64+0x4000], R15 ;  /* 0x0040000f0c007986 */ /* 0x002fe8000c10190e */
[----:B------:R-:W1:Y:S04]  /*b290*/  LDS R15, [R0+0xeffc] ;  /* 0x00effc00000f7984 */ /* 0x000e680000000800 */
[----:B------:R-:W1:Y:S04]  /*b2a0*/  LDS.64 R44, [R0+0xeff4] ;  /* 0x00eff400002c7984 */ /* 0x000e680000000a00 */
[----:B------:R-:W1:Y:S04]  /*b2b0*/  LDS R73, [R0+0xf000] ;  /* 0x00f0000000497984 */ /* 0x000e680000000800 */
[----:B------:R-:W1:Y:S04]  /*b2c0*/  LDS.64 R46, [R0+0x107ec] ;  /* 0x0107ec00002e7984 */ /* 0x000e680000000a00 */
[----:B--2---:R-:W-:Y:S04]  /*b2d0*/  STG.E.64 desc[UR14][R12.64+0x3ff4], R48 ;  /* 0x003ff4300c007986 */ /* 0x004fe8000c101b0e */
[----:B---3--:R-:W-:Y:S04]  /*b2e0*/  STG.E desc[UR14][R12.64+0x3ffc], R51 ;  /* 0x003ffc330c007986 */ /* 0x008fe8000c10190e */
[----:B------:R-:W2:Y:S04]  /*b2f0*/  LDS.64 R48, [R0+0x107f4] ;  /* 0x0107f40000307984 */ /* 0x000ea80000000a00 */
[----:B------:R-:W3:Y:S04]  /*b300*/  LDS R75, [R0+0x107fc] ;  /* 0x0107fc00004b7984 */ /* 0x000ee80000000800 */
[----:B------:R-:W3:Y:S04]  /*b310*/  LDS R77, [R0+0x10800] ;  /* 0x01080000004d7984 */ /* 0x000ee80000000800 */
[----:B----4-:R-:W-:Y:S04]  /*b320*/  STG.E desc[UR14][R6.64+0x1800], R34 ;  /* 0x0018002206007986 */ /* 0x010fe8000c10190e */
[----:B------:R-:W4:Y:S04]  /*b330*/  LDS.64 R50, [R0+0x11fec] ;  /* 0x011fec0000327984 */ /* 0x000f280000000a00 */
[----:B------:R-:W-:Y:S04]  /*b340*/  STG.E desc[UR14][R16.64+0x1800], R35 ;  /* 0x0018002310007986 */ /* 0x000fe8000c10190e */
[----:B------:R-:W-:Y:S04]  /*b350*/  LDS R52, [R0+0x11ffc] ;  /* 0x011ffc0000347984 */ /* 0x000fe80000000800 */
[----:B------:R-:W4:Y:S04]  /*b360*/  LDS.64 R34, [R0+0x11ff4] ;  /* 0x011ff40000227984 */ /* 0x000f280000000a00 */
[----:B------:R0:W4:Y:S04]  /*b370*/  LDS R54, [R0+0x12000] ;  /* 0x0120000000367984 */ /* 0x0001280000000800 */
[----:B-----5:R-:W-:Y:S04]  /*b380*/  STG.E.64 desc[UR14][R12.64+0x4ff4], R36 ;  /* 0x004ff4240c007986 */ /* 0x020fe8000c101b0e */
[----:B------:R-:W-:Y:S01]  /*b390*/  STG.E desc[UR14][R12.64+0x4ffc], R53 ;  /* 0x004ffc350c007986 */ /* 0x000fe2000c10190e */
[----:B0-----:R-:W-:-:S03]  /*b3a0*/  VIADD R0, R0, 0x18000 ;  /* 0x0001800000007836 */ /* 0x001fc60000000000 */
[----:B------:R-:W-:Y:S04]  /*b3b0*/  STG.E desc[UR14][R12.64+0x5000], R55 ;  /* 0x005000370c007986 */ /* 0x000fe8000c10190e */
[----:B------:R-:W-:Y:S04]  /*b3c0*/  STG.E desc[UR14][R6.64+0x1c00], R20 ;  /* 0x001c001406007986 */ /* 0x000fe8000c10190e */
[----:B------:R0:W-:Y:S04]  /*b3d0*/  STG.E desc[UR14][R16.64+0x1c00], R21 ;  /* 0x001c001510007986 */ /* 0x0001e8000c10190e */
[----:B------:R5:W-:Y:S04]  /*b3e0*/  STG.E.64 desc[UR14][R12.64+0x5ff4], R22 ;  /* 0x005ff4160c007986 */ /* 0x000be8000c101b0e */
[----:B------:R-:W-:Y:S04]  /*b3f0*/  STG.E desc[UR14][R12.64+0x5ffc], R57 ;  /* 0x005ffc390c007986 */ /* 0x000fe8000c10190e */
[----:B------:R-:W-:Y:S01]  /*b400*/  STG.E desc[UR14][R12.64+0x6000], R59 ;  /* 0x0060003b0c007986 */ /* 0x000fe2000c10190e */
[----:B0-----:R-:W-:-:S03]  /*b410*/  IADD3 R21, P3, PT, R16, 0x4000, RZ ;  /* 0x0000400010157810 */ /* 0x001fc60007f7e0ff */
[----:B------:R0:W-:Y:S01]  /*b420*/  STG.E desc[UR14][R6.64+0x2000], R24 ;  /* 0x0020001806007986 */ /* 0x0001e2000c10190e */
[----:B-----5:R-:W-:Y:S01]  /*b430*/  IADD3 R23, P2, PT, R6, 0x4000, RZ ;  /* 0x0000400006177810 */ /* 0x020fe20007f5e0ff */
[----:B------:R-:W-:Y:S02]  /*b440*/  IMAD.X R22, RZ, RZ, R17, P3 ;  /* 0x000000ffff167224 */ /* 0x000fe400018e0611 */
[----:B------:R-:W-:Y:S04]  /*b450*/  STG.E desc[UR14][R16.64+0x2000], R25 ;  /* 0x0020001910007986 */ /* 0x000fe8000c10190e */
[----:B------:R-:W-:Y:S04]  /*b460*/  STG.E.64 desc[UR14][R12.64+0x6ff4], R26 ;  /* 0x006ff41a0c007986 */ /* 0x000fe8000c101b0e */
[----:B------:R-:W-:Y:S01]  /*b470*/  STG.E desc[UR14][R12.64+0x6ffc], R61 ;  /* 0x006ffc3d0c007986 */ /* 0x000fe2000c10190e */
[----:B0-----:R-:W-:-:S03]  /*b480*/  IMAD.X R24, RZ, RZ, R7, P2 ;  /* 0x000000ffff187224 */ /* 0x001fc600010e0607 */
        /* <DEDUP_REMOVED lines=13> */
[----:B-1----:R0:W-:Y:S04]  /*b560*/  STG.E desc[UR14][R12.64+0x9ffc], R15 ;  /* 0x009ffc0f0c007986 */ /* 0x0021e8000c10190e */
[----:B------:R-:W-:Y:S04]  /*b570*/  STG.E.64 desc[UR14][R12.64+0x9ff4], R44 ;  /* 0x009ff42c0c007986 */ /* 0x000fe8000c101b0e */
[----:B------:R-:W-:Y:S01]  /*b580*/  STG.E desc[UR14][R12.64+0xa000], R73 ;  /* 0x00a000490c007986 */ /* 0x000fe2000c10190e */
[----:B0-----:R-:W-:-:S03]  /*b590*/  IADD3 R15, P4, PT, R12, 0x10000, RZ ;  /* 0x000100000c0f7810 */ /* 0x001fc60007f9e0ff */
[----:B------:R-:W-:Y:S04]  /*b5a0*/  STG.E desc[UR14][R6.64+0x3000], R46 ;  /* 0x0030002e06007986 */ /* 0x000fe8000c10190e */
[----:B------:R-:W-:Y:S01]  /*b5b0*/  STG.E desc[UR14][R16.64+0x3000], R47 ;  /* 0x0030002f10007986 */ /* 0x000fe2000c10190e */
[----:B------:R-:W-:-:S03]  /*b5c0*/  IMAD.X R20, RZ, RZ, R13, P4 ;  /* 0x000000ffff147224 */ /* 0x000fc600020e060d */
[----:B--2---:R-:W-:Y:S04]  /*b5d0*/  STG.E.64 desc[UR14][R12.64+0xaff4], R48 ;  /* 0x00aff4300c007986 */ /* 0x004fe8000c101b0e */
[----:B---3--:R-:W-:Y:S04]  /*b5e0*/  STG.E desc[UR14][R12.64+0xaffc], R75 ;  /* 0x00affc4b0c007986 */ /* 0x008fe8000c10190e */
[----:B------:R-:W-:Y:S04]  /*b5f0*/  STG.E desc[UR14][R12.64+0xb000], R77 ;  /* 0x00b0004d0c007986 */ /* 0x000fe8000c10190e */
[----:B----4-:R0:W-:Y:S04]  /*b600*/  STG.E desc[UR14][R6.64+0x3400], R50 ;  /* 0x0034003206007986 */ /* 0x0101e8000c10190e */
[----:B------:R1:W-:Y:S04]  /*b610*/  STG.E desc[UR14][R16.64+0x3400], R51 ;  /* 0x0034003310007986 */ /* 0x0003e8000c10190e */
[----:B------:R-:W-:Y:S04]  /*b620*/  STG.E.64 desc[UR14][R12.64+0xbff4], R34 ;  /* 0x00bff4220c007986 */ /* 0x000fe8000c101b0e */
[----:B------:R-:W-:Y:S01]  /*b630*/  STG.E desc[UR14][R12.64+0xbffc], R52 ;  /* 0x00bffc340c007986 */ /* 0x000fe2000c10190e */
[----:B0-----:R-:W-:-:S02]  /*b640*/  IMAD.MOV.U32 R6, RZ, RZ, R23 ;  /* 0x000000ffff067224 */ /* 0x001fc400078e0017 */
[----:B------:R-:W-:Y:S01]  /*b650*/  IMAD.MOV.U32 R7, RZ, RZ, R24 ;  /* 0x000000ffff077224 */ /* 0x000fe200078e0018 */
[----:B------:R0:W-:Y:S01]  /*b660*/  STG.E desc[UR14][R12.64+0xc000], R54 ;  /* 0x00c000360c007986 */ /* 0x0001e2000c10190e */
[----:B-1----:R-:W-:Y:S01]  /*b670*/  IMAD.MOV.U32 R16, RZ, RZ, R21 ;  /* 0x000000ffff107224 */ /* 0x002fe200078e0015 */
[----:B------:R-:W-:Y:S01]  /*b680*/  MOV R17, R22 ;  /* 0x0000001600117202 */ /* 0x000fe20000000f00 */
[----:B0-----:R-:W-:Y:S02]  /*b690*/  IMAD.MOV.U32 R12, RZ, RZ, R15 ;  /* 0x000000ffff0c7224 */ /* 0x001fe400078e000f */
[----:B------:R-:W-:Y:S01]  /*b6a0*/  IMAD.MOV.U32 R13, RZ, RZ, R20 ;  /* 0x000000ffff0d7224 */ /* 0x000fe200078e0014 */
[----:B------:R-:W-:Y:S06]  /*b6b0*/  @!P1 BRA `(.L_x_1945) ;  /* 0xfffffff400809947 */ /* 0x000fec000383ffff */
.L_x_1944:
[----:B------:R-:W-:Y:S05]  /*b6c0*/  BSYNC.RECONVERGENT B1 ;  /* 0x0000000000017941 */ /* 0x000fea0003800200 */
.L_x_1943:
[----:B------:R-:W-:Y:S01]  /*b6d0*/  IMAD.IADD R8, R10, 0x1, -R11 ;  /* 0x000000010a087824 */ /* 0x000fe200078e0a0b */
[----:B------:R-:W-:Y:S04]  /*b6e0*/  BSSY.RECONVERGENT B1, `(.L_x_1946) ;  /* 0x000005a000017945 */ /* 0x000fe80003800200 */
[----:B------:R-:W-:-:S13]  /*b6f0*/  ISETP.GT.AND P1, PT, R8, 0x400, PT ;  /* 0x000004000800780c */ /* 0x000fda0003f24270 */
[----:B------:R-:W-:Y:S05]  /*b700*/  @!P1 BRA `(.L_x_1947) ;  /* 0x00000004005c9947 */ /* 0x000fea0003800000 */
[----:B------:R-:W0:Y:S01]  /*b710*/  LDS.64 R52, [R0+-0x4814] ;  /* 0xffb7ec0000347984 */ /* 0x000e220000000a00 */
[----:B------:R-:W-:Y:S01]  /*b720*/  PLOP3.LUT P0, PT, PT, PT, PT, 0x8, 0x80 ;  /* 0x000000000080781c */ /* 0x000fe20003f0e170 */
[----:B------:R-:W-:Y:S02]  /*b730*/  VIADD R11, R11, 0x800 ;  /* 0x000008000b0b7836 */ /* 0x000fe40000000000 */
        /* <DEDUP_REMOVED lines=24> */
[----:B------:R-:W5:Y:S04]  /*b8c0*/  LDS R8, [R0+0x4800] ;  /* 0x0048000000087984 */ /* 0x000f680000000800 */
[----:B------:R-:W5:Y:S04]  /*b8d0*/  LDS.64 R46, [R0+0x47f4] ;  /* 0x0047f400002e7984 */ /* 0x000f680000000a00 */
[----:B------:R-:W5:Y:S04]  /*b8e0*/  LDS R77, [R0+0x47fc] ;  /* 0x0047fc00004d7984 */ /* 0x000f680000000800 */
[----:B------:R-:W5:Y:S04]  /*b8f0*/  LDS.64 R48, [R0+0x5fec] ;  /* 0x005fec0000307984 */ /* 0x000f680000000a00 */
[----:B0-----:R-:W-:Y:S04]  /*b900*/  STG.E desc[UR14][R6.64+-0x800], R52 ;  /* 0xfff8003406007986 */ /* 0x001fe8000c10190e */
[----:B------:R-:W0:Y:S04]  /*b910*/  LDS.64 R50, [R0+0x5ff4] ;  /* 0x005ff40000327984 */ /* 0x000e280000000a00 */
[----:B------:R-:W0:Y:S04]  /*b920*/  LDS R52, [R0+0x5ffc] ;  /* 0x005ffc0000347984 */ /* 0x000e280000000800 */
[----:B------:R2:W0:Y:S04]  /*b930*/  LDS R54, [R0+0x6000] ;  /* 0x0060000000367984 */ /* 0x0004280000000800 */
[----:B------:R-:W-:Y:S04]  /*b940*/  STG.E desc[UR14][R16.64+-0x800], R53 ;  /* 0xfff8003510007986 */ /* 0x000fe8000c10190e */
[----:B-1----:R-:W-:Y:S01]  /*b950*/  STG.E.64 desc[UR14][R12.64+-0x300c], R44 ;  /* 0xffcff42c0c007986 */ /* 0x002fe2000c101b0e */
[----:B--2---:R-:W-:-:S03]  /*b960*/  IADD3 R0, PT, PT, R0, 0xc000, RZ ;  /* 0x0000c00000007810 */ /* 0x004fc60007ffe0ff */
[----:B------:R1:W-:Y:S04]  /*b970*/  STG.E desc[UR14][R12.64+-0x3004], R15 ;  /* 0xffcffc0f0c007986 */ /* 0x0003e8000c10190e */
[----:B---3--:R-:W-:Y:S04]  /*b980*/  STG.E desc[UR14][R12.64+-0x3000], R55 ;  /* 0xffd000370c007986 */ /* 0x008fe8000c10190e */
[----:B----4-:R2:W-:Y:S04]  /*b990*/  STG.E desc[UR14][R6.64+-0x400], R20 ;  /* 0xfffc001406007986 */ /* 0x0105e8000c10190e */
[----:B------:R3:W-:Y:S01]  /*b9a0*/  STG.E desc[UR14][R16.64+-0x400], R21 ;  /* 0xfffc001510007986 */ /* 0x0007e2000c10190e */
[----:B-1----:R-:W-:-:S03]  /*b9b0*/  IADD3 R15, P3, PT, R12, 0x8000, RZ ;  /* 0x000080000c0f7810 */ /* 0x002fc60007f7e0ff */
[----:B-----5:R1:W-:Y:S04]  /*b9c0*/  STG.E.64 desc[UR14][R12.64+-0x200c], R22 ;  /* 0xffdff4160c007986 */ /* 0x0203e8000c101b0e */
[----:B------:R-:W-:Y:S01]  /*b9d0*/  STG.E desc[UR14][R12.64+-0x2004], R57 ;  /* 0xffdffc390c007986 */ /* 0x000fe2000c10190e */
[----:B--2---:R-:W-:-:S03]  /*b9e0*/  IADD3 R20, P2, PT, R16, 0x2000, RZ ;  /* 0x0000200010147810 */ /* 0x004fc60007f5e0ff */
[----:B------:R-:W-:Y:S02]  /*b9f0*/  STG.E desc[UR14][R12.64+-0x2000], R59 ;  /* 0xffe0003b0c007986 */ /* 0x000fe4000c10190e */
[----:B---3--:R-:W-:Y:S02]  /*ba00*/  IMAD.X R21, RZ, RZ, R17, P2 ;  /* 0x000000ffff157224 */ /* 0x008fe400010e0611 */
[----:B------:R-:W-:Y:S01]  /*ba10*/  STG.E desc[UR14][R6.64], R24 ;  /* 0x0000001806007986 */ /* 0x000fe2000c10190e */
[----:B-1----:R-:W-:-:S03]  /*ba20*/  IADD3 R22, P1, PT, R6, 0x2000, RZ ;  /* 0x0000200006167810 */ /* 0x002fc60007f3e0ff */
[----:B------:R-:W-:Y:S02]  /*ba30*/  STG.E desc[UR14][R16.64], R25 ;  /* 0x0000001910007986 */ /* 0x000fe4000c10190e */
[----:B------:R-:W-:Y:S02]  /*ba40*/  IMAD.X R23, RZ, RZ, R7, P1 ;  /* 0x000000ffff177224 */ /* 0x000fe400008e0607 */
        /* <DEDUP_REMOVED lines=20> */
[----:B------:R1:W-:Y:S04]  /*bb90*/  STG.E desc[UR14][R12.64+0x3000], R8 ;  /* 0x003000080c007986 */ /* 0x0003e8000c10190e */
[----:B------:R-:W-:Y:S04]  /*bba0*/  STG.E.64 desc[UR14][R12.64+0x2ff4], R46 ;  /* 0x002ff42e0c007986 */ /* 0x000fe8000c101b0e */
[----:B------:R-:W-:Y:S01]  /*bbb0*/  STG.E desc[UR14][R12.64+0x2ffc], R77 ;  /* 0x002ffc4d0c007986 */ /* 0x000fe2000c10190e */
[----:B-1----:R-:W-:-:S03]  /*bbc0*/  IMAD.X R8, RZ, RZ, R13, P3 ;  /* 0x000000ffff087224 */ /* 0x002fc600018e060d */
[----:B------:R1:W-:Y:S04]  /*bbd0*/  STG.E desc[UR14][R6.64+0x1400], R48 ;  /* 0x0014003006007986 */ /* 0x0003e8000c10190e */
[----:B------:R2:W-:Y:S04]  /*bbe0*/  STG.E desc[UR14][R16.64+0x1400], R49 ;  /* 0x0014003110007986 */ /* 0x0005e8000c10190e */
[----:B0-----:R-:W-:Y:S04]  /*bbf0*/  STG.E.64 desc[UR14][R12.64+0x3ff4], R50 ;  /* 0x003ff4320c007986 */ /* 0x001fe8000c101b0e */
[----:B------:R-:W-:Y:S01]  /*bc00*/  STG.E desc[UR14][R12.64+0x3ffc], R52 ;  /* 0x003ffc340c007986 */ /* 0x000fe2000c10190e */
[----:B-1----:R-:W-:-:S02]  /*bc10*/  IMAD.MOV.U32 R6, RZ, RZ, R22 ;  /* 0x000000ffff067224 */ /* 0x002fc400078e0016 */
[----:B------:R-:W-:Y:S01]  /*bc20*/  IMAD.MOV.U32 R7, RZ, RZ, R23 ;  /* 0x000000ffff077224 */ /* 0x000fe200078e0017 */
[----:B------:R0:W-:Y:S01]  /*bc30*/  STG.E desc[UR14][R12.64+0x4000], R54 ;  /* 0x004000360c007986 */ /* 0x0001e2000c10190e */
[----:B--2---:R-:W-:Y:S02]  /*bc40*/  IMAD.MOV.U32 R16, RZ, RZ, R20 ;  /* 0x000000ffff107224 */ /* 0x004fe400078e0014 */
[----:B------:R-:W-:Y:S02]  /*bc50*/  IMAD.MOV.U32 R17, RZ, RZ, R21 ;  /* 0x000000ffff117224 */ /* 0x000fe400078e0015 */
[----:B0-----:R-:W-:Y:S02]  /*bc60*/  IMAD.MOV.U32 R12, RZ, RZ, R15 ;  /* 0x000000ffff0c7224 */ /* 0x001fe400078e000f */
[----:B------:R-:W-:-:S07]  /*bc70*/  IMAD.MOV.U32 R13, RZ, RZ, R8 ;  /* 0x000000ffff0d7224 */ /* 0x000fce00078e0008 */
.L_x_1947:
[----:B------:R-:W-:Y:S05]  /*bc80*/  BSYNC.RECONVERGENT B1 ;  /* 0x0000000000017941 */ /* 0x000fea0003800200 */
.L_x_1946:
[----:B------:R-:W-:-:S13]  /*bc90*/  ISETP.LT.OR P0, PT, R11, R10, P0 ;  /* 0x0000000a0b00720c */ /* 0x000fda0000701670 */
[----:B------:R-:W-:Y:S05]  /*bca0*/  @!P0 BRA `(.L_x_1939) ;  /* 0x0000000400608947 */ /* 0x000fea0003800000 */
        /* <DEDUP_REMOVED lines=16> */
[----:B0-----:R0:W-:Y:S04]  /*bdb0*/  STG.E desc[UR14][R6.64+-0x800], R28 ;  /* 0xfff8001c06007986 */ /* 0x0011e8000c10190e */
[----:B------:R0:W-:Y:S04]  /*bdc0*/  STG.E desc[UR14][R16.64+-0x800], R29 ;  /* 0xfff8001d10007986 */ /* 0x0001e8000c10190e */
[----:B-1----:R0:W-:Y:S04]  /*bdd0*/  STG.E.64 desc[UR14][R12.64+-0x300c], R20 ;  /* 0xffcff4140c007986 */ /* 0x0021e8000c101b0e */
[----:B--2---:R0:W-:Y:S04]  /*bde0*/  STG.E desc[UR14][R12.64+-0x3004], R11 ;  /* 0xffcffc0b0c007986 */ /* 0x0041e8000c10190e */
[----:B---3--:R0:W-:Y:S04]  /*bdf0*/  STG.E desc[UR14][R12.64+-0x3000], R15 ;  /* 0xffd0000f0c007986 */ /* 0x0081e8000c10190e */
[----:B----4-:R0:W-:Y:S04]  /*be00*/  STG.E desc[UR14][R6.64+-0x400], R30 ;  /* 0xfffc001e06007986 */ /* 0x0101e8000c10190e */
[----:B------:R0:W-:Y:S04]  /*be10*/  STG.E desc[UR14][R16.64+-0x400], R31 ;  /* 0xfffc001f10007986 */ /* 0x0001e8000c10190e */
[----:B-----5:R0:W-:Y:S04]  /*be20*/  STG.E.64 desc[UR14][R12.64+-0x200c], R22 ;  /* 0xffdff4160c007986 */ /* 0x0201e8000c101b0e */
[----:B------:R0:W-:Y:S04]  /*be30*/  STG.E desc[UR14][R12.64+-0x2004], R35 ;  /* 0xffdffc230c007986 */ /* 0x0001e8000c10190e */
[----:B------:R0:W-:Y:S04]  /*be40*/  STG.E desc[UR14][R12.64+-0x2000], R37 ;  /* 0xffe000250c007986 */ /* 0x0001e8000c10190e */
[----:B------:R0:W-:Y:S04]  /*be50*/  STG.E desc[UR14][R6.64], R38 ;  /* 0x0000002606007986 */ /* 0x0001e8000c10190e */
[----:B------:R0:W-:Y:S04]  /*be60*/  STG.E desc[UR14][R16.64], R39 ;  /* 0x0000002710007986 */ /* 0x0001e8000c10190e */
[----:B------:R0:W-:Y:S04]  /*be70*/  STG.E.64 desc[UR14][R12.64+-0x100c], R24 ;  /* 0xffeff4180c007986 */ /* 0x0001e8000c101b0e */
[----:B------:R0:W-:Y:S04]  /*be80*/  STG.E desc[UR14][R12.64+-0x1004], R41 ;  /* 0xffeffc290c007986 */ /* 0x0001e8000c10190e */
[----:B------:R0:W-:Y:S04]  /*be90*/  STG.E desc[UR14][R12.64+-0x1000], R43 ;  /* 0xfff0002b0c007986 */ /* 0x0001e8000c10190e */
[----:B------:R0:W-:Y:S04]  /*bea0*/  STG.E desc[UR14][R6.64+0x400], R44 ;  /* 0x0004002c06007986 */ /* 0x0001e8000c10190e */
[----:B------:R0:W-:Y:S04]  /*beb0*/  STG.E desc[UR14][R16.64+0x400], R45 ;  /* 0x0004002d10007986 */ /* 0x0001e8000c10190e */
[----:B------:R0:W-:Y:S04]  /*bec0*/  STG.E desc[UR14][R12.64], R49 ;  /* 0x000000310c007986 */ /* 0x0001e8000c10190e */
[----:B------:R0:W-:Y:S04]  /*bed0*/  STG.E.64 desc[UR14][R12.64+-0xc], R26 ;  /* 0xfffff41a0c007986 */ /* 0x0001e8000c101b0e */
[----:B------:R0:W-:Y:S01]  /*bee0*/  STG.E desc[UR14][R12.64+-0x4], R47 ;  /* 0xfffffc2f0c007986 */ /* 0x0001e2000c10190e */
[----:B------:R-:W-:Y:S05]  /*bef0*/  BRA `(.L_x_1939) ;  /* 0x0000000000cc7947 */ /* 0x000fea0003800000 */
.L_x_1936:
        /* <DEDUP_REMOVED lines=20> */
.L_x_1949:
[----:B------:R-:W-:Y:S05]  /*c040*/  BSYNC.RECONVERGENT B1 ;  /* 0x0000000000017941 */ /* 0x000fea0003800200 */
.L_x_1948:
        /* <DEDUP_REMOVED lines=15> */
.L_x_1951:
[----:B------:R-:W-:Y:S05]  /*c140*/  BSYNC.RECONVERGENT B1 ;  /* 0x0000000000017941 */ /* 0x000fea0003800200 */
.L_x_1950:
[----:B------:R-:W-:Y:S05]  /*c150*/  @!P0 BRA `(.L_x_1939) ;  /* 0x0000000000348947 */ /* 0x000fea0003800000 */
[----:B0--3--:R-:W0:Y:S01]  /*c160*/  LDC.64 R6, c[0x0][0x398] ;  /* 0x0000e600ff067b82 */ /* 0x009e220000000a00 */
        /* <DEDUP_REMOVED lines=12> */
.L_x_1939:
[----:B------:R-:W-:Y:S05]  /*c230*/  BSYNC.RECONVERGENT B0 ;  /* 0x0000000000007941 */ /* 0x000fea0003800200 */
.L_x_1935:
[----:B------:R-:W-:-:S13]  /*c240*/  ISETP.NE.AND P0, PT, R5, 0xff, PT ;  /* 0x000000ff0500780c */ /* 0x000fda0003f05270 */
[----:B------:R-:W-:Y:S05]  /*c250*/  @P0 EXIT ;  /* 0x000000000000094d */ /* 0x000fea0003800000 */
[----:B0---4-:R-:W0:Y:S01]  /*c260*/  LDC.64 R12, c[0x0][0x3b0] ;  /* 0x0000ec00ff0c7b82 */ /* 0x011e220000000a00 */
[----:B------:R-:W-:-:S09]  /*c270*/  UISETP.NE.AND UP0, UPT, UR9, 0x300, UPT ;  /* 0x000003000900788c */ /* 0x000fd2000bf05270 */
[----:B------:R-:W-:Y:S05]  /*c280*/  BRA.U UP0, `(.L_x_1952) ;  /* 0x0000000100387547 */ /* 0x000fea000b800000 */
[----:B---3--:R-:W1:Y:S01]  /*c290*/  LDC.64 R6, c[0x0][0x398] ;  /* 0x0000e600ff067b82 */ /* 0x008e620000000a00 */
[----:B------:R-:W-:Y:S02]  /*c2a0*/  PRMT R4, R4, 0x3340, R9 ;  /* 0x0000334004047816 */ /* 0x000fe40000000009 */
[----:B------:R-:W-:-:S04]  /*c2b0*/  PRMT R3, R2, 0x3340, R3 ;  /* 0x0000334002037816 */ /* 0x000fc80000000003 */
[----:B------:R-:W-:Y:S01]  /*c2c0*/  PRMT R15, R3, 0x5410, R4 ;  /* 0x00005410030f7816 */ /* 0x000fe20000000004 */
[----:B------:R-:W2:Y:S08]  /*c2d0*/  LDC.64 R16, c[0x0][0x3a0] ;  /* 0x0000e800ff107b82 */ /* 0x000eb00000000a00 */
[----:B------:R-:W3:Y:S01]  /*c2e0*/  LDC.64 R20, c[0x0][0x3a8] ;  /* 0x0000ea00ff147b82 */ /* 0x000ee20000000a00 */
[----:B-1----:R-:W-:-:S05]  /*c2f0*/  IMAD.WIDE R2, R10, 0x4, R6 ;  /* 0x000000040a027825 */ /* 0x002fca00078e0206 */
[----:B------:R1:W-:Y:S01]  /*c300*/  STG.E desc[UR14][R2.64], R18 ;  /* 0x0000001202007986 */ /* 0x0003e2000c10190e */
[----:B--2---:R-:W-:-:S05]  /*c310*/  IMAD.WIDE R4, R10, 0x4, R16 ;  /* 0x000000040a047825 */ /* 0x004fca00078e0210 */
[----:B------:R1:W-:Y:S01]  /*c320*/  STG.E desc[UR14][R4.64], R19 ;  /* 0x0000001304007986 */ /* 0x0003e2000c10190e */
[----:B---3--:R-:W-:-:S04]  /*c330*/  IMAD.WIDE R6, R10, 0x10, R20 ;  /* 0x000000100a067825 */ /* 0x008fc800078e0214 */
[----:B------:R-:W-:Y:S01]  /*c340*/  VIADD R10, R10, 0x1 ;  /* 0x000000010a0a7836 */ /* 0x000fe20000000000 */
[----:B------:R1:W-:Y:S04]  /*c350*/  STG.E.64 desc[UR14][R6.64], R32 ;  /* 0x0000002006007986 */ /* 0x0003e8000c101b0e */
[----:B------:R1:W-:Y:S02]  /*c360*/  STG.E.64 desc[UR14][R6.64+0x8], R14 ;  /* 0x0000080e06007986 */ /* 0x0003e4000c101b0e */
.L_x_1952:
[----:B0-----:R-:W-:Y:S01]  /*c370*/  STG.E desc[UR14][R12.64], R10 ;  /* 0x0000000a0c007986 */ /* 0x001fe2000c10190e */
[----:B------:R-:W-:Y:S05]  /*c380*/  EXIT ;  /* 0x000000000000794d */ /* 0x000fea0003800000 */
.L_x_1928:
[----:B------:R-:W0:Y:S02]  /*c390*/  LDCU.128 UR4, c[0x0][0x380] ;  /* 0x00007000ff0477ac */ /* 0x000e240008000c00 */
[----:B0-----:R-:W-:Y:S02]  /*c3a0*/  UIMAD.WIDE.U32 UR6, UR8, 0x4, UR6 ;  /* 0x00000004080678a5 */ /* 0x001fe4000f8e0006 */
[----:B------:R-:W-:-:S04]  /*c3b0*/  UIMAD.WIDE.U32 UR4, UR8, 0x4, UR4 ;  /* 0x00000004080478a5 */ /* 0x000fc8000f8e0004 */
[----:B------:R-:W-:Y:S01]  /*c3c0*/  MOV R40, UR6 ;  /* 0x0000000600287c02 */ /* 0x000fe20008000f00 */
[----:B------:R-:W-:Y:S02]  /*c3d0*/  IMAD.U32 R41, RZ, RZ, UR7 ;  /* 0x00000007ff297e24 */ /* 0x000fe4000f8e00ff */
[----:B------:R-:W-:Y:S02]  /*c3e0*/  IMAD.U32 R28, RZ, RZ, UR4 ;  /* 0x00000004ff1c7e24 */ /* 0x000fe4000f8e00ff */
[----:B------:R-:W-:Y:S01]  /*c3f0*/  IMAD.U32 R29, RZ, RZ, UR5 ;  /* 0x00000005ff1d7e24 */ /* 0x000fe2000f8e00ff */
[----:B------:R-:W2:Y:S01]  /*c400*/  LDG.E R35, desc[UR14][R40.64] ;  /* 0x0000000e28237981 */ /* 0x000ea2000c1e1900 */
[----:B------:R-:W0:Y:S03]  /*c410*/  LDCU.64 UR4, c[0x0][0x390] ;  /* 0x00007200ff0477ac */ /* 0x000e260008000a00 */
[----:B------:R-:W3:Y:S01]  /*c420*/  LDG.E R34, desc[UR14][R28.64] ;  /* 0x0000000e1c227981 */ /* 0x000ee2000c1e1900 */
[----:B------:R-:W1:Y:S01]  /*c430*/  S2R R3, SR_TID.X ;  /* 0x0000000000037919 */ /* 0x000e620000002100 */
[----:B0-----:R-:W-:-:S06]  /*c440*/  UIMAD.WIDE.U32 UR10, UR8, 0x10, UR4 ;  /* 0x00000010080a78a5 */ /* 0x001fcc000f8e0004 */
[----:B------:R-:W-:Y:S02]  /*c450*/  IMAD.U32 R18, RZ, RZ, UR10 ;  /* 0x0000000aff127e24 */ /* 0x000fe4000f8e00ff */
[----:B------:R-:W-:-:S06]  /*c460*/  IMAD.U32 R19, RZ, RZ, UR11 ;  /* 0x0000000bff137e24 */ /* 0x000fcc000f8e00ff */
[----:B------:R-:W4:Y:S01]  /*c470*/  LDG.E.64.CONSTANT R18, desc[UR14][R18.64+0x8] ;  /* 0x0000080e12127981 */ /* 0x000f22000c1e9b00 */
[----:B------:R-:W-:Y:S01]  /*c480*/  MOV R16, UR10 ;  /* 0x0000000a00107c02 */ /* 0x000fe20008000f00 */
[----:B------:R-:W-:Y:S01]  /*c490*/  IMAD.U32 R17, RZ, RZ, UR11 ;  /* 0x0000000bff117e24 */ /* 0x000fe2000f8e00ff */
[----:B-1----:R-:W-:-:S05]  /*c4a0*/  LOP3.LUT R0, R3, 0x1f, RZ, 0xc0, !PT ;  /* 0x0000001f03007812 */ /* 0x002fca00078ec0ff */
[----:B------:R-:W5:Y:S01]  /*c4b0*/  LDG.E.64.CONSTANT R16, desc[UR14][R16.64] ;  /* 0x0000000e10107981 */ /* 0x000f62000c1e9b00 */
[----:B------:R-:W-:-:S05]  /*c4c0*/  LOP3.LUT R15, R3, 0x3e0, RZ, 0xc0, !PT ;  /* 0x000003e0030f7812 */ /* 0x000fca00078ec0ff */
[----:B------:R-:W-:-:S04]  /*c4d0*/  IMAD R15, R15, 0x3, R0 ;  /* 0x000000030f0f7824 */ /* 0x000fc800078e0200 */
[C---:B------:R-:W-:Y:S01]  /*c4e0*/  VIADD R0, R15.reuse, 0x20 ;  /* 0x000000200f007836 */ /* 0x040fe20000000000 */
[----:B------:R-:W-:-:S04]  /*c4f0*/  ISETP.GE.U32.AND P0, PT, R15, UR9, PT ;  /* 0x000000090f007c0c */ /* 0x000fc8000bf06070 */
[----:B------:R-:W-:Y:S01]  /*c500*/  ISETP.GE.U32.AND P1, PT, R0, UR9, PT ;  /* 0x0000000900007c0c */ /* 0x000fe2000bf26070 */
[----:B------:R-:W-:-:S05]  /*c510*/  VIADD R0, R15, 0x40 ;  /* 0x000000400f007836 */ /* 0x000fca0000000000 */
[----:B------:R-:W-:-:S07]  /*c520*/  ISETP.GE.U32.AND P4, PT, R0, UR9, PT ;  /* 0x0000000900007c0c */ /* 0x000fce000bf86070 */
[----:B------:R-:W-:-:S05]  /*c530*/  @!P1 LEA R20, P2, R15, UR6, 0x2 ;  /* 0x000000060f149c11 */ /* 0x000fca000f8410ff */
[----:B------:R-:W-:Y:S01]  /*c540*/  @!P1 IMAD.X R21, RZ, RZ, UR7, P2 ;  /* 0x00000007ff159e24 */ /* 0x000fe200090e06ff */
[C---:B------:R-:W-:Y:S01]  /*c550*/  @!P4 LEA R22, P2, R15.reuse, UR6, 0x2 ;  /* 0x000000060f16cc11 */ /* 0x040fe2000f8410ff */
[----:B------:R-:W-:-:S04]  /*c560*/  @!P0 IMAD.WIDE.U32 R30, R15, 0x4, R40 ;  /* 0x000000040f1e8825 */ /* 0x000fc800078e0028 */
[----:B------:R-:W-:Y:S02]  /*c570*/  @!P4 IMAD.X R23, RZ, RZ, UR7, P2 ;  /* 0x00000007ff17ce24 */ /* 0x000fe400090e06ff */
[----:B------:R-:W-:-:S04]  /*c580*/  @!P1 IMAD.WIDE.U32 R26, R15, 0x4, R28 ;  /* 0x000000040f1a9825 */ /* 0x000fc800078e001c */
[----:B------:R-:W-:-:S04]  /*c590*/  @!P4 IMAD.WIDE.U32 R24, R15, 0x4, R28 ;  /* 0x000000040f18c825 */ /* 0x000fc800078e001c */
[C---:B------:R-:W-:Y:S01]  /*c5a0*/  @!P0 IMAD.WIDE.U32 R44, R15.reuse, 0x4, R28 ;  /* 0x000000040f2c8825 */ /* 0x040fe200078e001c */
[----:B------:R-:W-:-:S03]  /*c5b0*/  LEA R42, P2, R15, UR10, 0x4 ;  /* 0x0000000a0f2a7c11 */ /* 0x000fc6000f8420ff */
[----:B--2---:R-:W-:Y:S02]  /*c5c0*/  IMAD.MOV.U32 R37, RZ, RZ, R35 ;  /* 0x000000ffff257224 */ /* 0x004fe400078e0023 */
[----:B------:R0:W2:Y:S01]  /*c5d0*/  @!P0 LDG.E R35, desc[UR14][R30.64] ;  /* 0x0000000e1e238981 */ /* 0x0000a2000c1e1900 */
[----:B---3--:R-:W-:Y:S02]  /*c5e0*/  IMAD.MOV.U32 R36, RZ, RZ, R34 ;  /* 0x000000ffff247224 */ /* 0x008fe400078e0022 */
[----:B------:R-:W-:Y:S01]  /*c5f0*/  IMAD.MOV.U32 R39, RZ, RZ, R37 ;  /* 0x000000ffff277224 */ /* 0x000fe200078e0025 */
[----:B------:R-:W2:Y:S01]  /*c600*/  @!P0 LDG.E R34, desc[UR14][R44.64] ;  /* 0x0000000e2c228981 */ /* 0x000ea2000c1e1900 */
[----:B------:R-:W-:-:S03]  /*c610*/  IMAD.MOV.U32 R38, RZ, RZ, R36 ;  /* 0x000000ffff267224 */ /* 0x000fc600078e0024 */
[----:B------:R-:W3:Y:S04]  /*c620*/  @!P4 LDG.E R37, desc[UR14][R22.64+0x100] ;  /* 0x0001000e1625c981 */ /* 0x000ee8000c1e1900 */
[----:B------:R4:W3:Y:S04]  /*c630*/  @!P1 LDG.E R39, desc[UR14][R20.64+0x80] ;  /* 0x0000800e14279981 */ /* 0x0008e8000c1e1900 */
[----:B------:R-:W3:Y:S04]  /*c640*/  @!P1 LDG.E R38, desc[UR14][R26.64+0x80] ;  /* 0x0000800e1a269981 */ /* 0x000ee8000c1e1900 */
[----:B------:R5:W3:Y:S01]  /*c650*/  @!P4 LDG.E R36, desc[UR14][R24.64+0x100] ;  /* 0x0001000e1824c981 */ /* 0x000ae2000c1e1900 */
[----:B0-----:R-:W-:-:S02]  /*c660*/  HFMA2 R31, -RZ, RZ, 0, 9.5367431640625e-07 ;  /* 0x00000010ff1f7431 */ /* 0x001fc400000001ff */
[----:B------:R-:W-:-:S04]  /*c670*/  @!P0 VIADD R30, R15, UR8 ;  /* 0x000000080f1e8c36 */ /* 0x000fc80008000000 */
[----:B------:R-:W-:-:S05]  /*c680*/  @!P0 IMAD.WIDE.U32 R30, R30, R31, UR4 ;  /* 0x000000041e1e8e25 */ /* 0x000fca000f8e001f */
[----:B------:R-:W3:Y:S01]  /*c690*/  @!P0 LDG.E.64.CONSTANT R32, desc[UR14][R30.64+0x8] ;  /* 0x0000080e1e208981 */ /* 0x000ee2000c1e9b00 */
[----:B----4-:R-:W-:Y:S02]  /*c6a0*/  IMAD.MOV.U32 R20, RZ, RZ, R18 ;  /* 0x000000ffff147224 */ /* 0x010fe400078e0012 */
[----:B------:R-:W-:Y:S02]  /*c6b0*/  IMAD.X R43, RZ, RZ, UR11, P2 ;  /* 0x0000000bff2b7e24 */ /* 0x000fe400090e06ff */
[----:B------:R-:W-:-:S03]  /*c6c0*/  IMAD.MOV.U32 R22, RZ, RZ, R20 ;  /* 0x000000ffff167224 */ /* 0x000fc600078e0014 */
[----:B------:R-:W4:Y:S04]  /*c6d0*/  @!P4 LDG.E.64.CONSTANT R20, desc[UR14][R42.64+0x408] ;  /* 0x0004080e2a14c981 */ /* 0x000f28000c1e9b00 */
[----:B------:R-:W4:Y:S01]  /*c6e0*/  @!P1 LDG.E.64.CONSTANT R22, desc[UR14][R42.64+0x208] ;  /* 0x0002080e2a169981 */ /* 0x000f22000c1e9b00 */
[----:B-----5:R-:W-:Y:S02]  /*c6f0*/  IMAD.MOV.U32 R25, RZ, RZ, R17 ;  /* 0x000000ffff197224 */ /* 0x020fe400078e0011 */
[----:B------:R-:W-:Y:S02]  /*c700*/  IMAD.MOV.U32 R24, RZ, RZ, R16 ;  /* 0x000000ffff187224 */ /* 0x000fe400078e0010 */
[----:B------:R0:W5:Y:S01]  /*c710*/  @!P0 LDG.E.64.CONSTANT R16, desc[UR14][R30.64] ;  /* 0x0000000e1e108981 */ /* 0x000162000c1e9b00 */
[----:B------:R-:W-:Y:S01]  /*c720*/  MOV R27, R25 ;  /* 0x00000019001b7202 */ /* 0x000fe20000000f00 */
[----:B------:R-:W-:-:S02]  /*c730*/  IMAD.MOV.U32 R26, RZ, RZ, R24 ;  /* 0x000000ffff1a7224 */ /* 0x000fc400078e0018 */
[----:B------:R-:W5:Y:S04]  /*c740*/  @!P4 LDG.E.64.CONSTANT R24, desc[UR14][R42.64+0x400] ;  /* 0x0004000e2a18c981 */ /* 0x000f68000c1e9b00 */
[----:B------:R1:W5:Y:S01]  /*c750*/  @!P1 LDG.E.64.CONSTANT R26, desc[UR14][R42.64+0x200] ;  /* 0x0002000e2a1a9981 */ /* 0x000362000c1e9b00 */
[----:B------:R-:W1:Y:S01]  /*c760*/  S2R R0, SR_LANEID ;  /* 0x0000000000007919 */ /* 0x000e620000000000 */
[----:B------:R-:W1:Y:S01]  /*c770*/  S2UR UR5, SR_CgaCtaId ;  /* 0x00000000000579c3 */ /* 0x000e620000008800 */
[----:B------:R-:W-:Y:S01]  /*c780*/  SHF.R.U32.HI R15, RZ, 0x5, R3 ;  /* 0x00000005ff0f7819 */ /* 0x000fe20000011603 */
[----:B------:R-:W-:Y:S01]  /*c790*/  UMOV UR4, 0x400 ;  /* 0x0000040000047882 */ /* 0x000fe20000000000 */
[----:B------:R-:W-:Y:S02]  /*c7a0*/  ISETP.NE.AND P3, PT, R3, RZ, PT ;  /* 0x000000ff0300720c */ /* 0x000fe40003f65270 */
[----:B0-----:R-:W-:Y:S01]  /*c7b0*/  CS2R R30, SRZ ;  /* 0x00000000001e7805 */ /* 0x001fe2000001ff00 */
[----:B-1----:R-:W-:Y:S01]  /*c7c0*/  ULEA UR4, UR5, UR4, 0x18 ;  /* 0x0000000405047291 */ /* 0x002fe2000f8ec0ff */
[----:B------:R-:W-:-:S05]  /*c7d0*/  IMAD R45, R15, 0x60, R0 ;  /* 0x000000600f2d7824 */ /* 0x000fca00078e0200 */
[----:B------:R-:W-:Y:S02]  /*c7e0*/  LEA R44, R45, UR4, 0x3 ;  /* 0x000000042d2c7c11 */ /* 0x000fe4000f8e18ff */
[--C-:B------:R-:W-:Y:S02]  /*c7f0*/  SHF.R.U32.HI R43, RZ, 0x18, R19.reuse ;  /* 0x00000018ff2b7819 */ /* 0x100fe40000011613 */
[----:B------:R-:W-:Y:S01]  /*c800*/  SHF.R.U32.HI R46, RZ, 0x10, R19 ;  /* 0x00000010ff2e7819 */ /* 0x000fe20000011613 */
[----:B--2---:R0:W-:Y:S04]  /*c810*/  STS.64 [R44], R34 ;  /* 0x000000222c007388 */ /* 0x0041e80000000a00 */
[----:B---3--:R-:W-:Y:S04]  /*c820*/  STS.64 [R44+0x100], R38 ;  /* 0x000100262c007388 */ /* 0x008fe80000000a00 */
[----:B------:R1:W-:Y:S01]  /*c830*/  STS.64 [R44+0x200], R36 ;  /* 0x000200242c007388 */ /* 0x0003e20000000a00 */
[----:B------:R-:W-:-:S03]  /*c840*/  NOP ;  /* 0x0000000000007918 */ /* 0x000fc60000000000 */
[----:B------:R2:W3:Y:S04]  /*c850*/  @!P3 LDG.E R30, desc[UR14][R28.64+-0x4] ;  /* 0xfffffc0e1c1eb981 */ /* 0x0004e8000c1e1900 */
[----:B------:R5:W3:Y:S01]  /*c860*/  @!P3 LDG.E R31, desc[UR14][R40.64+-0x4] ;  /* 0xfffffc0e281fb981 */ /* 0x000ae2000c1e1900 */
[----:B0-----:R-:W-:Y:S02]  /*c870*/  SHF.R.U32.HI R34, RZ, 0x8, R19 ;  /* 0x00000008ff227819 */ /* 0x001fe40000011613 */
[----:B-1----:R-:W-:Y:S02]  /*c880*/  PRMT R37, R43, 0x7610, R37 ;  /* 0x000076102b257816 */ /* 0x002fe40000000025 */
[----:B------:R-:W-:Y:S01]  /*c890*/  @!P0 SHF.R.U32.HI R35, RZ, 0x18, R33 ;  /* 0x00000018ff238819 */ /* 0x000fe20000011621 */
[----:B------:R-:W-:Y:S01]  /*c8a0*/  @!P0 IMAD.MOV.U32 R18, RZ, RZ, R32 ;  /* 0x000000ffff128224 */ /* 0x000fe200078e0020 */
[----:B------:R-:W-:-:S02]  /*c8b0*/  PRMT R36, R34, 0x7610, R36 ;  /* 0x0000761022247816 */ /* 0x000fc40000000024 */
[----:B------:R-:W-:Y:S02]  /*c8c0*/  @!P0 SHF.R.U32.HI R32, RZ, 0x8, R33 ;  /* 0x00000008ff208819 */ /* 0x000fe40000011621 */
[----:B------:R-:W-:Y:S02]  /*c8d0*/  @!P0 PRMT R37, R35, 0x7610, R37 ;  /* 0x0000761023258816 */ /* 0x000fe40000000025 */
[----:B------:R-:W-:Y:S02]  /*c8e0*/  PRMT R42, R46, 0x7610, R42 ;  /* 0x000076102e2a7816 */ /* 0x000fe4000000002a */
[----:B------:R-:W-:Y:S02]  /*c8f0*/  @!P0 SHF.R.U32.HI R38, RZ, 0x10, R33 ;  /* 0x00000010ff268819 */ /* 0x000fe40000011621 */
[----:B------:R-:W-:Y:S02]  /*c900*/  PRMT R35, R19, 0x7610, R35 ;  /* 0x0000761013237816 */ /* 0x000fe40000000023 */
[----:B------:R-:W-:-:S02]  /*c910*/  @!P0 PRMT R36, R32, 0x7610, R36 ;  /* 0x0000761020248816 */ /* 0x000fc40000000024 */
[----:B------:R-:W-:Y:S02]  /*c920*/  PRMT R32, R19, 0x7610, R32 ;  /* 0x0000761013207816 */ /* 0x000fe40000000020 */
[----:B------:R-:W-:Y:S02]  /*c930*/  @!P0 PRMT R42, R38, 0x7610, R42 ;  /* 0x00007610262a8816 */ /* 0x000fe4000000002a */
[----:B------:R-:W-:Y:S02]  /*c940*/  @!P0 PRMT R35, R33, 0x7610, R35 ;  /* 0x0000761021238816 */ /* 0x000fe40000000023 */
[----:B--2---:R-:W-:Y:S02]  /*c950*/  PRMT R28, R34, 0x7610, R28 ;  /* 0x00007610221c7816 */ /* 0x004fe4000000001c */
[----:B------:R-:W-:Y:S02]  /*c960*/  PRMT R33, R32, 0x7610, R33 ;  /* 0x0000761020217816 */ /* 0x000fe40000000021 */
[----:B------:R-:W-:-:S02]  /*c970*/  LOP3.LUT R29, R37, 0xffff, RZ, 0xc0, !PT ;  /* 0x0000ffff251d7812 */ /* 0x000fc400078ec0ff */
[----:B------:R-:W-:Y:S02]  /*c980*/  LOP3.LUT R42, R42, 0xffff, RZ, 0xc0, !PT ;  /* 0x0000ffff2a2a7812 */ /* 0x000fe400078ec0ff */
[----:B------:R-:W-:Y:S02]  /*c990*/  PRMT R37, R28, 0x7610, R37 ;  /* 0x000076101c257816 */ /* 0x000fe40000000025 */
[----:B----4-:R-:W-:Y:S02]  /*c9a0*/  @!P1 SHF.R.U32.HI R38, RZ, 0x8, R23 ;  /* 0x00000008ff269819 */ /* 0x010fe40000011617 */
[----:B------:R-:W-:Y:S02]  /*c9b0*/  @!P1 PRMT R33, R23, 0x7610, R33 ;  /* 0x0000761017219816 */ /* 0x000fe40000000021 */
[----:B------:R-:W-:Y:S02]  /*c9c0*/  LOP3.LUT R35, R35, 0xffff, RZ, 0xc0, !PT ;  /* 0x0000ffff23237812 */ /* 0x000fe400078ec0ff */
[----:B------:R-:W-:-:S02]  /*c9d0*/  LOP3.LUT R36, R36, 0xffff, RZ, 0xc0, !PT ;  /* 0x0000ffff24247812 */ /* 0x000fc400078ec0ff */
[----:B------:R-:W-:Y:S02]  /*c9e0*/  PRMT R29, R42, 0x3340, R29 ;  /* 0x000033402a1d7816 */ /* 0x000fe4000000001d */
[----:B------:R-:W-:Y:S02]  /*c9f0*/  @!P1 PRMT R37, R38, 0x7610, R37 ;  /* 0x0000761026259816 */ /* 0x000fe40000000025 */
[----:B------:R-:W-:Y:S02]  /*ca00*/  LOP3.LUT R42, R33, 0xffff, RZ, 0xc0, !PT ;  /* 0x0000ffff212a7812 */ /* 0x000fe400078ec0ff */
[----:B------:R-:W-:Y:S02]  /*ca10*/  PRMT R38, R35, 0x3340, R36 ;  /* 0x0000334023267816 */ /* 0x000fe40000000024 */
[----:B------:R-:W-:Y:S02]  /*ca20*/  PRMT R34, R43, 0x7610, R34 ;  /* 0x000076102b227816 */ /* 0x000fe40000000022 */
[----:B------:R-:W-:-:S02]  /*ca30*/  @!P4 SHF.R.U32.HI R33, RZ, 0x8, R21 ;  /* 0x00000008ff21c819 */ /* 0x000fc40000011615 */
[----:B------:R-:W-:Y:S02]  /*ca40*/  @!P4 SHF.R.U32.HI R35, RZ, 0x10, R21 ;  /* 0x00000010ff23c819 */ /* 0x000fe40000011615 */
[----:B------:R-:W-:Y:S02]  /*ca50*/  @!P4 PRMT R32, R21, 0x7610, R32 ;  /* 0x000076101520c816 */ /* 0x000fe40000000020 */
[----:B------:R-:W-:Y:S02]  /*ca60*/  PRMT R19, R46, 0x7610, R19 ;  /* 0x000076102e137816 */ /* 0x000fe40000000013 */
[----:B------:R-:W-:Y:S02]  /*ca70*/  @!P4 SHF.R.U32.HI R21, RZ, 0x18, R21 ;  /* 0x00000018ff15c819 */ /* 0x000fe40000011615 */
[----:B-----5:R-:W-:Y:S02]  /*ca80*/  PRMT R40, R34, 0x7610, R40 ;  /* 0x0000761022287816 */ /* 0x020fe40000000028 */
[----:B------:R-:W-:-:S02]  /*ca90*/  PRMT R39, R19, 0x7610, R39 ;  /* 0x0000761013277816 */ /* 0x000fc40000000027 */
[----:B------:R-:W-:Y:S02]  /*caa0*/  @!P1 SHF.R.U32.HI R41, RZ, 0x18, R23 ;  /* 0x00000018ff299819 */ /* 0x000fe40000011617 */
[----:B------:R-:W-:Y:S02]  /*cab0*/  @!P4 PRMT R34, R21, 0x7610, R34 ;  /* 0x000076101522c816 */ /* 0x000fe40000000022 */
[----:B------:R-:W-:Y:S01]  /*cac0*/  @!P4 PRMT R19, R35, 0x7610, R19 ;  /* 0x000076102313c816 */ /* 0x000fe20000000013 */
[C---:B------:R-:W-:Y:S01]  /*cad0*/  IMAD R36, R0.reuse, 0x2, R45 ;  /* 0x0000000200247824 */ /* 0x040fe200078e022d */
[----:B------:R-:W-:Y:S01]  /*cae0*/  @!P1 PRMT R40, R41, 0x7610, R40 ;  /* 0x0000761029289816 */ /* 0x000fe20000000028 */
[--C-:B------:R-:W-:Y:S01]  /*caf0*/  IMAD R41, R0, 0x10, R44.reuse ;  /* 0x0000001000297824 */ /* 0x100fe200078e022c */
[----:B------:R-:W-:Y:S02]  /*cb00*/  LOP3.LUT R34, R34, 0xffff, RZ, 0xc0, !PT ;  /* 0x0000ffff22227812 */ /* 0x000fe400078ec0ff */
[----:B------:R-:W-:Y:S01]  /*cb10*/  LOP3.LUT R19, R19, 0xffff, RZ, 0xc0, !PT ;  /* 0x0000ffff13137812 */ /* 0x000fe200078ec0ff */
[----:B------:R-:W-:Y:S01]  /*cb20*/  IMAD R47, R45, 0x8, R44 ;  /* 0x000000082d2f7824 */ /* 0x000fe200078e022c */
[----:B------:R-:W-:Y:S01]  /*cb30*/  @!P1 SHF.R.U32.HI R43, RZ, 0x10, R23 ;  /* 0x00000010ff2b9819 */ /* 0x000fe20000011617 */
[----:B------:R-:W-:Y:S01]  /*cb40*/  IMAD R44, R36, 0x8, R41 ;  /* 0x00000008242c7824 */ /* 0x000fe200078e0229 */
[----:B------:R-:W-:-:S02]  /*cb50*/  LOP3.LUT R23, R37, 0xffff, RZ, 0xc0, !PT ;  /* 0x0000ffff25177812 */ /* 0x000fc400078ec0ff */
[----:B------:R-:W-:Y:S01]  /*cb60*/  @!P4 PRMT R28, R33, 0x7610, R28 ;  /* 0x00007610211cc816 */ /* 0x000fe2000000001c */
[----:B------:R-:W-:Y:S01]  /*cb70*/  LDS.64 R36, [R41+0x8] ;  /* 0x0000080029247984 */ /* 0x000fe20000000a00 */
[----:B------:R-:W-:Y:S02]  /*cb80*/  LOP3.LUT R21, R32, 0xffff, RZ, 0xc0, !PT ;  /* 0x0000ffff20157812 */ /* 0x000fe400078ec0ff */
[----:B------:R-:W-:Y:S01]  /*cb90*/  PRMT R19, R19, 0x3340, R34 ;  /* 0x0000334013137816 */ /* 0x000fe20000000022 */
[----:B------:R-:W0:Y:S04]  /*cba0*/  LDS.64 R32, [R41+0x10] ;  /* 0x0000100029207984 */ /* 0x000e280000000a00 */
[----:B------:R-:W1:Y:S01]  /*cbb0*/  LDS.64 R34, [R41] ;  /* 0x0000000029227984 */ /* 0x000e620000000a00 */
[----:B------:R-:W-:Y:S01]  /*cbc0*/  BAR.SYNC.DEFER_BLOCKING 0x0 ;  /* 0x0000000000007b1d */ /* 0x000fe20000010000 */
[----:B------:R-:W-:-:S02]  /*cbd0*/  @!P1 PRMT R39, R43, 0x7610, R39 ;  /* 0x000076102b279816 */ /* 0x000fc40000000027 */
[----:B------:R-:W-:Y:S02]  /*cbe0*/  LOP3.LUT R28, R28, 0xffff, RZ, 0xc0, !PT ;  /* 0x0000ffff1c1c7812 */ /* 0x000fe400078ec0ff */
[----:B------:R-:W-:Y:S02]  /*cbf0*/  LOP3.LUT R39, R39, 0xffff, RZ, 0xc0, !PT ;  /* 0x0000ffff27277812 */ /* 0x000fe400078ec0ff */
[----:B------:R-:W-:Y:S02]  /*cc00*/  LOP3.LUT R40, R40, 0xffff, RZ, 0xc0, !PT ;  /* 0x0000ffff28287812 */ /* 0x000fe400078ec0ff */
[----:B------:R-:W-:Y:S02]  /*cc10*/  PRMT R23, R42, 0x3340, R23 ;  /* 0x000033402a177816 */ /* 0x000fe40000000017 */
[----:B------:R-:W-:Y:S02]  /*cc20*/  PRMT R42, R21, 0x3340, R28 ;  /* 0x00003340152a7816 */ /* 0x000fe4000000001c */
[----:B------:R-:W-:Y:S01]  /*cc30*/  PRMT R40, R39, 0x3340, R40 ;  /* 0x0000334027287816 */ /* 0x000fe20000000028 */
[----:B------:R-:W-:Y:S01]  /*cc40*/  IMAD.MOV.U32 R28, RZ, RZ, R18 ;  /* 0x000000ffff1c7224 */ /* 0x000fe200078e0012 */
[----:B------:R-:W-:Y:S01]  /*cc50*/  PRMT R43, R42, 0x5410, R19 ;  /* 0x000054102a2b7816 */ /* 0x000fe20000000013 */
[----:B------:R-:W-:Y:S01]  /*cc60*/  IMAD.MOV.U32 R42, RZ, RZ, R20 ;  /* 0x000000ffff2a7224 */ /* 0x000fe200078e0014 */
[----:B------:R-:W-:-:S02]  /*cc70*/  PRMT R29, R38, 0x5410, R29 ;  /* 0x00005410261d7816 */ /* 0x000fc4000000001d */
[----:B------:R-:W-:Y:S01]  /*cc80*/  PRMT R23, R23, 0x5410, R40 ;  /* 0x0000541017177816 */ /* 0x000fe20000000028 */
[----:B------:R-:W-:Y:S04]  /*cc90*/  STS.64 [R47], R16 ;  /* 0x000000102f007388 */ /* 0x000fe80000000a00 */
[----:B------:R-:W-:Y:S04]  /*cca0*/  STS.64 [R47+0x8], R28 ;  /* 0x0000081c2f007388 */ /* 0x000fe80000000a00 */
[----:B------:R-:W-:Y:S04]  /*ccb0*/  STS.64 [R47+0x200], R26 ;  /* 0x0002001a2f007388 */ /* 0x000fe80000000a00 */
[----:B------:R2:W-:Y:S04]  /*ccc0*/  STS.64 [R47+0x208], R22 ;  /* 0x000208162f007388 */ /* 0x0005e80000000a00 */
[----:B------:R-:W-:Y:S04]  /*ccd0*/  STS.64 [R47+0x400], R24 ;  /* 0x000400182f007388 */ /* 0x000fe80000000a00 */
[----:B------:R-:W-:Y:S01]  /*cce0*/  STS.64 [R47+0x408], R42 ;  /* 0x0004082a2f007388 */ /* 0x000fe20000000a00 */
[----:B------:R-:W-:-:S03]  /*ccf0*/  NOP ;  /* 0x0000000000007918 */ /* 0x000fc60000000000 */
[----:B------:R-:W-:Y:S04]  /*cd00*/  LDS.64 R38, [R44] ;  /* 0x000000002c267984 */ /* 0x000fe80000000a00 */
[----:B------:R-:W4:Y:S04]  /*cd10*/  LDS.64 R40, [R44+0x10] ;  /* 0x000010002c287984 */ /* 0x000f280000000a00 */
[----:B------:R-:W-:Y:S04]  /*cd20*/  LDS.64 R18, [R44+0x20] ;  /* 0x000020002c127984 */ /* 0x000fe80000000a00 */
[----:B------:R-:W-:Y:S04]  /*cd30*/  LDS.64 R48, [R44+0x8] ;  /* 0x000008002c307984 */ /* 0x000fe80000000a00 */
[----:B------:R-:W-:Y:S04]  /*cd40*/  LDS.64 R50, [R44+0x18] ;  /* 0x000018002c327984 */ /* 0x000fe80000000a00 */
[----:B------:R-:W-:Y:S01]  /*cd50*/  LDS.64 R20, [R44+0x28] ;  /* 0x000028002c147984 */ /* 0x000fe20000000a00 */
[C---:B------:R-:W-:Y:S01]  /*cd60*/  LEA R45, R3.reuse, UR4, 0x3 ;  /* 0x00000004032d7c11 */ /* 0x040fe2000f8e18ff */
[----:B------:R-:W-:Y:S01]  /*cd70*/  BAR.SYNC.DEFER_BLOCKING 0x0 ;  /* 0x0000000000007b1d */ /* 0x000fe20000010000 */
[----:B------:R-:W-:-:S05]  /*cd80*/  ISETP.NE.AND P0, PT, R3, RZ, PT ;  /* 0x000000ff0300720c */ /* 0x000fca0003f05270 */
[----:B0-----:R-:W-:Y:S02]  /*cd90*/  STS.64 [R45+0x930], R32 ;  /* 0x000930202d007388 */ /* 0x001fe40000000a00 */
[----:B------:R-:W-:Y:S01]  /*cda0*/  BAR.SYNC.DEFER_BLOCKING 0x0 ;  /* 0x0000000000007b1d */ /* 0x000fe20000010000 */
[----:B--2---:R-:W-:-:S05]  /*cdb0*/  IMAD R22, R3, 0x3, RZ ;  /* 0x0000000303167824 */ /* 0x004fca00078e02ff */
[C---:B------:R-:W-:Y:S02]  /*cdc0*/  IADD3 R16, PT, PT, R22.reuse, 0x2, RZ ;  /* 0x0000000216107810 */ /* 0x040fe40007ffe0ff */
[----:B-1----:R-:W-:Y:S01]  /*cdd0*/  ISETP.NE.AND P2, PT, R35, R37, PT ;  /* 0x000000252300720c */ /* 0x002fe20003f45270 */
[----:B------:R-:W-:-:S03]  /*cde0*/  VIADD R23, R22, 0x1 ;  /* 0x0000000116177836 */ /* 0x000fc60000000000 */
[----:B------:R-:W-:Y:S01]  /*cdf0*/  ISETP.NE.OR P4, PT, R34, R36, P2 ;  /* 0x000000242200720c */ /* 0x000fe20001785670 */
[----:B---3--:R-:W0:Y:S01]  /*ce00*/  @P0 LDS.64 R30, [R45+0x928] ;  /* 0x000928002d1e0984 */ /* 0x008e220000000a00 */
[----:B------:R-:W-:-:S04]  /*ce10*/  ISETP.NE.AND P0, PT, R37, R33, PT ;  /* 0x000000212500720c */ /* 0x000fc80003f05270 */
[----:B------:R-:W-:-:S04]  /*ce20*/  ISETP.NE.OR P0, PT, R36, R32, P0 ;  /* 0x000000202400720c */ /* 0x000fc80000705670 */
[----:B------:R-:W-:-:S13]  /*ce30*/  ISETP.EQ.OR P0, PT, R16, UR9, P0 ;  /* 0x0000000910007c0c */ /* 0x000fda0008702670 */
[----:B----4-:R-:W-:Y:S01]  /*ce40*/  @!P0 DADD R16, R38, R40 ;  /* 0x0000000026108229 */ /* 0x010fe20000000028 */
[----:B0-----:R-:W-:-:S04]  /*ce50*/  ISETP.NE.AND P1, PT, R31, R35, PT ;  /* 0x000000231f00720c */ /* 0x001fc80003f25270 */
[----:B------:R-:W-:Y:S02]  /*ce60*/  ISETP.NE.OR P2, PT, R30, R34, P1 ;  /* 0x000000221e00720c */ /* 0x000fe40000f45670 */
[----:B------:R-:W-:Y:S02]  /*ce70*/  ISETP.EQ.OR P1, PT, R23, UR9, P4 ;  /* 0x0000000917007c0c */ /* 0x000fe4000a722670 */
[----:B------:R-:W-:Y:S02]  /*ce80*/  ISETP.EQ.OR P2, PT, R22, UR9, P2 ;  /* 0x0000000916007c0c */ /* 0x000fe40009742670 */
[----:B------:R-:W-:Y:S02]  /*ce90*/  @!P0 FSEL R16, R40, R16, P1 ;  /* 0x0000001028108208 */ /* 0x000fe40000800000 */
[----:B------:R-:W-:Y:S01]  /*cea0*/  @!P0 FSEL R17, R41, R17, P1 ;  /* 0x0000001129118208 */ /* 0x000fe20000800000 */
[----:B------:R-:W-:-:S05]  /*ceb0*/  IMAD.MOV.U32 R22, RZ, RZ, 0x2 ;  /* 0x00000002ff167424 */ /* 0x000fca00078e00ff */
[----:B------:R-:W-:Y:S01]  /*cec0*/  @!P0 DADD R18, R18, R16 ;  /* 0x0000000012128229 */ /* 0x000fe20000000010 */
[----:B------:R-:W-:Y:S02]  /*ced0*/  SEL R17, RZ, 0x1, !P2 ;  /* 0x00000001ff117807 */ /* 0x000fe40005000000 */
[----:B------:R-:W-:-:S03]  /*cee0*/  @!P2 IMAD.MOV R22, RZ, RZ, 0x1 ;  /* 0x00000001ff16a424 */ /* 0x000fc600078e02ff */
[----:B------:R-:W-:Y:S01]  /*cef0*/  @!P1 IMAD.MOV R22, RZ, RZ, R17 ;  /* 0x000000ffff169224 */ /* 0x000fe200078e0211 */
[----:B------:R-:W-:Y:S04]  /*cf00*/  SHFL.UP PT, R16, R18, 0x1, RZ ;  /* 0x0420000012107989 */ /* 0x000fe800000e00ff */
[----:B------:R-:W0:Y:S01]  /*cf10*/  SHFL.UP PT, R17, R19, 0x1, RZ ;  /* 0x0420000013117989 */ /* 0x000e2200000e00ff */
[----:B------:R-:W-:Y:S02]  /*cf20*/  VIADD R24, R22, 0x1 ;  /* 0x0000000116187836 */ /* 0x000fe40000000000 */
[----:B------:R-:W-:-:S05]  /*cf30*/  @!P0 IMAD.MOV R24, RZ, RZ, R22 ;  /* 0x000000ffff188224 */ /* 0x000fca00078e0216 */
[----:B------:R-:W-:Y:S01]  /*cf40*/  ISETP.NE.AND P5, PT, R24, RZ, PT ;  /* 0x000000ff1800720c */ /* 0x000fe20003fa5270 */
[----:B------:R-:W-:Y:S01]  /*cf50*/  IMAD.MOV.U32 R22, RZ, RZ, R18 ;  /* 0x000000ffff167224 */ /* 0x000fe200078e0012 */
[----:B------:R-:W-:Y:S01]  /*cf60*/  MOV R23, R19 ;  /* 0x0000001300177202 */ /* 0x000fe20000000f00 */
[----:B------:R-:W1:Y:S01]  /*cf70*/  SHFL.UP PT, R25, R24, 0x1, RZ ;  /* 0x0420000018197989 */ /* 0x000e6200000e00ff */
[----:B------:R-:W-:-:S09]  /*cf80*/  ISETP.GT.AND P6, PT, R0, RZ, PT ;  /* 0x000000ff0000720c */ /* 0x000fd20003fc4270 */
[----:B0-----:R-:W-:Y:S01]  /*cf90*/  @!P5 DADD R22, R16, R18 ;  /* 0x000000001016d229 */ /* 0x001fe20000000012 */
[----:B------:R-:W-:-:S04]  /*cfa0*/  @!P0 SEL R17, R48, RZ, !P1 ;  /* 0x000000ff30118207 */ /* 0x000fc80004800000 */
[----:B------:R-:W-:-:S05]  /*cfb0*/  @!P0 IADD3 R20, PT, PT, R20, R50, R17 ;  /* 0x0000003214148210 */ /* 0x000fca0007ffe011 */
[----:B------:R-:W0:Y:S01]  /*cfc0*/  SHFL.UP PT, R27, R20, 0x1, RZ ;  /* 0x04200000141b7989 */ /* 0x000e2200000e00ff */
[----:B------:R-:W-:Y:S02]  /*cfd0*/  @!P6 IMAD.MOV.U32 R22, RZ, RZ, R18 ;  /* 0x000000ffff16e224 */ /* 0x000fe400078e0012 */
[----:B------:R-:W-:-:S03]  /*cfe0*/  @!P6 IMAD.MOV.U32 R23, RZ, RZ, R19 ;  /* 0x000000ffff17e224 */ /* 0x000fc600078e0013 */
[----:B------:R-:W-:Y:S04]  /*cff0*/  SHFL.UP PT, R16, R22, 0x2, RZ ;  /* 0x0440000016107989 */ /* 0x000fe800000e00ff */
[----:B------:R-:W2:Y:S01]  /*d000*/  SHFL.UP PT, R17, R23, 0x2, RZ ;  /* 0x0440000017117989 */ /* 0x000ea200000e00ff */
[----:B-1----:R-:W-:Y:S02]  /*d010*/  IMAD.IADD R25, R24, 0x1, R25 ;  /* 0x0000000118197824 */ /* 0x002fe400078e0219 */
[----:B------:R-:W-:Y:S02]  /*d020*/  @!P6 IMAD.MOV.U32 R25, RZ, RZ, R24 ;  /* 0x000000ffff19e224 */ /* 0x000fe400078e0018 */
[----:B------:R-:W-:-:S03]  /*d030*/  IMAD.MOV.U32 R24, RZ, RZ, R20 ;  /* 0x000000ffff187224 */ /* 0x000fc600078e0014 */
[----:B------:R-:W-:Y:S01]  /*d040*/  ISETP.NE.AND P4, PT, R25, RZ, PT ;  /* 0x000000ff1900720c */ /* 0x000fe20003f85270 */
[----:B------:R-:W1:Y:S01]  /*d050*/  SHFL.UP PT, R26, R25, 0x2, RZ ;  /* 0x04400000191a7989 */ /* 0x000e6200000e00ff */
[--C-:B0-----:R-:W-:Y:S02]  /*d060*/  @!P5 IMAD.IADD R24, R27, 0x1, R20.reuse ;  /* 0x000000011b18d824 */ /* 0x101fe400078e0214 */
[----:B------:R-:W-:Y:S01]  /*d070*/  @!P6 IMAD.MOV.U32 R24, RZ, RZ, R20 ;  /* 0x000000ffff18e224 */ /* 0x000fe200078e0014 */
[----:B------:R-:W-:Y:S01]  /*d080*/  ISETP.GT.AND P5, PT, R0, 0x1, PT ;  /* 0x000000010000780c */ /* 0x000fe20003fa4270 */
[----:B------:R-:W-:-:S03]  /*d090*/  IMAD.MOV.U32 R18, RZ, RZ, R22 ;  /* 0x000000ffff127224 */ /* 0x000fc600078e0016 */
[----:B------:R-:W0:Y:S01]  /*d0a0*/  SHFL.UP PT, R27, R24, 0x2, RZ ;  /* 0x04400000181b7989 */ /* 0x000e2200000e00ff */
[----:B------:R-:W-:-:S03]  /*d0b0*/  MOV R19, R23 ;  /* 0x0000001700137202 */ /* 0x000fc60000000f00 */
[----:B--2---:R-:W-:-:S06]  /*d0c0*/  @!P4 DADD R18, R16, R22 ;  /* 0x000000001012c229 */ /* 0x004fcc0000000016 */
[----:B------:R-:W-:Y:S02]  /*d0d0*/  @!P5 IMAD.MOV.U32 R18, RZ, RZ, R22 ;  /* 0x000000ffff12d224 */ /* 0x000fe400078e0016 */
[----:B------:R-:W-:-:S03]  /*d0e0*/  @!P5 IMAD.MOV.U32 R19, RZ, RZ, R23 ;  /* 0x000000ffff13d224 */ /* 0x000fc600078e0017 */
[----:B------:R-:W-:Y:S04]  /*d0f0*/  SHFL.UP PT, R16, R18, 0x4, RZ ;  /* 0x0480000012107989 */ /* 0x000fe800000e00ff */
[----:B------:R-:W2:Y:S01]  /*d100*/  SHFL.UP PT, R17, R19, 0x4, RZ ;  /* 0x0480000013117989 */ /* 0x000ea200000e00ff */
[--C-:B-1----:R-:W-:Y:S02]  /*d110*/  IMAD.IADD R26, R26, 0x1, R25.reuse ;  /* 0x000000011a1a7824 */ /* 0x102fe400078e0219 */
[----:B------:R-:W-:Y:S02]  /*d120*/  @!P5 IMAD.MOV.U32 R26, RZ, RZ, R25 ;  /* 0x000000ffff1ad224 */ /* 0x000fe400078e0019 */
[--C-:B------:R-:W-:Y:S02]  /*d130*/  IMAD.MOV.U32 R20, RZ, RZ, R24.reuse ;  /* 0x000000ffff147224 */ /* 0x100fe400078e0018 */
[----:B0-----:R-:W-:Y:S01]  /*d140*/  @!P4 IMAD.IADD R20, R27, 0x1, R24 ;  /* 0x000000011b14c824 */ /* 0x001fe200078e0218 */
[----:B------:R-:W-:-:S02]  /*d150*/  @!P5 MOV R20, R24 ;  /* 0x000000180014d202 */ /* 0x000fc40000000f00 */
[----:B------:R-:W-:Y:S01]  /*d160*/  ISETP.NE.AND P4, PT, R26, RZ, PT ;  /* 0x000000ff1a00720c */ /* 0x000fe20003f85270 */
[----:B------:R-:W-:Y:S01]  /*d170*/  SHFL.UP PT, R25, R26, 0x4, RZ ;  /* 0x048000001a197989 */ /* 0x000fe200000e00ff */
[----:B------:R-:W-:-:S03]  /*d180*/  ISETP.GT.AND P5, PT, R0, 0x3, PT ;  /* 0x000000030000780c */ /* 0x000fc60003fa4270 */
[----:B------:R-:W0:Y:S01]  /*d190*/  SHFL.UP PT, R27, R20, 0x4, RZ ;  /* 0x04800000141b7989 */ /* 0x000e2200000e00ff */
[----:B------:R-:W-:Y:S02]  /*d1a0*/  IMAD.MOV.U32 R22, RZ, RZ, R18 ;  /* 0x000000ffff167224 */ /* 0x000fe400078e0012 */
[----:B------:R-:W-:-:S05]  /*d1b0*/  IMAD.MOV.U32 R23, RZ, RZ, R19 ;  /* 0x000000ffff177224 */ /* 0x000fca00078e0013 */
[----:B--2---:R-:W-:-:S06]  /*d1c0*/  @!P4 DADD R22, R16, R18 ;  /* 0x000000001016c229 */ /* 0x004fcc0000000012 */
[----:B------:R-:W-:Y:S02]  /*d1d0*/  @!P5 IMAD.MOV.U32 R22, RZ, RZ, R18 ;  /* 0x000000ffff16d224 */ /* 0x000fe400078e0012 */
[----:B------:R-:W-:-:S03]  /*d1e0*/  @!P5 IMAD.MOV.U32 R23, RZ, RZ, R19 ;  /* 0x000000ffff17d224 */ /* 0x000fc600078e0013 */
[----:B------:R-:W-:Y:S01]  /*d1f0*/  SHFL.UP PT, R18, R22, 0x8, RZ ;  /* 0x0500000016127989 */ /* 0x000fe200000e00ff */
[----:B------:R-:W-:-:S03]  /*d200*/  IMAD.MOV.U32 R24, RZ, RZ, R20 ;  /* 0x000000ffff187224 */ /* 0x000fc600078e0014 */
[----:B------:R-:W1:Y:S01]  /*d210*/  SHFL.UP PT, R19, R23, 0x8, RZ ;  /* 0x0500000017137989 */ /* 0x000e6200000e00ff */
[----:B0-----:R-:W-:Y:S01]  /*d220*/  @!P4 IMAD.IADD R24, R27, 0x1, R20 ;  /* 0x000000011b18c824 */ /* 0x001fe200078e0214 */
[----:B------:R-:W-:Y:S01]  /*d230*/  @!P5 MOV R24, R20 ;  /* 0x000000140018d202 */ /* 0x000fe20000000f00 */
[--C-:B------:R-:W-:Y:S02]  /*d240*/  IMAD.IADD R25, R25, 0x1, R26.reuse ;  /* 0x0000000119197824 */ /* 0x100fe400078e021a */
[----:B------:R-:W-:Y:S02]  /*d250*/  @!P5 IMAD.MOV.U32 R25, RZ, RZ, R26 ;  /* 0x000000ffff19d224 */ /* 0x000fe400078e001a */
[----:B------:R-:W0:Y:S03]  /*d260*/  SHFL.UP PT, R27, R24, 0x8, RZ ;  /* 0x05000000181b7989 */ /* 0x000e2600000e00ff */
[----:B------:R-:W-:Y:S01]  /*d270*/  ISETP.NE.AND P4, PT, R25, RZ, PT ;  /* 0x000000ff1900720c */ /* 0x000fe20003f85270 */
[----:B------:R-:W2:Y:S01]  /*d280*/  SHFL.UP PT, R26, R25, 0x8, RZ ;  /* 0x05000000191a7989 */ /* 0x000ea200000e00ff */
[----:B------:R-:W-:Y:S01]  /*d290*/  ISETP.GT.AND P5, PT, R0, 0x7, PT ;  /* 0x000000070000780c */ /* 0x000fe20003fa4270 */
[----:B------:R-:W-:-:S02]  /*d2a0*/  IMAD.MOV.U32 R16, RZ, RZ, R22 ;  /* 0x000000ffff107224 */ /* 0x000fc400078e0016 */
[----:B------:R-:W-:-:S08]  /*d2b0*/  IMAD.MOV.U32 R17, RZ, RZ, R23 ;  /* 0x000000ffff117224 */ /* 0x000fd000078e0017 */
[----:B-1----:R-:W-:Y:S01]  /*d2c0*/  @!P4 DADD R16, R18, R22 ;  /* 0x000000001210c229 */ /* 0x002fe20000000016 */
[----:B------:R-:W-:-:S05]  /*d2d0*/  IMAD.MOV.U32 R20, RZ, RZ, R24 ;  /* 0x000000ffff147224 */ /* 0x000fca00078e0018 */
[----:B------:R-:W-:Y:S02]  /*d2e0*/  @!P5 IMAD.MOV.U32 R16, RZ, RZ, R22 ;  /* 0x000000ffff10d224 */ /* 0x000fe400078e0016 */
[----:B------:R-:W-:Y:S02]  /*d2f0*/  @!P5 IMAD.MOV.U32 R17, RZ, RZ, R23 ;  /* 0x000000ffff11d224 */ /* 0x000fe400078e0017 */
[--C-:B0-----:R-:W-:Y:S01]  /*d300*/  @!P4 IMAD.IADD R20, R27, 0x1, R24.reuse ;  /* 0x000000011b14c824 */ /* 0x101fe200078e0218 */
[----:B--2---:R-:W-:Y:S01]  /*d310*/  IADD3 R26, PT, PT, R26, R25, RZ ;  /* 0x000000191a1a7210 */ /* 0x004fe20007ffe0ff */
[----:B------:R-:W-:Y:S01]  /*d320*/  @!P5 IMAD.MOV.U32 R20, RZ, RZ, R24 ;  /* 0x000000ffff14d224 */ /* 0x000fe200078e0018 */
[----:B------:R-:W-:Y:S01]  /*d330*/  SHFL.UP PT, R18, R16, 0x10, RZ ;  /* 0x0600000010127989 */ /* 0x000fe200000e00ff */
[----:B------:R-:W-:-:S03]  /*d340*/  @!P5 IMAD.MOV.U32 R26, RZ, RZ, R25 ;  /* 0x000000ffff1ad224 */ /* 0x000fc600078e0019 */
[----:B------:R-:W0:Y:S04]  /*d350*/  SHFL.UP PT, R19, R17, 0x10, RZ ;  /* 0x0600000011137989 */ /* 0x000e2800000e00ff */
[----:B------:R-:W1:Y:S04]  /*d360*/  SHFL.UP PT, R27, R20, 0x10, RZ ;  /* 0x06000000141b7989 */ /* 0x000e6800000e00ff */
[----:B------:R-:W2:Y:S01]  /*d370*/  SHFL.UP PT, R29, R26, 0x10, RZ ;  /* 0x060000001a1d7989 */ /* 0x000ea200000e00ff */
[----:B------:R-:W-:Y:S02]  /*d380*/  ISETP.NE.AND P4, PT, R26, RZ, PT ;  /* 0x000000ff1a00720c */ /* 0x000fe40003f85270 */
[----:B------:R-:W-:-:S02]  /*d390*/  ISETP.NE.AND P6, PT, R0, 0x1f, PT ;  /* 0x0000001f0000780c */ /* 0x000fc40003fc5270 */
[----:B------:R-:W-:Y:S01]  /*d3a0*/  ISETP.GT.AND P5, PT, R0, 0xf, PT ;  /* 0x0000000f0000780c */ /* 0x000fe20003fa4270 */
[----:B------:R-:W-:Y:S01]  /*d3b0*/  IMAD.MOV.U32 R44, RZ, RZ, R16 ;  /* 0x000000ffff2c7224 */ /* 0x000fe200078e0010 */
[C---:B------:R-:W-:Y:S01]  /*d3c0*/  PRMT R22, R21.reuse, 0x7770, RZ ;  /* 0x0000777015167816 */ /* 0x040fe200000000ff */
[----:B------:R-:W-:Y:S01]  /*d3d0*/  IMAD.MOV.U32 R45, RZ, RZ, R17 ;  /* 0x000000ffff2d7224 */ /* 0x000fe200078e0011 */
[C---:B------:R-:W-:Y:S02]  /*d3e0*/  PRMT R23, R21.reuse, 0x7771, RZ ;  /* 0x0000777115177816 */ /* 0x040fe400000000ff */
[C---:B------:R-:W-:Y:S02]  /*d3f0*/  PRMT R25, R21.reuse, 0x7772, RZ ;  /* 0x0000777215197816 */ /* 0x040fe400000000ff */
[----:B------:R-:W-:Y:S01]  /*d400*/  PRMT R28, R21, 0x7773, RZ ;  /* 0x00007773151c7816 */ /* 0x000fe200000000ff */
[----:B------:R-:W-:Y:S01]  /*d410*/  IMAD.MOV.U32 R24, RZ, RZ, 0x18 ;  /* 0x00000018ff187424 */ /* 0x000fe200078e00ff */
[----:B0-----:R-:W-:-:S02]  /*d420*/  @!P4 DADD R44, R18, R16 ;  /* 0x00000000122cc229 */ /* 0x001fc40000000010 */
[----:B------:R-:W-:Y:S02]  /*d430*/  @!P6 PRMT R47, R25, 0x3340, R28 ;  /* 0x00003340192fe816 */ /* 0x000fe4000000001c */
[----:B------:R-:W-:Y:S01]  /*d440*/  @!P6 PRMT R18, R22, 0x3340, R23 ;  /* 0x000033401612e816 */ /* 0x000fe20000000017 */
[--C-:B------:R-:W-:Y:S02]  /*d450*/  IMAD.MOV.U32 R46, RZ, RZ, R20.reuse ;  /* 0x000000ffff2e7224 */ /* 0x100fe400078e0014 */
[--C-:B-1----:R-:W-:Y:S01]  /*d460*/  @!P4 IMAD.IADD R46, R27, 0x1, R20.reuse ;  /* 0x000000011b2ec824 */ /* 0x102fe200078e0214 */
[----:B------:R-:W-:Y:S01]  /*d470*/  @!P6 PRMT R47, R18, 0x5410, R47 ;  /* 0x00005410122fe816 */ /* 0x000fe2000000002f */
[----:B------:R-:W-:Y:S01]  /*d480*/  @!P5 IMAD.MOV.U32 R46, RZ, RZ, R20 ;  /* 0x000000ffff2ed224 */ /* 0x000fe200078e0014 */
[----:B--2---:R-:W-:Y:S01]  /*d490*/  IADD3 R29, PT, PT, R29, R26, RZ ;  /* 0x0000001a1d1d7210 */ /* 0x004fe20007ffe0ff */
[----:B------:R-:W-:Y:S02]  /*d4a0*/  @!P6 IMAD R24, R15, R24, UR4 ;  /* 0x000000040f18ee24 */ /* 0x000fe4000f8e0218 */
[----:B------:R-:W-:-:S02]  /*d4b0*/  @!P5 IMAD.MOV.U32 R29, RZ, RZ, R26 ;  /* 0x000000ffff1dd224 */ /* 0x000fc400078e001a */
[----:B------:R-:W-:Y:S02]  /*d4c0*/  @!P5 IMAD.MOV.U32 R44, RZ, RZ, R16 ;  /* 0x000000ffff2cd224 */ /* 0x000fe400078e0010 */
[----:B------:R-:W-:Y:S01]  /*d4d0*/  @!P5 IMAD.MOV.U32 R45, RZ, RZ, R17 ;  /* 0x000000ffff2dd224 */ /* 0x000fe200078e0011 */
[----:B------:R-:W-:Y:S04]  /*d4e0*/  @!P6 STS.64 [R24+0x10], R46 ;  /* 0x0000102e1800e388 */ /* 0x000fe80000000a00 */
[----:B------:R-:W-:Y:S04]  /*d4f0*/  @!P6 STS [R24], R29 ;  /* 0x0000001d1800e388 */ /* 0x000fe80000000800 */
[----:B------:R-:W-:Y:S01]  /*d500*/  @!P6 STS.64 [R24+0x8], R44 ;  /* 0x0000082c1800e388 */ /* 0x000fe20000000a00 */
[----:B------:R-:W-:Y:S06]  /*d510*/  BAR.SYNC.DEFER_BLOCKING 0x0 ;  /* 0x0000000000007b1d */ /* 0x000fec0000010000 */
[----:B------:R-:W0:Y:S01]  /*d520*/  LDS.128 R16, [UR4+0x10] ;  /* 0x00001004ff107984 */ /* 0x000e220008000c00 */
[----:B------:R-:W-:-:S03]  /*d530*/  ISETP.NE.AND P5, PT, R15, 0x1, PT ;  /* 0x000000010f00780c */ /* 0x000fc60003fa5270 */
[----:B------:R-:W1:Y:S01]  /*d540*/  LDS.64 R20, [UR4+0x28] ;  /* 0x00002804ff147984 */ /* 0x000e620008000a00 */
[----:B------:R-:W-:-:S03]  /*d550*/  PRMT R62, R22, 0x6540, R23 ;  /* 0x00006540163e7816 */ /* 0x000fc60000000017 */
[----:B------:R-:W2:Y:S04]  /*d560*/  LDS R70, [UR4+0x30] ;  /* 0x00003004ff467984 */ /* 0x000ea80008000800 */
[----:B------:R-:W-:Y:S04]  /*d570*/  LDS.64 R42, [UR4+0x8] ;  /* 0x00000804ff2a7984 */ /* 0x000fe80008000a00 */
[----:B------:R-:W3:Y:S01]  /*d580*/  LDS.64 R22, [UR4+0x20] ;  /* 0x00002004ff167984 */ /* 0x000ee20008000a00 */
[----:B------:R-:W-:-:S03]  /*d590*/  IMAD.U32 R25, R25, 0x10000, RZ ;  /* 0x0001000019197824 */ /* 0x000fc600078e00ff */
[----:B------:R-:W-:Y:S04]  /*d5a0*/  LDS.64 R54, [UR4+0x38] ;  /* 0x00003804ff367984 */ /* 0x000fe80008000a00 */
[----:B------:R-:W-:Y:S01]  /*d5b0*/  LDS R47, [UR4+0x60] ;  /* 0x00006004ff2f7984 */ /* 0x000fe20008000800 */
[----:B0-----:R-:W-:-:S04]  /*d5c0*/  @!P5 PRMT R19, R17, 0x7770, RZ ;  /* 0x000077701113d816 */ /* 0x001fc800000000ff */
[----:B------:R-:W-:Y:S02]  /*d5d0*/  @!P5 PRMT R68, R19, 0x7610, R68 ;  /* 0x000076101344d816 */ /* 0x000fe40000000044 */
[----:B------:R-:W-:-:S04]  /*d5e0*/  @!P5 PRMT R19, R17, 0x7771, RZ ;  /* 0x000077711113d816 */ /* 0x000fc800000000ff */
[----:B------:R-:W-:Y:S02]  /*d5f0*/  @!P5 PRMT R68, R68, 0x5410, R19 ;  /* 0x000054104444d816 */ /* 0x000fe40000000013 */
[C---:B------:R-:W-:Y:S02]  /*d600*/  @!P5 PRMT R19, R17.reuse, 0x7772, RZ ;  /* 0x000077721113d816 */ /* 0x040fe400000000ff */
[----:B------:R-:W-:Y:S02]  /*d610*/  @!P5 PRMT R17, R17, 0x7773, RZ ;  /* 0x000077731111d816 */ /* 0x000fe400000000ff */
[----:B------:R-:W-:-:S04]  /*d620*/  @!P5 PRMT R69, R19, 0x7610, R69 ;  /* 0x000076101345d816 */ /* 0x000fc80000000045 */
[----:B------:R-:W-:Y:S02]  /*d630*/  @!P5 PRMT R69, R69, 0x5410, R17 ;  /* 0x000054104545d816 */ /* 0x000fe40000000011 */
[----:B------:R-:W0:Y:S01]  /*d640*/  LDS R17, [UR4] ;  /* 0x00000004ff117984 */ /* 0x000e220008000800 */
[----:B------:R-:W-:Y:S02]  /*d650*/  ISETP.NE.AND P4, PT, R18, RZ, PT ;  /* 0x000000ff1200720c */ /* 0x000fe40003f85270 */
[----:B------:R-:W-:Y:S02]  /*d660*/  LOP3.LUT R62, R62, 0xff0000, R25, 0xf8, !PT ;  /* 0x00ff00003e3e7812 */ /* 0x000fe400078ef819 */
[----:B------:R-:W4:Y:S01]  /*d670*/  LDS.128 R24, [UR4+0x40] ;  /* 0x00004004ff187984 */ /* 0x000f220008000c00 */
[----:B------:R-:W-:-:S08]  /*d680*/  ISETP.NE.AND P5, PT, R15, 0x2, PT ;  /* 0x000000020f00780c */ /* 0x000fd00003fa5270 */
[C---:B-1----:R-:W-:Y:S02]  /*d690*/  @P4 PRMT R56, R21.reuse, 0x7772, RZ ;  /* 0x0000777215384816 */ /* 0x042fe400000000ff */
[C---:B------:R-:W-:Y:S02]  /*d6a0*/  @P4 PRMT R52, R21.reuse, 0x7770, RZ ;  /* 0x0000777015344816 */ /* 0x040fe400000000ff */
[----:B------:R-:W-:Y:S02]  /*d6b0*/  @P4 PRMT R53, R21, 0x7771, RZ ;  /* 0x0000777115354816 */ /* 0x000fe400000000ff */
[----:B------:R-:W-:Y:S02]  /*d6c0*/  @!P5 PRMT R68, R52, 0x7610, R68 ;  /* 0x000076103444d816 */ /* 0x000fe40000000044 */
[----:B------:R-:W-:Y:S02]  /*d6d0*/  @!P5 PRMT R69, R56, 0x7610, R69 ;  /* 0x000076103845d816 */ /* 0x000fe40000000045 */
[----:B------:R-:W1:Y:S01]  /*d6e0*/  LDS.64 R56, [UR4+0x58] ;  /* 0x00005804ff387984 */ /* 0x000e620008000a00 */
[----:B------:R-:W-:-:S03]  /*d6f0*/  @!P5 PRMT R68, R68, 0x5410, R53 ;  /* 0x000054104444d816 */ /* 0x000fc60000000035 */
[----:B------:R-:W5:Y:S01]  /*d700*/  LDS.64 R52, [UR4+0x50] ;  /* 0x00005004ff347984 */ /* 0x000f620008000a00 */
[----:B--2---:R-:W-:Y:S01]  /*d710*/  ISETP.NE.AND P6, PT, R70, RZ, PT ;  /* 0x000000ff4600720c */ /* 0x004fe20003fc5270 */
[----:B---3--:R-:W-:Y:S01]  /*d720*/  @!P4 DADD R22, R42, R22 ;  /* 0x000000002a16c229 */ /* 0x008fe20000000016 */
[----:B------:R-:W-:Y:S01]  /*d730*/  @P4 PRMT R67, R21, 0x7773, RZ ;  /* 0x0000777315434816 */ /* 0x000fe200000000ff */
[----:B------:R-:W-:Y:S01]  /*d740*/  @!P4 IMAD.IADD R20, R16, 0x1, R20 ;  /* 0x000000011014c824 */ /* 0x000fe200078e0214 */
[----:B------:R-:W-:-:S03]  /*d750*/  ISETP.NE.AND P4, PT, R15, 0x3, PT ;  /* 0x000000030f00780c */ /* 0x000fc60003f85270 */
[----:B------:R-:W-:Y:S01]  /*d760*/  @!P5 IMAD.MOV.U32 R16, RZ, RZ, R20 ;  /* 0x000000ffff10d224 */ /* 0x000fe200078e0014 */
[----:B0-----:R-:W-:-:S03]  /*d770*/  IADD3 R19, PT, PT, R17, R18, RZ ;  /* 0x0000001211137210 */ /* 0x001fc60007ffe0ff */
[----:B------:R-:W-:Y:S02]  /*d780*/  @!P5 IMAD.MOV.U32 R42, RZ, RZ, R22 ;  /* 0x000000ffff2ad224 */ /* 0x000fe400078e0016 */
[----:B------:R-:W-:Y:S01]  /*d790*/  @!P6 DADD R54, R54, R22 ;  /* 0x000000003636e229 */ /* 0x000fe20000000016 */
[----:B------:R-:W-:Y:S02]  /*d7a0*/  @!P5 IMAD.MOV.U32 R43, RZ, RZ, R23 ;  /* 0x000000ffff2bd224 */ /* 0x000fe400078e0017 */
[----:B----4-:R-:W-:Y:S02]  /*d7b0*/  @!P6 IMAD.IADD R24, R24, 0x1, R20 ;  /* 0x000000011818e824 */ /* 0x010fe400078e0214 */
[----:B------:R-:W-:Y:S01]  /*d7c0*/  @!P5 IMAD.MOV.U32 R17, RZ, RZ, R19 ;  /* 0x000000ffff11d224 */ /* 0x000fe200078e0013 */
[----:B------:R-:W0:Y:S01]  /*d7d0*/  LDS.128 R20, [UR4+0x70] ;  /* 0x00007004ff147984 */ /* 0x000e220008000c00 */
[----:B------:R-:W-:Y:S01]  /*d7e0*/  IMAD.IADD R19, R19, 0x1, R70 ;  /* 0x0000000113137824 */ /* 0x000fe200078e0246 */
[----:B------:R-:W-:-:S02]  /*d7f0*/  @P6 PRMT R64, R25, 0x7770, RZ ;  /* 0x0000777019406816 */ /* 0x000fc400000000ff */
[C---:B------:R-:W-:Y:S02]  /*d800*/  @P6 PRMT R65, R25.reuse, 0x7771, RZ ;  /* 0x0000777119416816 */ /* 0x040fe400000000ff */
[C---:B------:R-:W-:Y:S02]  /*d810*/  @P6 PRMT R66, R25.reuse, 0x7772, RZ ;  /* 0x0000777219426816 */ /* 0x040fe400000000ff */
[----:B------:R-:W-:Y:S02]  /*d820*/  @P6 PRMT R63, R25, 0x7773, RZ ;  /* 0x00007773193f6816 */ /* 0x000fe400000000ff */
[----:B------:R-:W-:Y:S01]  /*d830*/  ISETP.NE.AND P6, PT, R26, RZ, PT ;  /* 0x000000ff1a00720c */ /* 0x000fe20003fc5270 */
[----:B------:R-:W-:Y:S01]  /*d840*/  @!P4 IMAD.MOV.U32 R17, RZ, RZ, R19 ;  /* 0x000000ffff11c224 */ /* 0x000fe200078e0013 */
[----:B------:R-:W-:Y:S01]  /*d850*/  @!P5 PRMT R69, R69, 0x5410, R67 ;  /* 0x000054104545d816 */ /* 0x000fe20000000043 */
[----:B------:R-:W-:Y:S01]  /*d860*/  IMAD.IADD R70, R19, 0x1, R26 ;  /* 0x0000000113467824 */ /* 0x000fe200078e021a */
[----:B------:R-:W-:Y:S01]  /*d870*/  ISETP.NE.AND P5, PT, R15, 0x4, PT ;  /* 0x000000040f00780c */ /* 0x000fe20003fa5270 */
[----:B------:R-:W2:Y:S01]  /*d880*/  LDS.64 R18, [UR4+0x68] ;  /* 0x00006804ff127984 */ /* 0x000ea20008000a00 */
[----:B------:R-:W-:-:S02]  /*d890*/  @!P4 PRMT R69, R66, 0x7610, R69 ;  /* 0x000076104245c816 */ /* 0x000fc40000000045 */
[----:B------:R-:W-:Y:S02]  /*d8a0*/  @!P4 MOV R16, R24 ;  /* 0x000000180010c202 */ /* 0x000fe40000000f00 */
[----:B------:R-:W-:-:S03]  /*d8b0*/  @!P4 PRMT R69, R69, 0x5410, R63 ;  /* 0x000054104545c816 */ /* 0x000fc6000000003f */
[C---:B-1----:R-:W-:Y:S01]  /*d8c0*/  @P6 PRMT R58, R57.reuse, 0x7772, RZ ;  /* 0x00007772393a6816 */ /* 0x042fe200000000ff */
[----:B------:R-:W-:Y:S01]  /*d8d0*/  @!P6 IMAD.IADD R56, R56, 0x1, R24 ;  /* 0x000000013838e824 */ /* 0x000fe200078e0218 */
[----:B------:R-:W-:Y:S01]  /*d8e0*/  @!P4 PRMT R68, R64, 0x7610, R68 ;  /* 0x000076104044c816 */ /* 0x000fe20000000044 */
[----:B------:R-:W1:Y:S01]  /*d8f0*/  LDS.128 R24, [UR4+0xa0] ;  /* 0x0000a004ff187984 */ /* 0x000e620008000c00 */
[C---:B------:R-:W-:Y:S01]  /*d900*/  @P6 PRMT R59, R57.reuse, 0x7773, RZ ;  /* 0x00007773393b6816 */ /* 0x040fe200000000ff */
[----:B-----5:R-:W-:Y:S01]  /*d910*/  @!P6 DADD R52, R52, R54 ;  /* 0x000000003434e229 */ /* 0x020fe20000000036 */
[----:B------:R-:W-:Y:S02]  /*d920*/  @!P5 PRMT R69, R58, 0x7610, R69 ;  /* 0x000076103a45d816 */ /* 0x000fe40000000045 */
[----:B------:R-:W-:Y:S02]  /*d930*/  @!P4 PRMT R68, R68, 0x5410, R65 ;  /* 0x000054104444c816 */ /* 0x000fe40000000041 */
[----:B------:R-:W-:-:S02]  /*d940*/  @P6 PRMT R61, R57, 0x7770, RZ ;  /* 0x00007770393d6816 */ /* 0x000fc400000000ff */
[----:B------:R-:W-:Y:S01]  /*d950*/  @!P5 PRMT R69, R69, 0x5410, R59 ;  /* 0x000054104545d816 */ /* 0x000fe2000000003b */
[----:B------:R-:W-:Y:S01]  /*d960*/  @!P4 IMAD.MOV.U32 R42, RZ, RZ, R54 ;  /* 0x000000ffff2ac224 */ /* 0x000fe200078e0036 */
[----:B------:R-:W3:Y:S01]  /*d970*/  LDS.64 R58, [UR4+0x80] ;  /* 0x00008004ff3a7984 */ /* 0x000ee20008000a00 */
[----:B------:R-:W-:Y:S01]  /*d980*/  @P6 PRMT R60, R57, 0x7771, RZ ;  /* 0x00007771393c6816 */ /* 0x000fe200000000ff */
[----:B------:R-:W-:Y:S01]  /*d990*/  @!P4 IMAD.MOV.U32 R43, RZ, RZ, R55 ;  /* 0x000000ffff2bc224 */ /* 0x000fe200078e0037 */
[----:B------:R-:W-:Y:S01]  /*d9a0*/  @!P5 PRMT R68, R61, 0x7610, R68 ;  /* 0x000076103d44d816 */ /* 0x000fe20000000044 */
[----:B------:R-:W4:Y:S01]  /*d9b0*/  LDS.64 R54, [UR4+0x88] ;  /* 0x00008804ff367984 */ /* 0x000f220008000a00 */
[----:B------:R-:W-:Y:S01]  /*d9c0*/  ISETP.NE.AND P4, PT, R47, RZ, PT ;  /* 0x000000ff2f00720c */ /* 0x000fe20003f85270 */
[----:B------:R-:W-:Y:S02]  /*d9d0*/  @!P5 IMAD.MOV.U32 R17, RZ, RZ, R70 ;  /* 0x000000ffff11d224 */ /* 0x000fe400078e0046 */
[----:B------:R-:W5:Y:S01]  /*d9e0*/  LDS R57, [UR4+0x90] ;  /* 0x00009004ff397984 */ /* 0x000f620008000800 */
[----:B------:R-:W-:Y:S01]  /*d9f0*/  @!P5 PRMT R68, R68, 0x5410, R60 ;  /* 0x000054104444d816 */ /* 0x000fe2000000003c */
[----:B------:R-:W-:-:S02]  /*da00*/  @!P5 IMAD.MOV.U32 R42, RZ, RZ, R52 ;  /* 0x000000ffff2ad224 */ /* 0x000fc400078e0034 */
[----:B------:R-:W-:Y:S01]  /*da10*/  @!P5 IMAD.MOV.U32 R43, RZ, RZ, R53 ;  /* 0x000000ffff2bd224 */ /* 0x000fe200078e0035 */
[----:B------:R-:W5:Y:S01]  /*da20*/  LDS.64 R60, [UR4+0x98] ;  /* 0x00009804ff3c7984 */ /* 0x000f620008000a00 */
[----:B------:R-:W-:Y:S01]  /*da30*/  @!P5 IMAD.MOV.U32 R16, RZ, RZ, R56 ;  /* 0x000000ffff10d224 */ /* 0x000fe200078e0038 */
[----:B------:R-:W-:-:S03]  /*da40*/  ISETP.NE.AND P5, PT, R15, 0x5, PT ;  /* 0x000000050f00780c */ /* 0x000fc60003fa5270 */
[C---:B0-----:R-:W-:Y:S02]  /*da50*/  @P4 PRMT R2, R21.reuse, 0x7770, RZ ;  /* 0x0000777015024816 */ /* 0x041fe400000000ff */
[C---:B------:R-:W-:Y:S02]  /*da60*/  @P4 PRMT R4, R21.reuse, 0x7771, RZ ;  /* 0x0000777115044816 */ /* 0x040fe400000000ff */
[----:B------:R-:W-:Y:S01]  /*da70*/  @P4 PRMT R5, R21, 0x7772, RZ ;  /* 0x0000777215054816 */ /* 0x000fe200000000ff */
[----:B--2---:R-:W-:Y:S01]  /*da80*/  @!P4 DADD R18, R18, R52 ;  /* 0x000000001212c229 */ /* 0x004fe20000000034 */
[----:B------:R-:W-:Y:S04]  /*da90*/  LDS.64 R52, [UR4+0xb0] ;  /* 0x0000b004ff347984 */ /* 0x000fe80008000a00 */
[----:B------:R-:W-:-:S02]  /*daa0*/  @!P5 PRMT R68, R2, 0x7610, R68 ;  /* 0x000076100244d816 */ /* 0x000fc40000000044 */
[----:B------:R-:W-:Y:S02]  /*dab0*/  @!P5 PRMT R69, R5, 0x7610, R69 ;  /* 0x000076100545d816 */ /* 0x000fe40000000045 */
[----:B------:R-:W-:Y:S02]  /*dac0*/  @!P5 PRMT R68, R68, 0x5410, R4 ;  /* 0x000054104444d816 */ /* 0x000fe40000000004 */
[----:B------:R-:W0:Y:S01]  /*dad0*/  LDS.64 R4, [UR4+0xb8] ;  /* 0x0000b804ff047984 */ /* 0x000e220008000a00 */
[----:B------:R-:W-:Y:S01]  /*dae0*/  IADD3 R47, PT, PT, R70, R47, RZ ;  /* 0x0000002f462f7210 */ /* 0x000fe20007ffe0ff */
[----:B------:R-:W-:Y:S01]  /*daf0*/  @!P4 IMAD.IADD R20, R20, 0x1, R56 ;  /* 0x000000011414c824 */ /* 0x000fe200078e0238 */
[----:B------:R-:W-:Y:S02]  /*db00*/  ISETP.NE.AND P6, PT, R22, RZ, PT ;  /* 0x000000ff1600720c */ /* 0x000fe40003fc5270 */
[----:B------:R-:W-:Y:S01]  /*db10*/  @P4 PRMT R6, R21, 0x7773, RZ ;  /* 0x0000777315064816 */ /* 0x000fe200000000ff */
[----:B------:R-:W-:Y:S01]  /*db20*/  @!P5 IMAD.MOV.U32 R17, RZ, RZ, R47 ;  /* 0x000000ffff11d224 */ /* 0x000fe200078e002f */
[----:B-1----:R-:W-:Y:S01]  /*db30*/  R2UR UR5, R26 ;  /* 0x000000001a0572ca */ /* 0x002fe200000e0000 */
[----:B------:R-:W-:Y:S01]  /*db40*/  @!P5 IMAD.MOV.U32 R42, RZ, RZ, R18 ;  /* 0x000000ffff2ad224 */ /* 0x000fe200078e0012 */
[----:B------:R-:W-:Y:S01]  /*db50*/  @!P5 PRMT R69, R69, 0x5410, R6 ;  /* 0x000054104545d816 */ /* 0x000fe20000000006 */
[----:B------:R-:W-:-:S02]  /*db60*/  @!P5 IMAD.MOV.U32 R43, RZ, RZ, R19 ;  /* 0x000000ffff2bd224 */ /* 0x000fc400078e0013 */
[--C-:B------:R-:W-:Y:S01]  /*db70*/  @!P5 IMAD.MOV.U32 R16, RZ, RZ, R20.reuse ;  /* 0x000000ffff10d224 */ /* 0x100fe200078e0014 */
[----:B------:R-:W-:Y:S01]  /*db80*/  ISETP.NE.AND P5, PT, R15, 0x6, PT ;  /* 0x000000060f00780c */ /* 0x000fe20003fa5270 */
[----:B------:R-:W-:Y:S02]  /*db90*/  IMAD.SHL.U32 R21, R28, 0x1000000, RZ ;  /* 0x010000001c157824 */ /* 0x000fe400078e00ff */
[----:B---3--:R-:W-:Y:S01]  /*dba0*/  @!P6 DADD R58, R58, R18 ;  /* 0x000000003a3ae229 */ /* 0x008fe20000000012 */
[C---:B----4-:R-:W-:Y:S01]  /*dbb0*/  @P6 PRMT R7, R55.reuse, 0x7770, RZ ;  /* 0x0000777037076816 */ /* 0x050fe200000000ff */
[----:B------:R-:W-:Y:S01]  /*dbc0*/  @!P6 IMAD.IADD R54, R54, 0x1, R20 ;  /* 0x000000013636e824 */ /* 0x000fe200078e0214 */
[C---:B------:R-:W-:Y:S02]  /*dbd0*/  @P6 PRMT R8, R55.reuse, 0x7771, RZ ;  /* 0x0000777137086816 */ /* 0x040fe400000000ff */
[C---:B------:R-:W-:Y:S02]  /*dbe0*/  @P6 PRMT R9, R55.reuse, 0x7772, RZ ;  /* 0x0000777237096816 */ /* 0x040fe400000000ff */
[----:B------:R-:W-:-:S02]  /*dbf0*/  @P6 PRMT R10, R55, 0x7773, RZ ;  /* 0x00007773370a6816 */ /* 0x000fc400000000ff */
[----:B-----5:R-:W-:Y:S01]  /*dc00*/  ISETP.NE.AND P6, PT, R57, RZ, PT ;  /* 0x000000ff3900720c */ /* 0x020fe20003fc5270 */
[----:B------:R-:W-:Y:S01]  /*dc10*/  UISETP.NE.AND UP0, UPT, UR5, URZ, UPT ;  /* 0x000000ff0500728c */ /* 0x000fe2000bf05270 */
[----:B------:R-:W-:Y:S02]  /*dc20*/  IADD3 R22, PT, PT, R47, R22, RZ ;  /* 0x000000162f167210 */ /* 0x000fe40007ffe0ff */
[----:B------:R-:W-:Y:S02]  /*dc30*/  @!P5 PRMT R68, R7, 0x7610, R68 ;  /* 0x000076100744d816 */ /* 0x000fe40000000044 */
[----:B------:R-:W-:Y:S02]  /*dc40*/  @!P5 PRMT R69, R9, 0x7610, R69 ;  /* 0x000076100945d816 */ /* 0x000fe40000000045 */
[----:B------:R-:W-:Y:S01]  /*dc50*/  LOP3.LUT R21, R62, R21, RZ, 0xfc, !PT ;  /* 0x000000153e157212 */ /* 0x000fe200078efcff */
[----:B------:R-:W-:Y:S01]  /*dc60*/  @!P5 IMAD.MOV.U32 R17, RZ, RZ, R22 ;  /* 0x000000ffff11d224 */ /* 0x000fe200078e0016 */
[----:B------:R-:W-:Y:S01]  /*dc70*/  @!P5 PRMT R68, R68, 0x5410, R8 ;  /* 0x000054104444d816 */ /* 0x000fe20000000008 */
[----:B------:R-:W-:Y:S01]  /*dc80*/  @!P5 IMAD.MOV.U32 R42, RZ, RZ, R58 ;  /* 0x000000ffff2ad224 */ /* 0x000fe200078e003a */
[----:B------:R-:W-:Y:S01]  /*dc90*/  @!P5 PRMT R69, R69, 0x5410, R10 ;  /* 0x000054104545d816 */ /* 0x000fe2000000000a */
[----:B------:R-:W-:-:S02]  /*dca0*/  @!P5 IMAD.MOV.U32 R43, RZ, RZ, R59 ;  /* 0x000000ffff2bd224 */ /* 0x000fc400078e003b */
[--C-:B------:R-:W-:Y:S01]  /*dcb0*/  @!P5 IMAD.MOV.U32 R16, RZ, RZ, R54.reuse ;  /* 0x000000ffff10d224 */ /* 0x100fe200078e0036 */
[----:B------:R-:W-:Y:S01]  /*dcc0*/  PLOP3.LUT P5, PT, PT, PT, UP0, 0x80, 0x8 ;  /* 0x000000000008781c */ /* 0x000fe20003faf008 */
[----:B------:R-:W1:Y:S01]  /*dcd0*/  SHFL.UP PT, R27, R21, 0x1, RZ ;  /* 0x04200000151b7989 */ /* 0x000e6200000e00ff */
[----:B------:R-:W-:Y:S01]  /*dce0*/  @!P6 DADD R60, R60, R58 ;  /* 0x000000003c3ce229 */ /* 0x000fe2000000003a */
[----:B------:R-:W-:Y:S01]  /*dcf0*/  @!P6 IMAD.IADD R24, R24, 0x1, R54 ;  /* 0x000000011818e824 */ /* 0x000fe200078e0236 */
[----:B------:R-:W-:Y:S02]  /*dd00*/  ISETP.NE.AND P4, PT, R15, 0x7, PT ;  /* 0x000000070f00780c */ /* 0x000fe40003f85270 */
[----:B0-----:R-:W-:-:S07]  /*dd10*/  R2UR UR6, R5 ;  /* 0x00000000050672ca */ /* 0x001fce00000e0000 */
[----:B------:R-:W-:Y:S01]  /*dd20*/  @!P5 IADD3 R4, PT, PT, R4, R24, RZ ;  /* 0x000000180404d210 */ /* 0x000fe20007ffe0ff */
[----:B------:R-:W-:Y:S01]  /*dd30*/  @!P5 DADD R52, R52, R60 ;  /* 0x000000003434d229 */ /* 0x000fe2000000003c */
[----:B------:R-:W-:Y:S02]  /*dd40*/  ISETP.GE.U32.AND P5, PT, R3, 0x20, PT ;  /* 0x000000200300780c */ /* 0x000fe40003fa6070 */
[C---:B------:R-:W-:Y:S01]  /*dd50*/  @P6 PRMT R13, R25.reuse, 0x7772, RZ ;  /* 0x00007772190d6816 */ /* 0x040fe200000000ff */
[----:B------:R-:W-:Y:S01]  /*dd60*/  IMAD.IADD R6, R22, 0x1, R57 ;  /* 0x0000000116067824 */ /* 0x000fe200078e0239 */
[C---:B------:R-:W-:Y:S02]  /*dd70*/  @P6 PRMT R11, R25.reuse, 0x7770, RZ ;  /* 0x00007770190b6816 */ /* 0x040fe400000000ff */
[----:B------:R-:W-:Y:S02]  /*dd80*/  @P6 PRMT R14, R25, 0x7773, RZ ;  /* 0x00007773190e6816 */ /* 0x000fe400000000ff */
[----:B------:R-:W-:Y:S01]  /*dd90*/  @!P4 PRMT R69, R13, 0x7610, R69 ;  /* 0x000076100d45c816 */ /* 0x000fe20000000045 */
[----:B------:R-:W-:Y:S01]  /*dda0*/  @!P4 IMAD.MOV.U32 R17, RZ, RZ, R6 ;  /* 0x000000ffff11c224 */ /* 0x000fe200078e0006 */
[----:B------:R-:W-:Y:S01]  /*ddb0*/  @P6 PRMT R12, R25, 0x7771, RZ ;  /* 0x00007771190c6816 */ /* 0x000fe200000000ff */
[----:B------:R-:W0:Y:S01]  /*ddc0*/  SHFL.UP PT, R18, R44, 0x1, RZ ;  /* 0x042000002c127989 */ /* 0x000e2200000e00ff */
[----:B------:R-:W-:Y:S01]  /*ddd0*/  @!P4 PRMT R68, R11, 0x7610, R68 ;  /* 0x000076100b44c816 */ /* 0x000fe20000000044 */
[----:B------:R-:W-:Y:S01]  /*dde0*/  @UP0 UPRMT UR16, UR6, 0x7770, URZ ;  /* 0x0000777006100896 */ /* 0x000fe200080000ff */
[----:B-1----:R-:W-:Y:S01]  /*ddf0*/  SHF.R.U32.HI R2, RZ, 0x8, R27 ;  /* 0x00000008ff027819 */ /* 0x002fe2000001161b */
[----:B------:R-:W1:Y:S01]  /*de00*/  SHFL.UP PT, R19, R45, 0x1, RZ ;  /* 0x042000002d137989 */ /* 0x000e6200000e00ff */
[----:B------:R-:W-:Y:S01]  /*de10*/  @UP0 UPRMT UR17, UR6, 0x7771, URZ ;  /* 0x0000777106110896 */ /* 0x000fe200080000ff */
[----:B------:R-:W-:Y:S01]  /*de20*/  VIADD R6, R6, UR5 ;  /* 0x0000000506067c36 */ /* 0x000fe20008000000 */
[----:B------:R-:W-:Y:S01]  /*de30*/  @UP0 UPRMT UR18, UR6, 0x7772, URZ ;  /* 0x0000777206120896 */ /* 0x000fe200080000ff */
[----:B------:R2:W3:Y:S01]  /*de40*/  SHFL.UP PT, R22, R29, 0x1, RZ ;  /* 0x042000001d167989 */ /* 0x0004e200000e00ff */
[----:B------:R-:W-:Y:S01]  /*de50*/  @UP0 UPRMT UR19, UR6, 0x7773, URZ ;  /* 0x0000777306130896 */ /* 0x000fe200080000ff */
[----:B------:R-:W-:-:S02]  /*de60*/  @!P4 PRMT R69, R69, 0x5410, R14 ;  /* 0x000054104545c816 */ /* 0x000fc4000000000e */
[----:B------:R-:W4:Y:S01]  /*de70*/  SHFL.UP PT, R46, R46, 0x1, RZ ;  /* 0x042000002e2e7989 */ /* 0x000f2200000e00ff */
[----:B------:R-:W-:Y:S01]  /*de80*/  @!P4 IMAD.MOV.U32 R16, RZ, RZ, R24 ;  /* 0x000000ffff10c224 */ /* 0x000fe200078e0018 */
[C---:B------:R-:W-:Y:S01]  /*de90*/  PRMT R14, R49.reuse, 0x7770, RZ ;  /* 0x00007770310e7816 */ /* 0x040fe200000000ff */
[----:B------:R-:W-:Y:S01]  /*dea0*/  @!P4 IMAD.MOV.U32 R42, RZ, RZ, R60 ;  /* 0x000000ffff2ac224 */ /* 0x000fe200078e003c */
[C---:B------:R-:W-:Y:S01]  /*deb0*/  PRMT R15, R49.reuse, 0x7771, RZ ;  /* 0x00007771310f7816 */ /* 0x040fe200000000ff */
[----:B------:R-:W-:Y:S01]  /*dec0*/  @!P4 IMAD.MOV.U32 R43, RZ, RZ, R61 ;  /* 0x000000ffff2bc224 */ /* 0x000fe200078e003d */
[----:B------:R-:W-:Y:S02]  /*ded0*/  PRMT R20, R49, 0x7772, RZ ;  /* 0x0000777231147816 */ /* 0x000fe400000000ff */
[----:B------:R-:W-:Y:S02]  /*dee0*/  SHF.R.U32.HI R28, RZ, 0x18, R27 ;  /* 0x00000018ff1c7819 */ /* 0x000fe4000001161b */
[----:B------:R-:W-:-:S02]  /*def0*/  PRMT R25, R27, 0x7610, R25 ;  /* 0x000076101b197816 */ /* 0x000fc40000000019 */
[----:B------:R-:W-:Y:S02]  /*df00*/  @!P4 PRMT R68, R68, 0x5410, R12 ;  /* 0x000054104444c816 */ /* 0x000fe4000000000c */
[----:B------:R-:W-:Y:S02]  /*df10*/  PRMT R49, R49, 0x7773, RZ ;  /* 0x0000777331317816 */ /* 0x000fe400000000ff */
[C---:B------:R-:W-:Y:S02]  /*df20*/  PRMT R21, R51.reuse, 0x7770, RZ ;  /* 0x0000777033157816 */ /* 0x040fe400000000ff */
[C---:B------:R-:W-:Y:S02]  /*df30*/  PRMT R24, R51.reuse, 0x7771, RZ ;  /* 0x0000777133187816 */ /* 0x040fe400000000ff */
[C---:B------:R-:W-:Y:S02]  /*df40*/  PRMT R23, R51.reuse, 0x7772, RZ ;  /* 0x0000777233177816 */ /* 0x040fe400000000ff */
[----:B------:R-:W-:-:S02]  /*df50*/  PRMT R26, R51, 0x7773, RZ ;  /* 0x00007773331a7816 */ /* 0x000fc400000000ff */
[----:B------:R-:W-:Y:S02]  /*df60*/  PRMT R27, R27, 0x7632, R27 ;  /* 0x000076321b1b7816 */ /* 0x000fe4000000001b */
[----:B--2---:R-:W-:Y:S01]  /*df70*/  PRMT R29, R2, 0x7610, R29 ;  /* 0x00007610021d7816 */ /* 0x004fe2000000001d */
[----:B01-34-:R-:W-:Y:S06]  /*df80*/  @!P5 BRA `(.L_x_1953) ;  /* 0x00000000003cd947 */ /* 0x01bfec0003800000 */
[C---:B------:R-:W-:Y:S01]  /*df90*/  ISETP.NE.AND P3, PT, R22.reuse, RZ, PT ;  /* 0x000000ff1600720c */ /* 0x040fe20003f65270 */
[----:B------:R-:W-:Y:S01]  /*dfa0*/  IMAD.IADD R22, R22, 0x1, R17 ;  /* 0x0000000116167824 */ /* 0x000fe200078e0211 */
[----:B------:R-:W-:-:S11]  /*dfb0*/  ISETP.NE.AND P4, PT, R0, RZ, PT ;  /* 0x000000ff0000720c */ /* 0x000fd60003f85270 */
[----:B------:R-:W-:Y:S01]  /*dfc0*/  @!P3 DADD R18, R18, R42 ;  /* 0x000000001212b229 */ /* 0x000fe2000000002a */
[----:B------:R-:W-:Y:S01]  /*dfd0*/  @!P3 IMAD.IADD R46, R46, 0x1, R16 ;  /* 0x000000012e2eb824 */ /* 0x000fe200078e0210 */
[----:B------:R-:W-:Y:S09]  /*dfe0*/  @P4 BRA `(.L_x_1954) ;  /* 0x0000001c00744947 */ /* 0x000ff20003800000 */
[----:B------:R-:W-:Y:S01]  /*dff0*/  IMAD.MOV.U32 R46, RZ, RZ, R16 ;  /* 0x000000ffff2e7224 */ /* 0x000fe200078e0010 */
[----:B------:R-:W-:Y:S01]  /*e000*/  MOV R22, R17 ;  /* 0x0000001100167202 */ /* 0x000fe20000000f00 */
[----:B------:R-:W-:Y:S01]  /*e010*/  IMAD.MOV.U32 R18, RZ, RZ, R42 ;  /* 0x000000ffff127224 */ /* 0x000fe200078e002a */
[C---:B------:R-:W-:Y:S01]  /*e020*/  PRMT R25, R68.reuse, 0x7610, R25 ;  /* 0x0000761044197816 */ /* 0x040fe20000000019 */
[----:B------:R-:W-:Y:S01]  /*e030*/  IMAD.MOV.U32 R19, RZ, RZ, R43 ;  /* 0x000000ffff137224 */ /* 0x000fe200078e002b */
[----:B------:R-:W-:Y:S02]  /*e040*/  PRMT R29, R68, 0x7632, R29 ;  /* 0x00007632441d7816 */ /* 0x000fe4000000001d */
[C---:B------:R-:W-:Y:S02]  /*e050*/  PRMT R27, R69.reuse, 0x7610, R27 ;  /* 0x00007610451b7816 */ /* 0x040fe4000000001b */
[----:B------:R-:W-:Y:S01]  /*e060*/  PRMT R28, R69, 0x7632, R28 ;  /* 0x00007632451c7816 */ /* 0x000fe2000000001c */
[----:B------:R-:W-:Y:S06]  /*e070*/  BRA `(.L_x_1954) ;  /* 0x0000001c00507947 */ /* 0x000fec0003800000 */
.L_x_1953:
[----:B------:R-:W-:Y:S04]  /*e080*/  BSSY.RECONVERGENT B0, `(.L_x_1955) ;  /* 0x0000020000007945 */ /* 0x000fe80003800200 */
[----:B------:R-:W-:Y:S05]  /*e090*/  @P3 BRA `(.L_x_1956) ;  /* 0x0000000000783947 */ /* 0x000fea0003800000 */
[----:B------:R-:W0:Y:S01]  /*e0a0*/  LDCU.64 UR6, c[0x0][0x3c0] ;  /* 0x00007800ff0677ac */ /* 0x000e220008000a00 */
[----:B------:R-:W-:Y:S01]  /*e0b0*/  IMAD.MOV.U32 R16, RZ, RZ, R4 ;  /* 0x000000ffff107224 */ /* 0x000fe200078e0004 */
[----:B------:R-:W-:Y:S01]  /*e0c0*/  MOV R13, 0x64 ;  /* 0x00000064000d7802 */ /* 0x000fe20000000f00 */
[----:B------:R1:W-:Y:S01]  /*e0d0*/  STS [UR4+0x118], R6 ;  /* 0x00011806ff007988 */ /* 0x0003e20008000804 */
[----:B------:R-:W2:Y:S03]  /*e0e0*/  LDCU.64 UR8, c[0x0][0x3b8] ;  /* 0x00007700ff0877ac */ /* 0x000ea60008000a00 */
[----:B------:R1:W-:Y:S01]  /*e0f0*/  STS.64 [UR4+0x120], R52 ;  /* 0x00012034ff007988 */ /* 0x0003e20008000a04 */
[----:B------:R-:W-:Y:S02]  /*e100*/  UPRMT UR5, UR18, 0x3340, UR19 ;  /* 0x0000334012057896 */ /* 0x000fe40008000013 */
[----:B------:R-:W-:-:S02]  /*e110*/  UPRMT UR10, UR16, 0x3340, UR17 ;  /* 0x00003340100a7896 */ /* 0x000fc40008000011 */
[----:B------:R-:W-:Y:S02]  /*e120*/  USHF.L.U32 UR11, UR18, 0x10, URZ ;  /* 0x00000010120b7899 */ /* 0x000fe400080006ff */
[----:B------:R-:W-:Y:S02]  /*e130*/  UPRMT UR5, UR10, 0x5410, UR5 ;  /* 0x000054100a057896 */ /* 0x000fe40008000005 */
[----:B------:R-:W-:Y:S02]  /*e140*/  UPRMT UR10, UR16, 0x6540, UR17 ;  /* 0x00006540100a7896 */ /* 0x000fe40008000011 */
[----:B------:R-:W-:Y:S02]  /*e150*/  USHF.L.U32 UR12, UR19, 0x18, URZ ;  /* 0x00000018130c7899 */ /* 0x000fe400080006ff */
[----:B------:R-:W-:Y:S01]  /*e160*/  ULOP3.LUT UR10, UR10, 0xff0000, UR11, 0xf8, !UPT ;  /* 0x00ff00000a0a7892 */ /* 0x000fe2000f8ef80b */
[----:B------:R-:W-:Y:S01]  /*e170*/  IMAD.U32 R17, RZ, RZ, UR5 ;  /* 0x00000005ff117e24 */ /* 0x000fe2000f8e00ff */
[----:B0-----:R-:W-:-:S02]  /*e180*/  UIMAD.WIDE.U32 UR6, UR13, 0x18, UR6 ;  /* 0x000000180d0678a5 */ /* 0x001fc4000f8e0006 */
[----:B------:R-:W-:Y:S02]  /*e190*/  ULOP3.LUT UR10, UR10, UR12, URZ, 0xfc, !UPT ;  /* 0x0000000c0a0a7292 */ /* 0x000fe4000f8efcff */
[----:B--2---:R-:W-:Y:S01]  /*e1a0*/  UIMAD.WIDE.U32 UR8, UR13, 0x4, UR8 ;  /* 0x000000040d0878a5 */ /* 0x004fe2000f8e0008 */
[----:B------:R1:W-:Y:S01]  /*e1b0*/  STS.64 [UR4+0x128], R16 ;  /* 0x00012810ff007988 */ /* 0x0003e20008000a04 */
[----:B------:R-:W-:Y:S02]  /*e1c0*/  IMAD.U32 R8, RZ, RZ, UR6 ;  /* 0x00000006ff087e24 */ /* 0x000fe4000f8e00ff */
        /* <DEDUP_REMOVED lines=11> */
.L_x_1956:
[----:B------:R-:W-:Y:S05]  /*e280*/  BSYNC.RECONVERGENT B0 ;  /* 0x0000000000007941 */ /* 0x000fea0003800200 */
.L_x_1955:
[----:B------:R-:W0:Y:S01]  /*e290*/  LDCU UR5, c[0x0][0x370] ;  /* 0x00006e00ff0577ac */ /* 0x000e220008000800 */
[----:B------:R-:W-:-:S05]  /*e2a0*/  LOP3.LUT R3, RZ, R3, RZ, 0x33, !PT ;  /* 0x00000003ff037212 */ /* 0x000fca00078e33ff */
[----:B------:R-:W-:Y:S01]  /*e2b0*/  VIADD R45, R3, UR13 ;  /* 0x0000000d032d7c36 */ /* 0x000fe20008000000 */
[----:B0-----:R-:W-:-:S09]  /*e2c0*/  UISETP.GT.U32.AND UP0, UPT, UR5, 0x1f3, UPT ;  /* 0x000001f30500788c */ /* 0x001fd2000bf04070 */
[----:B------:R-:W-:Y:S05]  /*e2d0*/  BRA.U UP0, `(.L_x_1957) ;  /* 0x0000000100087547 */ /* 0x000fea000b800000 */
[----:B------:R0:W-:Y:S06]  /*e2e0*/  MEMBAR.SC.CTA ;  /* 0x0000000000007992 */ /* 0x0001ec0000000000 */
[----:B0-----:R-:W-:Y:S05]  /*e2f0*/  BRA `(.L_x_1958) ;  /* 0x0000000000087947 */ /* 0x001fea0003800000 */
.L_x_1957:
[----:B------:R-:W-:Y:S05]  /*e300*/  NANOSLEEP 0x1c2 ;  /* 0x000001c20000795d */ /* 0x000fea0003800000 */
[----:B------:R-:W-:Y:S01]  /*e310*/  NOP ;  /* 0x0000000000007918 */ /* 0x000fe20000000000 */
.L_x_1958:
[----:B------:R-:W0:Y:S02]  /*e320*/  LDC.64 R2, c[0x0][0x3b8] ;  /* 0x0000ee00ff027b82 */ /* 0x000e240000000a00 */
[----:B0-----:R-:W-:-:S07]  /*e330*/  IMAD.WIDE R2, R45, 0x4, R2 ;  /* 0x000000042d027825 */ /* 0x001fce00078e0202 */
.L_x_1960:
[----:B-1----:R-:W2:Y:S01]  /*e340*/  LD.E.STRONG.GPU R13, desc[UR14][R2.64+0x80] ;  /* 0x0000800e020d7980 */ /* 0x002ea2000c10f900 */
        /* <DEDUP_REMOVED lines=9> */
.L_x_2211:
        /* <DEDUP_REMOVED lines=13> */
[----:B------:R-:W-:Y:S02]  /*e4b0*/  SHF.R.U32.HI R54, RZ, 0x18, R3 ;  /* 0x00000018ff367819 */ /* 0x000fe40000011603 */
[----:B------:R-:W-:Y:S01]  /*e4c0*/  PRMT R44, R3, 0x7610, R44 ;  /* 0x00007610032c7816 */ /* 0x000fe2000000002c */
[----:B0-----:R-:W-:Y:S06]  /*e4d0*/  BRA `(.L_x_1963) ;  /* 0x0000000000247947 */ /* 0x001fec0003800000 */
.L_x_1962:
        /* <DEDUP_REMOVED lines=8> */
[----:B0-----:R-:W-:-:S07]  /*e560*/  PRMT R44, R3, 0x7610, R44 ;  /* 0x00007610032c7816 */ /* 0x001fce000000002c */
.L_x_1963:
[----:B------:R-:W-:Y:S05]  /*e570*/  BSYNC.RECONVERGENT B0 ;  /* 0x0000000000007941 */ /* 0x000fea0003800200 */
.L_x_1961:
[----:B------:R-:W-:-:S03]  /*e580*/  UMOV UR5, 0xffffffff ;  /* 0xffffffff00057882 */ /* 0x000fc60000000000 */
[----:B------:R-:W-:Y:S05]  /*e590*/  BRA.DIV UR5, `(.L_x_1964) ;  /* 0x0000005a05987947 */ /* 0x000fea000b800000 */
[----:B------:R-:W0:Y:S01]  /*e5a0*/  S2R R3, SR_GEMASK ;  /* 0x0000000000037919 */ /* 0x000e220000003c00 */
[----:B------:R-:W-:Y:S02]  /*e5b0*/  VOTE.ANY R11, PT, !P3 ;  /* 0x00000000000b7806 */ /* 0x000fe400058e0100 */
[----:B------:R-:W-:Y:S02]  /*e5c0*/  LOP3.LUT R12, R44, 0xff, RZ, 0xc0, !PT ;  /* 0x000000ff2c0c7812 */ /* 0x000fe400078ec0ff */
[----:B------:R-:W-:Y:S02]  /*e5d0*/  LOP3.LUT R17, R54, 0xffff, RZ, 0xc0, !PT ;  /* 0x0000ffff36117812 */ /* 0x000fe400078ec0ff */
[----:B------:R-:W-:Y:S02]  /*e5e0*/  PRMT R12, R47, 0x7604, R12 ;  /* 0x000076042f0c7816 */ /* 0x000fe4000000000c */
[----:B0-----:R-:W-:-:S05]  /*e5f0*/  LOP3.LUT R11, R11, 0x80000000, R3, 0xec, !PT ;  /* 0x800000000b0b7812 */ /* 0x001fca00078eec03 */
        /* <DEDUP_REMOVED lines=8> */
.L_x_2215:
[----:B------:R-:W-:-:S03]  /*e680*/  UMOV UR5, 0xffffffff ;  /* 0xffffffff00057882 */ /* 0x000fc60000000000 */
[----:B------:R-:W-:Y:S05]  /*e690*/  BRA.DIV UR5, `(.L_x_1965) ;  /* 0x0000005a05c47947 */ /* 0x000fea000b800000 */
.L_x_2218:
[----:B------:R-:W-:-:S03]  /*e6a0*/  UMOV UR5, 0xffffffff ;  /* 0xffffffff00057882 */ /* 0x000fc60000000000 */
[----:B------:R-:W-:Y:S05]  /*e6b0*/  BRA.DIV UR5, `(.L_x_1966) ;  /* 0x0000005a05dc7947 */ /* 0x000fea000b800000 */
[----:B------:R2:W3:Y:S04]  /*e6c0*/  SHFL.DOWN PT, R10, R8, 0x1, R42 ;  /* 0x08200000080a7989 */ /* 0x0004e800000e002a */
[----:B------:R2:W4:Y:S04]  /*e6d0*/  SHFL.DOWN PT, R17, R9, 0x1, R42 ;  /* 0x0820000009117989 */ /* 0x00052800000e002a */
[----:B------:R2:W0:Y:S02]  /*e6e0*/  SHFL.DOWN PT, R55, R2, 0x1, R42 ;  /* 0x0820000002377989 */ /* 0x00042400000e002a */
.L_x_2223:
[----:B------:R-:W-:Y:S01]  /*e6f0*/  UMOV UR5, 0xffffffff ;  /* 0xffffffff00057882 */ /* 0x000fe20000000000 */
[----:B------:R-:W-:Y:S02]  /*e700*/  ISETP.GE.AND P4, PT, R0, R42, PT ;  /* 0x0000002a0000720c */ /* 0x000fe40003f86270 */
[----:B------:R-:W-:Y:S11]  /*e710*/  BRA.DIV UR5, `(.L_x_1967) ;  /* 0x0000005e051c7947 */ /* 0x000ff6000b800000 */
.L_x_2226:
[----:B------:R-:W-:Y:S04]  /*e720*/  BSSY.RECONVERGENT B0, `(.L_x_1968) ;  /* 0x0000007000007945 */ /* 0x000fe80003800200 */
[----:B------:R-:W-:Y:S05]  /*e730*/  @P4 BRA `(.L_x_1969) ;  /* 0x0000000000144947 */ /* 0x000fea0003800000 */
[C---:B------:R-:W-:Y:S02]  /*e740*/  ISETP.NE.AND P3, PT, R5.reuse, RZ, PT ;  /* 0x000000ff0500720c */ /* 0x040fe40003f65270 */
[----:B01----:R-:W-:-:S11]  /*e750*/  IADD3 R5, PT, PT, R5, R16, RZ ;  /* 0x0000001005057210 */ /* 0x003fd60007ffe0ff */
[----:B----4-:R-:W-:Y:S02]  /*e760*/  @!P3 IMAD.MOV.U32 R11, RZ, RZ, R17 ;  /* 0x000000ffff0bb224 */ /* 0x010fe400078e0011 */
[----:B--2---:R-:W-:-:S04]  /*e770*/  @!P3 IMAD.IADD R2, R2, 0x1, R55 ;  /* 0x000000010202b824 */ /* 0x004fc800078e0237 */
[----:B---3--:R-:W-:-:S11]  /*e780*/  @!P3 DADD R8, R8, R10 ;  /* 0x000000000808b229 */ /* 0x008fd6000000000a */
.L_x_1969:
[----:B------:R-:W-:Y:S05]  /*e790*/  BSYNC.RECONVERGENT B0 ;  /* 0x0000000000007941 */ /* 0x000fea0003800200 */
.L_x_1968:
[----:B------:R-:W-:-:S03]  /*e7a0*/  UMOV UR5, 0xffffffff ;  /* 0xffffffff00057882 */ /* 0x000fc60000000000 */
[----:B------:R-:W-:Y:S05]  /*e7b0*/  BRA.DIV UR5, `(.L_x_1970) ;  /* 0x0000005e05187947 */ /* 0x000fea000b800000 */
[----:B---3--:R3:W0:Y:S02]  /*e7c0*/  SHFL.DOWN PT, R10, R5, 0x2, R42 ;  /* 0x08400000050a7989 */ /* 0x00862400000e002a */
.L_x_2229:
[----:B------:R-:W-:-:S03]  /*e7d0*/  UMOV UR5, 0xffffffff ;  /* 0xffffffff00057882 */ /* 0x000fc60000000000 */
[----:B------:R-:W-:Y:S05]  /*e7e0*/  BRA.DIV UR5, `(.L_x_1971) ;  /* 0x0000005e05347947 */ /* 0x000fea000b800000 */
.L_x_2232:
[----:B------:R-:W-:-:S03]  /*e7f0*/  UMOV UR5, 0xffffffff ;  /* 0xffffffff00057882 */ /* 0x000fc60000000000 */
[----:B------:R-:W-:Y:S05]  /*e800*/  BRA.DIV UR5, `(.L_x_1972) ;  /* 0x0000005e054c7947 */ /* 0x000fea000b800000 */
[----:B-1----:R1:W1:Y:S04]  /*e810*/  SHFL.DOWN PT, R16, R8, 0x2, R42 ;  /* 0x0840000008107989 */ /* 0x00226800000e002a */
[----:B----4-:R4:W1:Y:S04]  /*e820*/  SHFL.DOWN PT, R17, R9, 0x2, R42 ;  /* 0x0840000009117989 */ /* 0x01086800000e002a */
[----:B0-----:R4:W0:Y:S02]  /*e830*/  SHFL.DOWN PT, R55, R2, 0x2, R42 ;  /* 0x0840000002377989 */ /* 0x00182400000e002a */
.L_x_2237:
[----:B------:R-:W-:Y:S01]  /*e840*/  VIADD R11, R0, 0x2 ;  /* 0x00000002000b7836 */ /* 0x000fe20000000000 */
[----:B------:R-:W-:-:S04]  /*e850*/  UMOV UR5, 0xffffffff ;  /* 0xffffffff00057882 */ /* 0x000fc80000000000 */
[----:B------:R-:W-:Y:S01]  /*e860*/  ISETP.GT.AND P4, PT, R11, R42, PT ;  /* 0x0000002a0b00720c */ /* 0x000fe20003f84270 */
[----:B------:R-:W-:-:S12]  /*e870*/  BRA.DIV UR5, `(.L_x_1973) ;  /* 0x0000005e05887947 */ /* 0x000fd8000b800000 */
.L_x_2240:
        /* <DEDUP_REMOVED lines=8> */
.L_x_1975:
[----:B------:R-:W-:Y:S05]  /*e900*/  BSYNC.RECONVERGENT B0 ;  /* 0x0000000000007941 */ /* 0x000fea0003800200 */
.L_x_1974:
[----:B------:R-:W-:-:S03]  /*e910*/  UMOV UR5, 0xffffffff ;  /* 0xffffffff00057882 */ /* 0x000fc60000000000 */
[----:B------:R-:W-:Y:S05]  /*e920*/  BRA.DIV UR5, `(.L_x_1976) ;  /* 0x0000005e05807947 */ /* 0x000fea000b800000 */
[----:B------:R0:W0:Y:S02]  /*e930*/  SHFL.DOWN PT, R10, R5, 0x4, R42 ;  /* 0x08800000050a7989 */ /* 0x00002400000e002a */
.L_x_2243:
[----:B------:R-:W-:-:S03]  /*e940*/  UMOV UR5, 0xffffffff ;  /* 0xffffffff00057882 */ /* 0x000fc60000000000 */
[----:B------:R-:W-:Y:S05]  /*e950*/  BRA.DIV UR5, `(.L_x_1977) ;  /* 0x0000005e059c7947 */ /* 0x000fea000b800000 */
.L_x_2246:
[----:B------:R-:W-:-:S03]  /*e960*/  UMOV UR5, 0xffffffff ;  /* 0xffffffff00057882 */ /* 0x000fc60000000000 */
[----:B------:R-:W-:Y:S05]  /*e970*/  BRA.DIV UR5, `(.L_x_1978) ;  /* 0x0000005e05b47947 */ /* 0x000fea000b800000 */
[----:B-1----:R1:W1:Y:S04]  /*e980*/  SHFL.DOWN PT, R16, R8, 0x4, R42 ;  /* 0x0880000008107989 */ /* 0x00226800000e002a */
[----:B------:R1:W1:Y:S04]  /*e990*/  SHFL.DOWN PT, R17, R9, 0x4, R42 ;  /* 0x0880000009117989 */ /* 0x00026800000e002a */
[----:B0-----:R0:W0:Y:S02]  /*e9a0*/  SHFL.DOWN PT, R55, R2, 0x4, R42 ;  /* 0x0880000002377989 */ /* 0x00102400000e002a */
.L_x_2251:
[----:B------:R-:W-:Y:S01]  /*e9b0*/  UMOV UR5, 0xffffffff ;  /* 0xffffffff00057882 */ /* 0x000fe20000000000 */
[----:B------:R-:W-:-:S04]  /*e9c0*/  IADD3 R11, PT, PT, R0, 0x4, RZ ;  /* 0x00000004000b7810 */ /* 0x000fc80007ffe0ff */
[----:B------:R-:W-:Y:S01]  /*e9d0*/  ISETP.GT.AND P4, PT, R11, R42, PT ;  /* 0x0000002a0b00720c */ /* 0x000fe20003f84270 */
[----:B------:R-:W-:-:S12]  /*e9e0*/  BRA.DIV UR5, `(.L_x_1979) ;  /* 0x0000005e05f07947 */ /* 0x000fd8000b800000 */
.L_x_2254:
        /* <DEDUP_REMOVED lines=8> */
.L_x_1981:
[----:B------:R-:W-:Y:S05]  /*ea70*/  BSYNC.RECONVERGENT B0 ;  /* 0x0000000000007941 */ /* 0x000fea0003800200 */
.L_x_1980:
[----:B------:R-:W-:-:S03]  /*ea80*/  UMOV UR5, 0xffffffff ;  /* 0xffffffff00057882 */ /* 0x000fc60000000000 */
[----:B------:R-:W-:Y:S05]  /*ea90*/  BRA.DIV UR5, `(.L_x_1982) ;  /* 0x0000005e05e87947 */ /* 0x000fea000b800000 */
[----:B------:R0:W0:Y:S02]  /*eaa0*/  SHFL.DOWN PT, R10, R5, 0x8, R42 ;  /* 0x09000000050a7989 */ /* 0x00002400000e002a */
.L_x_2257:
[----:B------:R-:W-:-:S03]  /*eab0*/  UMOV UR5, 0xffffffff ;  /* 0xffffffff00057882 */ /* 0x000fc60000000000 */
[----:B------:R-:W-:Y:S05]  /*eac0*/  BRA.DIV UR5, `(.L_x_1983) ;  /* 0x0000006205047947 */ /* 0x000fea000b800000 */
.L_x_2260:
[----:B------:R-:W-:-:S03]  /*ead0*/  UMOV UR5, 0xffffffff ;  /* 0xffffffff00057882 */ /* 0x000fc60000000000 */
[----:B------:R-:W-:Y:S05]  /*eae0*/  BRA.DIV UR5, `(.L_x_1984) ;  /* 0x00000062051c7947 */ /* 0x000fea000b800000 */
[----:B-1----:R1:W1:Y:S04]  /*eaf0*/  SHFL.DOWN PT, R16, R8, 0x8, R42 ;  /* 0x0900000008107989 */ /* 0x00226800000e002a */
[----:B------:R1:W1:Y:S04]  /*eb00*/  SHFL.DOWN PT, R17, R9, 0x8, R42 ;  /* 0x0900000009117989 */ /* 0x00026800000e002a */
[----:B0-----:R0:W0:Y:S02]  /*eb10*/  SHFL.DOWN PT, R55, R2, 0x8, R42 ;  /* 0x0900000002377989 */ /* 0x00102400000e002a */
.L_x_2265:
[----:B------:R-:W-:Y:S01]  /*eb20*/  VIADD R11, R0, 0x8 ;  /* 0x00000008000b7836 */ /* 0x000fe20000000000 */
[----:B------:R-:W-:-:S04]  /*eb30*/  UMOV UR5, 0xffffffff ;  /* 0xffffffff00057882 */ /* 0x000fc80000000000 */
[----:B------:R-:W-:Y:S01]  /*eb40*/  ISETP.GT.AND P4, PT, R11, R42, PT ;  /* 0x0000002a0b00720c */ /* 0x000fe20003f84270 */
[----:B------:R-:W-:-:S12]  /*eb50*/  BRA.DIV UR5, `(.L_x_1985) ;  /* 0x0000006205587947 */ /* 0x000fd8000b800000 */
.L_x_2268:
[----:B------:R-:W-:Y:S04]  /*eb60*/  BSSY.RECONVERGENT B0, `(.L_x_1986) ;  /* 0x0000008000007945 */ /* 0x000fe80003800200 */
[----:B------:R-:W-:Y:S05]  /*eb70*/  @P4 BRA `(.L_x_1987) ;  /* 0x0000000000184947 */ /* 0x000fea0003800000 */
[C---:B------:R-:W-:Y:S01]  /*eb80*/  ISETP.NE.AND P3, PT, R5.reuse, RZ, PT ;  /* 0x000000ff0500720c */ /* 0x040fe20003f65270 */
[----:B---3--:R-:W-:-:S12]  /*eb90*/  IMAD.IADD R5, R5, 0x1, R10 ;  /* 0x0000000105057824 */ /* 0x008fd800078e020a */
[----:B-1----:R-:W-:Y:S01]  /*eba0*/  @!P3 IMAD.MOV.U32 R10, RZ, RZ, R16 ;  /* 0x000000ffff0ab224 */ /* 0x002fe200078e0010 */
[----:B------:R-:W-:Y:S01]  /*ebb0*/  @!P3 MOV R11, R17 ;  /* 0x00000011000bb202 */ /* 0x000fe20000000f00 */
[----:B0-2-4-:R-:W-:-:S05]  /*ebc0*/  @!P3 IMAD.IADD R2, R2, 0x1, R55 ;  /* 0x000000010202b824 */ /* 0x015fca00078e0237 */
[----:B------:R-:W-:-:S11]  /*ebd0*/  @!P3 DADD R8, R8, R10 ;  /* 0x000000000808b229 */ /* 0x000fd6000000000a */
.L_x_1987:
[----:B------:R-:W-:Y:S05]  /*ebe0*/  BSYNC.RECONVERGENT B0 ;  /* 0x0000000000007941 */ /* 0x000fea0003800200 */
.L_x_1986:
[----:B------:R-:W-:-:S03]  /*ebf0*/  UMOV UR5, 0xffffffff ;  /* 0xffffffff00057882 */ /* 0x000fc60000000000 */
[----:B------:R-:W-:Y:S05]  /*ec00*/  BRA.DIV UR5, `(.L_x_1988) ;  /* 0x0000006205507947 */ /* 0x000fea000b800000 */
[----:B------:R0:W0:Y:S02]  /*ec10*/  SHFL.DOWN PT, R10, R5, 0x10, R42 ;  /* 0x0a000000050a7989 */ /* 0x00002400000e002a */
.L_x_2271:
[----:B------:R-:W-:-:S03]  /*ec20*/  UMOV UR5, 0xffffffff ;  /* 0xffffffff00057882 */ /* 0x000fc60000000000 */
[----:B------:R-:W-:Y:S05]  /*ec30*/  BRA.DIV UR5, `(.L_x_1989) ;  /* 0x00000062056c7947 */ /* 0x000fea000b800000 */
.L_x_2274:
[----:B------:R-:W-:-:S03]  /*ec40*/  UMOV UR5, 0xffffffff ;  /* 0xffffffff00057882 */ /* 0x000fc60000000000 */
[----:B------:R-:W-:Y:S05]  /*ec50*/  BRA.DIV UR5, `(.L_x_1990) ;  /* 0x0000006205847947 */ /* 0x000fea000b800000 */
[----:B-1----:R1:W1:Y:S04]  /*ec60*/  SHFL.DOWN PT, R16, R8, 0x10, R42 ;  /* 0x0a00000008107989 */ /* 0x00226800000e002a */
[----:B------:R1:W1:Y:S04]  /*ec70*/  SHFL.DOWN PT, R17, R9, 0x10, R42 ;  /* 0x0a00000009117989 */ /* 0x00026800000e002a */
[----:B0-----:R0:W0:Y:S02]  /*ec80*/  SHFL.DOWN PT, R55, R2, 0x10, R42 ;  /* 0x0a00000002377989 */ /* 0x00102400000e002a */
.L_x_2279:
[----:B------:R-:W-:Y:S01]  /*ec90*/  VIADD R11, R0, 0x10 ;  /* 0x00000010000b7836 */ /* 0x000fe20000000000 */
[----:B------:R-:W-:Y:S01]  /*eca0*/  UMOV UR5, 0xffffffff ;  /* 0xffffffff00057882 */ /* 0x000fe20000000000 */
[----:B------:R-:W-:-:S03]  /*ecb0*/  ISETP.NE.AND P4, PT, R13, 0x65, PT ;  /* 0x000000650d00780c */ /* 0x000fc60003f85270 */
[----:B------:R-:W-:Y:S01]  /*ecc0*/  ISETP.GT.AND P5, PT, R11, R42, PT ;  /* 0x0000002a0b00720c */ /* 0x000fe20003fa4270 */
[----:B------:R-:W-:-:S12]  /*ecd0*/  BRA.DIV UR5, `(.L_x_1991) ;  /* 0x0000006205bc7947 */ /* 0x000fd8000b800000 */
.L_x_2282:
        /* <DEDUP_REMOVED lines=8> */
.L_x_1993:
[----:B------:R-:W-:Y:S05]  /*ed60*/  BSYNC.RECONVERGENT B0 ;  /* 0x0000000000007941 */ /* 0x000fea0003800200 */
.L_x_1992:
[----:B------:R-:W-:-:S03]  /*ed70*/  UMOV UR5, 0xffffffff ;  /* 0xffffffff00057882 */ /* 0x000fc60000000000 */
[----:B------:R-:W-:Y:S05]  /*ed80*/  BRA.DIV UR5, `(.L_x_1994) ;  /* 0x0000006205b47947 */ /* 0x000fea000b800000 */
[----:B------:R-:W-:-:S13]  /*ed90*/  VOTE.ALL P4, P4 ;  /* 0x0000000000ff7806 */ /* 0x000fda0002080000 */
.L_x_2285:
[----:B------:R-:W-:Y:S05]  /*eda0*/  @!P4 BRA `(.L_x_1995) ;  /* 0x0000000800d8c947 */ /* 0x000fea0003800000 */
.L_x_2032:
[----:B01----:R-:W1:Y:S01]  /*edb0*/  LDC.64 R16, c[0x0][0x3b8] ;  /* 0x0000ee00ff107b82 */ /* 0x003e620000000a00 */
[----:B------:R-:W-:Y:S05]  /*edc0*/  YIELD ;  /* 0x0000000000007946 */ /* 0x000fea0003800000 */
[----:B-1234-:R-:W-:-:S07]  /*edd0*/  IMAD.WIDE R16, R45, 0x4, R16 ;  /* 0x000000042d107825 */ /* 0x01efce00078e0210 */
.L_x_1997:
        /* <DEDUP_REMOVED lines=10> */
.L_x_2288:
        /* <DEDUP_REMOVED lines=9> */
[----:B0-----:R1:W5:Y:S04]  /*ef10*/  LD.E.STRONG.GPU R55, desc[UR14][R16.64] ;  /* 0x0000000e10377980 */ /* 0x001368000c10f900 */
[----:B------:R1:W5:Y:S01]  /*ef20*/  LD.E.64.STRONG.GPU R12, desc[UR14][R16.64+0x8] ;  /* 0x0000080e100c7980 */ /* 0x000362000c10fb00 */
[--C-:B--2---:R-:W-:Y:S02]  /*ef30*/  SHF.R.U32.HI R59, RZ, 0x8, R11.reuse ;  /* 0x00000008ff3b7819 */ /* 0x104fe4000001160b */
[----:B------:R-:W-:-:S02]  /*ef40*/  SHF.R.U32.HI R60, RZ, 0x10, R11 ;  /* 0x00000010ff3c7819 */ /* 0x000fc4000001160b */
[----:B------:R-:W-:Y:S02]  /*ef50*/  SHF.R.U32.HI R61, RZ, 0x18, R11 ;  /* 0x00000018ff3d7819 */ /* 0x000fe4000001160b */
[----:B------:R-:W-:Y:S01]  /*ef60*/  PRMT R57, R11, 0x7610, R57 ;  /* 0x000076100b397816 */ /* 0x000fe20000000039 */
[----:B-1----:R-:W-:Y:S06]  /*ef70*/  BRA `(.L_x_2000) ;  /* 0x0000000000247947 */ /* 0x002fec0003800000 */
.L_x_1999:
        /* <DEDUP_REMOVED lines=8> */
[----:B-1----:R-:W-:-:S07]  /*f000*/  PRMT R57, R11, 0x7610, R57 ;  /* 0x000076100b397816 */ /* 0x002fce0000000039 */
.L_x_2000:
[----:B------:R-:W-:Y:S05]  /*f010*/  BSYNC.RECONVERGENT B0 ;  /* 0x0000000000007941 */ /* 0x000fea0003800200 */
.L_x_1998:
        /* <DEDUP_REMOVED lines=8> */
[----:B------:R-:W-:Y:S02]  /*f0a0*/  LOP3.LUT R16, R11, R16, RZ, 0xc, !PT ;  /* 0x000000100b107212 */ /* 0x000fe400078e0cff */
[----:B------:R-:W-:Y:S02]  /*f0b0*/  SHF.L.U32 R11, R60, 0x10, RZ ;  /* 0x000000103c0b7819 */ /* 0x000fe400000006ff */
[----:B------:R-:W0:Y:S02]  /*f0c0*/  POPC R65, R16 ;  /* 0x0000001000417309 */ /* 0x000e240000000000 */
[----:B------:R-:W-:-:S05]  /*f0d0*/  LOP3.LUT R11, R11, 0xff0000, RZ, 0xc0, !PT ;  /* 0x00ff00000b0b7812 */ /* 0x000fca00078ec0ff */
[----:B------:R-:W-:-:S04]  /*f0e0*/  IMAD.IADD R11, R42, 0x1, R11 ;  /* 0x000000012a0b7824 */ /* 0x000fc800078e020b */
[----:B------:R-:W-:Y:S01]  /*f0f0*/  IMAD R66, R66, 0x1000000, R11 ;  /* 0x0100000042427824 */ /* 0x000fe200078e020b */
[----:B0----5:R0:W1:Y:S06]  /*f100*/  SHFL.DOWN PT, R68, R55, 0x1, R65 ;  /* 0x0820000037447989 */ /* 0x02106c00000e0041 */
.L_x_2292:
[----:B------:R-:W-:-:S03]  /*f110*/  UMOV UR5, 0xffffffff ;  /* 0xffffffff00057882 */ /* 0x000fc60000000000 */
[----:B------:R-:W-:Y:S05]  /*f120*/  BRA.DIV UR5, `(.L_x_2002) ;  /* 0x0000006205747947 */ /* 0x000fea000b800000 */
.L_x_2295:
[----:B------:R-:W-:-:S03]  /*f130*/  UMOV UR5, 0xffffffff ;  /* 0xffffffff00057882 */ /* 0x000fc60000000000 */
[----:B------:R-:W-:Y:S05]  /*f140*/  BRA.DIV UR5, `(.L_x_2003) ;  /* 0x0000006205907947 */ /* 0x000fea000b800000 */
[----:B------:R2:W3:Y:S04]  /*f150*/  SHFL.DOWN PT, R67, R12, 0x1, R65 ;  /* 0x082000000c437989 */ /* 0x0004e800000e0041 */
[----:B------:R2:W4:Y:S04]  /*f160*/  SHFL.DOWN PT, R70, R13, 0x1, R65 ;  /* 0x082000000d467989 */ /* 0x00052800000e0041 */
[----:B------:R2:W0:Y:S02]  /*f170*/  SHFL.DOWN PT, R69, R10, 0x1, R65 ;  /* 0x082000000a457989 */ /* 0x00042400000e0041 */
.L_x_2300:
[----:B------:R-:W-:Y:S01]  /*f180*/  UMOV UR5, 0xffffffff ;  /* 0xffffffff00057882 */ /* 0x000fe20000000000 */
[----:B------:R-:W-:Y:S02]  /*f190*/  ISETP.GE.AND P4, PT, R0, R65, PT ;  /* 0x000000410000720c */ /* 0x000fe40003f86270 */
[----:B------:R-:W-:Y:S11]  /*f1a0*/  BRA.DIV UR5, `(.L_x_2004) ;  /* 0x0000006205d87947 */ /* 0x000ff6000b800000 */
.L_x_2303:
[----:B------:R-:W-:Y:S01]  /*f1b0*/  BSSY.RECONVERGENT B0, `(.L_x_2005) ;  /* 0x000000c000007945 */ /* 0x000fe20003800200 */
[----:B------:R-:W-:Y:S02]  /*f1c0*/  IMAD.MOV.U32 R64, RZ, RZ, R55 ;  /* 0x000000ffff407224 */ /* 0x000fe400078e0037 */
[----:B------:R-:W-:Y:S02]  /*f1d0*/  IMAD.MOV.U32 R63, RZ, RZ, R10 ;  /* 0x000000ffff3f7224 */ /* 0x000fe400078e000a */
[----:B------:R-:W-:Y:S02]  /*f1e0*/  IMAD.MOV.U32 R16, RZ, RZ, R12 ;  /* 0x000000ffff107224 */ /* 0x000fe400078e000c */
[----:B------:R-:W-:Y:S01]  /*f1f0*/  IMAD.MOV.U32 R17, RZ, RZ, R13 ;  /* 0x000000ffff117224 */ /* 0x000fe200078e000d */
[----:B------:R-:W-:Y:S06]  /*f200*/  @P4 BRA `(.L_x_2006) ;  /* 0x0000000000184947 */ /* 0x000fec0003800000 */
[C---:B------:R-:W-:Y:S01]  /*f210*/  ISETP.NE.AND P3, PT, R55.reuse, RZ, PT ;  /* 0x000000ff3700720c */ /* 0x040fe20003f65270 */
[----:B-1----:R-:W-:-:S12]  /*f220*/  IMAD.IADD R64, R55, 0x1, R68 ;  /* 0x0000000137407824 */ /* 0x002fd800078e0244 */
[----:B---3--:R-:W-:Y:S01]  /*f230*/  @!P3 IMAD.MOV.U32 R42, RZ, RZ, R67 ;  /* 0x000000ffff2ab224 */ /* 0x008fe200078e0043 */
[----:B----4-:R-:W-:Y:S01]  /*f240*/  @!P3 MOV R43, R70 ;  /* 0x00000046002bb202 */ /* 0x010fe20000000f00 */
[----:B0-----:R-:W-:-:S05]  /*f250*/  @!P3 IMAD.IADD R63, R10, 0x1, R69 ;  /* 0x000000010a3fb824 */ /* 0x001fca00078e0245 */
[----:B------:R-:W-:-:S11]  /*f260*/  @!P3 DADD R16, R12, R42 ;  /* 0x000000000c10b229 */ /* 0x000fd6000000002a */
.L_x_2006:
[----:B------:R-:W-:Y:S05]  /*f270*/  BSYNC.RECONVERGENT B0 ;  /* 0x0000000000007941 */ /* 0x000fea0003800200 */
.L_x_2005:
[----:B------:R-:W-:-:S03]  /*f280*/  UMOV UR5, 0xffffffff ;  /* 0xffffffff00057882 */ /* 0x000fc60000000000 */
[----:B------:R-:W-:Y:S05]  /*f290*/  BRA.DIV UR5, `(.L_x_2007) ;  /* 0x0000006205c47947 */ /* 0x000fea000b800000 */
[----:B---3--:R3:W0:Y:S02]  /*f2a0*/  SHFL.DOWN PT, R67, R64, 0x2, R65 ;  /* 0x0840000040437989 */ /* 0x00862400000e0041 */
.L_x_2306:
[----:B------:R-:W-:-:S03]  /*f2b0*/  UMOV UR5, 0xffffffff ;  /* 0xffffffff00057882 */ /* 0x000fc60000000000 */
[----:B------:R-:W-:Y:S05]  /*f2c0*/  BRA.DIV UR5, `(.L_x_2008) ;  /* 0x0000006205e47947 */ /* 0x000fea000b800000 */
.L_x_2309:
[----:B------:R-:W-:-:S03]  /*f2d0*/  UMOV UR5, 0xffffffff ;  /* 0xffffffff00057882 */ /* 0x000fc60000000000 */
[----:B------:R-:W-:Y:S05]  /*f2e0*/  BRA.DIV UR5, `(.L_x_2009) ;  /* 0x0000006605007947 */ /* 0x000fea000b800000 */
[----:B-1----:R1:W1:Y:S04]  /*f2f0*/  SHFL.DOWN PT, R68, R16, 0x2, R65 ;  /* 0x0840000010447989 */ /* 0x00226800000e0041 */
[----:B0-----:R0:W0:Y:S04]  /*f300*/  SHFL.DOWN PT, R69, R17, 0x2, R65 ;  /* 0x0840000011457989 */ /* 0x00102800000e0041 */
[----:B----4-:R4:W0:Y:S02]  /*f310*/  SHFL.DOWN PT, R70, R63, 0x2, R65 ;  /* 0x084000003f467989 */ /* 0x01082400000e0041 */
.L_x_2314:
[----:B------:R-:W-:Y:S01]  /*f320*/  VIADD R42, R0, 0x2 ;  /* 0x00000002002a7836 */ /* 0x000fe20000000000 */
[----:B------:R-:W-:-:S04]  /*f330*/  UMOV UR5, 0xffffffff ;  /* 0xffffffff00057882 */ /* 0x000fc80000000000 */
[----:B------:R-:W-:Y:S01]  /*f340*/  ISETP.GT.AND P4, PT, R42, R65, PT ;  /* 0x000000412a00720c */ /* 0x000fe20003f84270 */
[----:B------:R-:W-:-:S12]  /*f350*/  BRA.DIV UR5, `(.L_x_2010) ;  /* 0x0000006605447947 */ /* 0x000fd8000b800000 */
.L_x_2317:
[----:B------:R-:W-:Y:S04]  /*f360*/  BSSY.RECONVERGENT B0, `(.L_x_2011) ;  /* 0x0000008000007945 */ /* 0x000fe80003800200 */
[----:B------:R-:W-:Y:S05]  /*f370*/  @P4 BRA `(.L_x_2012) ;  /* 0x0000000000184947 */ /* 0x000fea0003800000 */
[C---:B------:R-:W-:Y:S01]  /*f380*/  ISETP.NE.AND P3, PT, R64.reuse, RZ, PT ;  /* 0x000000ff4000720c */ /* 0x040fe20003f65270 */
[----:B---3--:R-:W-:-:S12]  /*f390*/  IMAD.IADD R64, R64, 0x1, R67 ;  /* 0x0000000140407824 */ /* 0x008fd800078e0243 */
[----:B-1----:R-:W-:Y:S02]  /*f3a0*/  @!P3 IMAD.MOV.U32 R42, RZ, RZ, R68 ;  /* 0x000000ffff2ab224 */ /* 0x002fe400078e0044 */
[----:B0-----:R-:W-:Y:S02]  /*f3b0*/  @!P3 IMAD.MOV.U32 R43, RZ, RZ, R69 ;  /* 0x000000ffff2bb224 */ /* 0x001fe400078e0045 */
[----:B----4-:R-:W-:-:S04]  /*f3c0*/  @!P3 IMAD.IADD R63, R63, 0x1, R70 ;  /* 0x000000013f3fb824 */ /* 0x010fc800078e0246 */
[----:B------:R-:W-:-:S11]  /*f3d0*/  @!P3 DADD R16, R16, R42 ;  /* 0x000000001010b229 */ /* 0x000fd6000000002a */
.L_x_2012:
[----:B------:R-:W-:Y:S05]  /*f3e0*/  BSYNC.RECONVERGENT B0 ;  /* 0x0000000000007941 */ /* 0x000fea0003800200 */
.L_x_2011:
[----:B------:R-:W-:-:S03]  /*f3f0*/  UMOV UR5, 0xffffffff ;  /* 0xffffffff00057882 */ /* 0x000fc60000000000 */
[----:B------:R-:W-:Y:S05]  /*f400*/  BRA.DIV UR5, `(.L_x_2013) ;  /* 0x0000006605407947 */ /* 0x000fea000b800000 */
[----:B------:R0:W0:Y:S02]  /*f410*/  SHFL.DOWN PT, R67, R64, 0x4, R65 ;  /* 0x0880000040437989 */ /* 0x00002400000e0041 */
.L_x_2320:
[----:B------:R-:W-:-:S03]  /*f420*/  UMOV UR5, 0xffffffff ;  /* 0xffffffff00057882 */ /* 0x000fc60000000000 */
[----:B------:R-:W-:Y:S05]  /*f430*/  BRA.DIV UR5, `(.L_x_2014) ;  /* 0x0000006605607947 */ /* 0x000fea000b800000 */
.L_x_2323:
[----:B------:R-:W-:-:S03]  /*f440*/  UMOV UR5, 0xffffffff ;  /* 0xffffffff00057882 */ /* 0x000fc60000000000 */
[----:B------:R-:W-:Y:S05]  /*f450*/  BRA.DIV UR5, `(.L_x_2015) ;  /* 0x00000066057c7947 */ /* 0x000fea000b800000 */
[----:B-1----:R1:W1:Y:S04]  /*f460*/  SHFL.DOWN PT, R68, R16, 0x4, R65 ;  /* 0x0880000010447989 */ /* 0x00226800000e0041 */
[----:B0-----:R0:W0:Y:S04]  /*f470*/  SHFL.DOWN PT, R69, R17, 0x4, R65 ;  /* 0x0880000011457989 */ /* 0x00102800000e0041 */
[----:B------:R0:W0:Y:S02]  /*f480*/  SHFL.DOWN PT, R70, R63, 0x4, R65 ;  /* 0x088000003f467989 */ /* 0x00002400000e0041 */
.L_x_2328:
[----:B------:R-:W-:Y:S01]  /*f490*/  UMOV UR5, 0xffffffff ;  /* 0xffffffff00057882 */ /* 0x000fe20000000000 */
[----:B------:R-:W-:-:S04]  /*f4a0*/  IADD3 R42, PT, PT, R0, 0x4, RZ ;  /* 0x00000004002a7810 */ /* 0x000fc80007ffe0ff */
[----:B------:R-:W-:Y:S01]  /*f4b0*/  ISETP.GT.AND P4, PT, R42, R65, PT ;  /* 0x000000412a00720c */ /* 0x000fe20003f84270 */
[----:B------:R-:W-:-:S12]  /*f4c0*/  BRA.DIV UR5, `(.L_x_2016) ;  /* 0x0000006605c07947 */ /* 0x000fd8000b800000 */
.L_x_2331:
        /* <DEDUP_REMOVED lines=8> */
.L_x_2018:
[----:B------:R-:W-:Y:S05]  /*f550*/  BSYNC.RECONVERGENT B0 ;  /* 0x0000000000007941 */ /* 0x000fea0003800200 */
.L_x_2017:
[----:B------:R-:W-:-:S03]  /*f560*/  UMOV UR5, 0xffffffff ;  /* 0xffffffff00057882 */ /* 0x000fc60000000000 */
[----:B------:R-:W-:Y:S05]  /*f570*/  BRA.DIV UR5, `(.L_x_2019) ;  /* 0x0000006605bc7947 */ /* 0x000fea000b800000 */
[----:B------:R0:W0:Y:S02]  /*f580*/  SHFL.DOWN PT, R67, R64, 0x8, R65 ;  /* 0x0900000040437989 */ /* 0x00002400000e0041 */
.L_x_2334:
[----:B------:R-:W-:-:S03]  /*f590*/  UMOV UR5, 0xffffffff ;  /* 0xffffffff00057882 */ /* 0x000fc60000000000 */
[----:B------:R-:W-:Y:S05]  /*f5a0*/  BRA.DIV UR5, `(.L_x_2020) ;  /* 0x0000006605dc7947 */ /* 0x000fea000b800000 */
.L_x_2337:
[----:B------:R-:W-:-:S03]  /*f5b0*/  UMOV UR5, 0xffffffff ;  /* 0xffffffff00057882 */ /* 0x000fc60000000000 */
[----:B------:R-:W-:Y:S05]  /*f5c0*/  BRA.DIV UR5, `(.L_x_2021) ;  /* 0x0000006605f87947 */ /* 0x000fea000b800000 */
[----:B-1----:R1:W1:Y:S04]  /*f5d0*/  SHFL.DOWN PT, R68, R16, 0x8, R65 ;  /* 0x0900000010447989 */ /* 0x00226800000e0041 */
[----:B0-----:R0:W0:Y:S04]  /*f5e0*/  SHFL.DOWN PT, R69, R17, 0x8, R65 ;  /* 0x0900000011457989 */ /* 0x00102800000e0041 */
[----:B------:R0:W0:Y:S02]  /*f5f0*/  SHFL.DOWN PT, R70, R63, 0x8, R65 ;  /* 0x090000003f467989 */ /* 0x00002400000e0041 */
.L_x_2342:
[----:B------:R-:W-:Y:S01]  /*f600*/  VIADD R42, R0, 0x8 ;  /* 0x00000008002a7836 */ /* 0x000fe20000000000 */
[----:B------:R-:W-:-:S04]  /*f610*/  UMOV UR5, 0xffffffff ;  /* 0xffffffff00057882 */ /* 0x000fc80000000000 */
[----:B------:R-:W-:Y:S01]  /*f620*/  ISETP.GT.AND P4, PT, R42, R65, PT ;  /* 0x000000412a00720c */ /* 0x000fe20003f84270 */
[----:B------:R-:W-:-:S12]  /*f630*/  BRA.DIV UR5, `(.L_x_2022) ;  /* 0x0000006a053c7947 */ /* 0x000fd8000b800000 */
.L_x_2345:
[----:B------:R-:W-:Y:S04]  /*f640*/  BSSY.RECONVERGENT B0, `(.L_x_2023) ;  /* 0x0000008000007945 */ /* 0x000fe80003800200 */
[----:B------:R-:W-:Y:S05]  /*f650*/  @P4 BRA `(.L_x_2024) ;  /* 0x0000000000184947 */ /* 0x000fea0003800000 */
[C---:B------:R-:W-:Y:S02]  /*f660*/  ISETP.NE.AND P3, PT, R64.reuse, RZ, PT ;  /* 0x000000ff4000720c */ /* 0x040fe40003f65270 */
[----:B---3--:R-:W-:-:S11]  /*f670*/  IADD3 R64, PT, PT, R64, R67, RZ ;  /* 0x0000004340407210 */ /* 0x008fd60007ffe0ff */
[----:B-1----:R-:W-:Y:S02]  /*f680*/  @!P3 IMAD.MOV.U32 R42, RZ, RZ, R68 ;  /* 0x000000ffff2ab224 */ /* 0x002fe400078e0044 */
[----:B0-----:R-:W-:Y:S02]  /*f690*/  @!P3 IMAD.MOV.U32 R43, RZ, RZ, R69 ;  /* 0x000000ffff2bb224 */ /* 0x001fe400078e0045 */
[----:B----4-:R-:W-:-:S04]  /*f6a0*/  @!P3 IMAD.IADD R63, R63, 0x1, R70 ;  /* 0x000000013f3fb824 */ /* 0x010fc800078e0246 */
[----:B------:R-:W-:-:S11]  /*f6b0*/  @!P3 DADD R16, R16, R42 ;  /* 0x000000001010b229 */ /* 0x000fd6000000002a */
.L_x_2024:
[----:B------:R-:W-:Y:S05]  /*f6c0*/  BSYNC.RECONVERGENT B0 ;  /* 0x0000000000007941 */ /* 0x000fea0003800200 */
.L_x_2023:
[----:B------:R-:W-:-:S03]  /*f6d0*/  UMOV UR5, 0xffffffff ;  /* 0xffffffff00057882 */ /* 0x000fc60000000000 */
[----:B------:R-:W-:Y:S05]  /*f6e0*/  BRA.DIV UR5, `(.L_x_2025) ;  /* 0x0000006a05387947 */ /* 0x000fea000b800000 */
[----:B------:R0:W0:Y:S02]  /*f6f0*/  SHFL.DOWN PT, R67, R64, 0x10, R65 ;  /* 0x0a00000040437989 */ /* 0x00002400000e0041 */
.L_x_2348:
[----:B------:R-:W-:-:S03]  /*f700*/  UMOV UR5, 0xffffffff ;  /* 0xffffffff00057882 */ /* 0x000fc60000000000 */
[----:B------:R-:W-:Y:S05]  /*f710*/  BRA.DIV UR5, `(.L_x_2026) ;  /* 0x0000006a05587947 */ /* 0x000fea000b800000 */
.L_x_2351:
[----:B------:R-:W-:-:S03]  /*f720*/  UMOV UR5, 0xffffffff ;  /* 0xffffffff00057882 */ /* 0x000fc60000000000 */
[----:B------:R-:W-:Y:S05]  /*f730*/  BRA.DIV UR5, `(.L_x_2027) ;  /* 0x0000006a05747947 */ /* 0x000fea000b800000 */
[----:B-1----:R1:W1:Y:S04]  /*f740*/  SHFL.DOWN PT, R68, R16, 0x10, R65 ;  /* 0x0a00000010447989 */ /* 0x00226800000e0041 */
[----:B0-----:R0:W0:Y:S04]  /*f750*/  SHFL.DOWN PT, R69, R17, 0x10, R65 ;  /* 0x0a00000011457989 */ /* 0x00102800000e0041 */
[----:B------:R0:W0:Y:S02]  /*f760*/  SHFL.DOWN PT, R70, R63, 0x10, R65 ;  /* 0x0a0000003f467989 */ /* 0x00002400000e0041 */
.L_x_2356:
[----:B------:R-:W-:-:S03]  /*f770*/  UMOV UR5, 0xffffffff ;  /* 0xffffffff00057882 */ /* 0x000fc60000000000 */
[----:B------:R-:W-:Y:S05]  /*f780*/  BRA.DIV UR5, `(.L_x_2028) ;  /* 0x0000006a05c07947 */ /* 0x000fea000b800000 */
.L_x_2359:
[----:B------:R-:W-:Y:S01]  /*f790*/  VIADD R42, R0, 0x10 ;  /* 0x00000010002a7836 */ /* 0x000fe20000000000 */
[----:B------:R-:W-:Y:S01]  /*f7a0*/  BSSY.RECONVERGENT B0, `(.L_x_2029) ;  /* 0x000000d000007945 */ /* 0x000fe20003800200 */
[----:B------:R-:W-:-:S03]  /*f7b0*/  ISETP.NE.AND P4, PT, R5, RZ, PT ;  /* 0x000000ff0500720c */ /* 0x000fc60003f85270 */
[----:B------:R-:W-:-:S13]  /*f7c0*/  ISETP.GT.AND P3, PT, R42, R65, PT ;  /* 0x000000412a00720c */ /* 0x000fda0003f64270 */
[----:B------:R-:W-:Y:S05]  /*f7d0*/  @P3 BRA `(.L_x_2030) ;  /* 0x0000000000243947 */ /* 0x000fea0003800000 */
[----:B-1----:R-:W-:Y:S01]  /*f7e0*/  IMAD.MOV.U32 R42, RZ, RZ, R68 ;  /* 0x000000ffff2a7224 */ /* 0x002fe200078e0044 */
[C---:B------:R-:W-:Y:S01]  /*f7f0*/  ISETP.NE.AND P3, PT, R64.reuse, RZ, PT ;  /* 0x000000ff4000720c */ /* 0x040fe20003f65270 */
[----:B0-----:R-:W-:Y:S02]  /*f800*/  IMAD.MOV.U32 R43, RZ, RZ, R69 ;  /* 0x000000ffff2b7224 */ /* 0x001fe400078e0045 */
[----:B---3--:R-:W-:Y:S01]  /*f810*/  IMAD.IADD R64, R64, 0x1, R67 ;  /* 0x0000000140407824 */ /* 0x008fe200078e0243 */
[----:B------:R-:W-:-:S03]  /*f820*/  SEL R70, R70, RZ, !P3 ;  /* 0x000000ff46467207 */ /* 0x000fc60005800000 */
[----:B------:R-:W-:Y:S02]  /*f830*/  DADD R42, R16, R42 ;  /* 0x00000000102a7229 */ /* 0x000fe4000000002a */
[----:B----4-:R-:W-:-:S08]  /*f840*/  IMAD.IADD R63, R63, 0x1, R70 ;  /* 0x000000013f3f7824 */ /* 0x010fd000078e0246 */
[----:B------:R-:W-:Y:S02]  /*f850*/  FSEL R16, R42, R16, !P3 ;  /* 0x000000102a107208 */ /* 0x000fe40005800000 */
[----:B------:R-:W-:-:S07]  /*f860*/  FSEL R17, R43, R17, !P3 ;  /* 0x000000112b117208 */ /* 0x000fce0005800000 */
.L_x_2030:
[----:B------:R-:W-:Y:S05]  /*f870*/  BSYNC.RECONVERGENT B0 ;  /* 0x0000000000007941 */ /* 0x000fea0003800200 */
.L_x_2029:
[----:B------:R-:W-:Y:S01]  /*f880*/  UMOV UR5, 0xffffffff ;  /* 0xffffffff00057882 */ /* 0x000fe20000000000 */
[----:B------:R-:W-:Y:S01]  /*f890*/  @!P4 DADD R8, R8, R16 ;  /* 0x000000000808c229 */ /* 0x000fe20000000010 */
[----:B------:R-:W-:Y:S01]  /*f8a0*/  ISETP.NE.AND P3, PT, R56, 0x65, PT ;  /* 0x000000653800780c */ /* 0x000fe20003f65270 */
[----:B------:R-:W-:Y:S01]  /*f8b0*/  IMAD.IADD R5, R64, 0x1, R5 ;  /* 0x0000000140057824 */ /* 0x000fe200078e0205 */
[----:B------:R-:W-:Y:S01]  /*f8c0*/  @!P4 IADD3 R2, PT, PT, R2, R63, RZ ;  /* 0x0000003f0202c210 */ /* 0x000fe20007ffe0ff */
[----:B------:R-:W-:Y:S01]  /*f8d0*/  VIADD R45, R45, 0xffffffe0 ;  /* 0xffffffe02d2d7836 */ /* 0x000fe20000000000 */
[----:B------:R-:W-:Y:S09]  /*f8e0*/  BRA.DIV UR5, `(.L_x_2031) ;  /* 0x0000006a05907947 */ /* 0x000ff2000b800000 */
[----:B------:R-:W-:-:S13]  /*f8f0*/  VOTE.ALL P3, P3 ;  /* 0x0000000000ff7806 */ /* 0x000fda0001860000 */
.L_x_2362:
[----:B------:R-:W-:Y:S05]  /*f900*/  @P3 BRA `(.L_x_2032) ;  /* 0xfffffff400283947 */ /* 0x000fea000383ffff */
.L_x_1995:
[----:B------:R-:W5:Y:S01]  /*f910*/  S2R R3, SR_TID.X ;  /* 0x0000000000037919 */ /* 0x000f620000002100 */
[----:B------:R-:W-:Y:S01]  /*f920*/  BSSY.RECONVERGENT B0, `(.L_x_2033) ;  /* 0x0000032000007945 */ /* 0x000fe20003800200 */
[----:B------:R-:W-:Y:S02]  /*f930*/  ISETP.NE.AND P4, PT, R0, RZ, PT ;  /* 0x000000ff0000720c */ /* 0x000fe40003f85270 */
[----:B-----5:R-:W-:-:S13]  /*f940*/  ISETP.NE.AND P3, PT, R3, RZ, PT ;  /* 0x000000ff0300720c */ /* 0x020fda0003f65270 */
[----:B------:R-:W-:Y:S05]  /*f950*/  @P3 BRA `(.L_x_2034) ;  /* 0x0000000000b83947 */ /* 0x000fea0003800000 */
[----:B01----:R-:W0:Y:S01]  /*f960*/  S2R R17, SR_CTAID.X ;  /* 0x0000000000117919 */ /* 0x003e220000002500 */
[----:B------:R-:W1:Y:S01]  /*f970*/  S2UR UR9, SR_CgaCtaId ;  /* 0x00000000000979c3 */ /* 0x000e620000008800 */
[----:B------:R-:W-:Y:S01]  /*f980*/  UPRMT UR5, UR16, 0x6540, UR17 ;  /* 0x0000654010057896 */ /* 0x000fe20008000011 */
[----:B------:R-:W-:Y:S01]  /*f990*/  ISETP.NE.AND P3, PT, R6, RZ, PT ;  /* 0x000000ff0600720c */ /* 0x000fe20003f65270 */
[----:B------:R-:W-:Y:S01]  /*f9a0*/  USHF.L.U32 UR6, UR18, 0x10, URZ ;  /* 0x0000001012067899 */ /* 0x000fe200080006ff */
[----:B------:R-:W-:Y:S01]  /*f9b0*/  LOP3.LUT R43, R54, 0xffff, RZ, 0xc0, !PT ;  /* 0x0000ffff362b7812 */ /* 0x000fe200078ec0ff */
[----:B------:R-:W-:Y:S01]  /*f9c0*/  USHF.L.U32 UR7, UR19, 0x18, URZ ;  /* 0x0000001813077899 */ /* 0x000fe200080006ff */
[----:B------:R-:W-:Y:S01]  /*f9d0*/  LOP3.LUT R0, R51, 0xffff, RZ, 0xc0, !PT ;  /* 0x0000ffff33007812 */ /* 0x000fe200078ec0ff */
[----:B------:R-:W-:Y:S01]  /*f9e0*/  ULOP3.LUT UR5, UR5, 0xff0000, UR6, 0xf8, !UPT ;  /* 0x00ff000005057892 */ /* 0x000fe2000f8ef806 */
[----:B--2---:R-:W0:Y:S01]  /*f9f0*/  LDC.64 R10, c[0x0][0x3c8] ;  /* 0x0000f200ff0a7b82 */ /* 0x004e220000000a00 */
[----:B------:R-:W-:Y:S01]  /*fa00*/  UPRMT UR6, UR18, 0x3340, UR19 ;  /* 0x0000334012067896 */ /* 0x000fe20008000013 */
[----:B------:R-:W-:Y:S01]  /*fa10*/  PRMT R43, R0, 0x3340, R43 ;  /* 0x00003340002b7816 */ /* 0x000fe2000000002b */
[----:B------:R-:W-:Y:S01]  /*fa20*/  ULOP3.LUT UR5, UR5, UR7, URZ, 0xfc, !UPT ;  /* 0x0000000705057292 */ /* 0x000fe2000f8efcff */
[----:B------:R-:W-:Y:S01]  /*fa30*/  LOP3.LUT R0, R47, 0xffff, RZ, 0xc0, !PT ;  /* 0x0000ffff2f007812 */ /* 0x000fe200078ec0ff */
[----:B------:R-:W-:Y:S01]  /*fa40*/  UPRMT UR7, UR16, 0x3340, UR17 ;  /* 0x0000334010077896 */ /* 0x000fe20008000011 */
[----:B------:R-:W-:Y:S01]  /*fa50*/  LOP3.LUT R45, R44, 0xffff, RZ, 0xc0, !PT ;  /* 0x0000ffff2c2d7812 */ /* 0x000fe200078ec0ff */
[----:B------:R-:W-:Y:S01]  /*fa60*/  UMOV UR8, 0x400 ;  /* 0x0000040000087882 */ /* 0x000fe20000000000 */
[----:B------:R-:W2:Y:S01]  /*fa70*/  LDC.64 R12, c[0x0][0x3b8] ;  /* 0x0000ee00ff0c7b82 */ /* 0x000ea20000000a00 */
[----:B------:R-:W-:Y:S01]  /*fa80*/  @!P3 IMAD.IADD R4, R4, 0x1, R2 ;  /* 0x000000010404b824 */ /* 0x000fe200078e0202 */
[----:B------:R-:W-:Y:S01]  /*fa90*/  UPRMT UR6, UR7, 0x5410, UR6 ;  /* 0x0000541007067896 */ /* 0x000fe20008000006 */
[----:B------:R-:W-:Y:S01]  /*faa0*/  PRMT R0, R45, 0x3340, R0 ;  /* 0x000033402d007816 */ /* 0x000fe20000000000 */
[----:B------:R-:W-:Y:S01]  /*fab0*/  @!P3 DADD R52, R52, R8 ;  /* 0x000000003434b229 */ /* 0x000fe20000000008 */
[----:B------:R-:W-:Y:S01]  /*fac0*/  IMAD.IADD R6, R6, 0x1, R5 ;  /* 0x0000000106067824 */ /* 0x000fe200078e0205 */
[----:B------:R-:W-:Y:S01]  /*fad0*/  MOV R56, R4 ;  /* 0x0000000400387202 */ /* 0x000fe20000000f00 */
[----:B------:R-:W-:Y:S01]  /*fae0*/  IMAD.MOV.U32 R16, RZ, RZ, R4 ;  /* 0x000000ffff107224 */ /* 0x000fe200078e0004 */
[----:B-1----:R-:W-:Y:S01]  /*faf0*/  ULEA UR8, UR9, UR8, 0x18 ;  /* 0x0000000809087291 */ /* 0x002fe2000f8ec0ff */
[----:B------:R-:W-:Y:S01]  /*fb00*/  IMAD.MOV.U32 R45, RZ, RZ, 0x65 ;  /* 0x00000065ff2d7424 */ /* 0x000fe200078e00ff */
[----:B------:R-:W-:Y:S01]  /*fb10*/  PRMT R43, R0, 0x5410, R43 ;  /* 0x00005410002b7816 */ /* 0x000fe2000000002b */
[----:B---34-:R-:W-:-:S02]  /*fb20*/  IMAD.MOV.U32 R42, RZ, RZ, R2 ;  /* 0x000000ffff2a7224 */ /* 0x018fc400078e0002 */
[----:B------:R-:W-:Y:S02]  /*fb30*/  IMAD.U32 R57, RZ, RZ, UR6 ;  /* 0x00000006ff397e24 */ /* 0x000fe4000f8e00ff */
[----:B0-----:R-:W-:-:S05]  /*fb40*/  IMAD.WIDE.U32 R10, R17, 0x18, R10 ;  /* 0x00000018110a7825 */ /* 0x001fca00078e000a */
[----:B------:R0:W-:Y:S01]  /*fb50*/  ST.E.64.STRONG.GPU desc[UR14][R10.64+0x300], R6 ;  /* 0x000300060a007985 */ /* 0x0001e2000c10fb0e */
[----:B--2---:R-:W-:-:S03]  /*fb60*/  IMAD.WIDE.U32 R12, R17, 0x4, R12 ;  /* 0x00000004110c7825 */ /* 0x004fc600078e000c */
[----:B------:R0:W-:Y:S01]  /*fb70*/  ST.E.64.STRONG.GPU desc[UR14][R10.64+0x308], R52 ;  /* 0x000308340a007985 */ /* 0x0001e2000c10fb0e */
[----:B------:R-:W-:-:S05]  /*fb80*/  IMAD.U32 R17, RZ, RZ, UR5 ;  /* 0x00000005ff117e24 */ /* 0x000fca000f8e00ff */
        /* <DEDUP_REMOVED lines=11> */
.L_x_2034:
[----:B------:R-:W-:Y:S05]  /*fc40*/  BSYNC.RECONVERGENT B0 ;  /* 0x0000000000007941 */ /* 0x000fea0003800200 */
.L_x_2033:
[----:B------:R-:W-:Y:S05]  /*fc50*/  @P4 BRA `(.L_x_1954) ;  /* 0x0000000000584947 */ /* 0x000fea0003800000 */
[----:B------:R-:W5:Y:S01]  /*fc60*/  S2UR UR6, SR_CgaCtaId ;  /* 0x00000000000679c3 */ /* 0x000f620000008800 */
[----:B------:R-:W-:Y:S01]  /*fc70*/  LOP3.LUT R0, R54, 0xffff, RZ, 0xc0, !PT ;  /* 0x0000ffff36007812 */ /* 0x000fe200078ec0ff */
[----:B------:R-:W-:Y:S01]  /*fc80*/  UMOV UR5, 0x400 ;  /* 0x0000040000057882 */ /* 0x000fe20000000000 */
[----:B0-----:R-:W-:Y:S01]  /*fc90*/  LOP3.LUT R7, R51, 0xffff, RZ, 0xc0, !PT ;  /* 0x0000ffff33077812 */ /* 0x001fe200078ec0ff */
[----:B--2---:R-:W-:Y:S01]  /*fca0*/  IMAD.MOV.U32 R10, RZ, RZ, R2 ;  /* 0x000000ffff0a7224 */ /* 0x004fe200078e0002 */
        /* <DEDUP_REMOVED lines=14> */
[----:B------:R0:W-:Y:S04]  /*fd90*/  STS [UR5+0xc8], R5 ;  /* 0x0000c805ff007988 */ /* 0x0001e80008000805 */
[----:B------:R0:W-:Y:S04]  /*fda0*/  STS.64 [UR5+0xd0], R8 ;  /* 0x0000d008ff007988 */ /* 0x0001e80008000a05 */
[----:B------:R0:W-:Y:S02]  /*fdb0*/  STS.64 [UR5+0xd8], R10 ;  /* 0x0000d80aff007988 */ /* 0x0001e40008000a05 */
.L_x_1954:
[----:B0--3--:R-:W0:Y:S01]  /*fdc0*/  S2R R5, SR_CgaCtaId ;  /* 0x0000000000057919 */ /* 0x009e220000008800 */
[----:B------:R-:W-:Y:S05]  /*fdd0*/  WARPSYNC.ALL ;  /* 0x0000000000007948 */ /* 0x000fea0003800000 */
[----:B------:R-:W-:Y:S01]  /*fde0*/  BAR.SYNC.DEFER_BLOCKING 0x0 ;  /* 0x0000000000007b1d */ /* 0x000fe20000010000 */
[----:B--2-4-:R-:W-:Y:S02]  /*fdf0*/  MOV R2, 0x400 ;  /* 0x0000040000027802 */ /* 0x014fe40000000f00 */
[----:B------:R-:W-:Y:S02]  /*fe00*/  ISETP.NE.AND P3, PT, R3, RZ, PT ;  /* 0x000000ff0300720c */ /* 0x000fe40003f65270 */
[----:B------:R-:W-:Y:S01]  /*fe10*/  SEL R43, RZ, 0x1, !P2 ;  /* 0x00000001ff2b7807 */ /* 0x000fe20005000000 */
[----:B------:R-:W-:Y:S01]  /*fe20*/  BSSY.RECONVERGENT B0, `(.L_x_2035) ;  /* 0x0000010000007945 */ /* 0x000fe20003800200 */
[----:B0-----:R-:W-:-:S05]  /*fe30*/  LEA R2, R5, R2, 0x18 ;  /* 0x0000000205027211 */ /* 0x001fca00078ec0ff */
[----:B------:R0:W2:Y:S04]  /*fe40*/  LDS.128 R4, [R2+0x110] ;  /* 0x0001100002047984 */ /* 0x0000a80000000c00 */
[----:B------:R0:W3:Y:S04]  /*fe50*/  LDS R0, [R2+0x100] ;  /* 0x0001000002007984 */ /* 0x0000e80000000800 */
[----:B-1----:R0:W1:Y:S01]  /*fe60*/  LDS.64 R8, [R2+0x108] ;  /* 0x0001080002087984 */ /* 0x0020620000000a00 */
[----:B------:R-:W-:Y:S05]  /*fe70*/  @!P3 BRA `(.L_x_2036) ;  /* 0x000000000028b947 */ /* 0x000fea0003800000 */
[----:B------:R-:W4:Y:S01]  /*fe80*/  S2UR UR6, SR_CgaCtaId ;  /* 0x00000000000679c3 */ /* 0x000f220000008800 */
[----:B------:R-:W-:Y:S01]  /*fe90*/  ISETP.NE.AND P3, PT, R22, RZ, PT ;  /* 0x000000ff1600720c */ /* 0x000fe20003f65270 */
[----:B------:R-:W-:Y:S02]  /*fea0*/  UMOV UR5, 0x400 ;  /* 0x0000040000057882 */ /* 0x000fe40000000000 */
[----:B----4-:R-:W-:-:S10]  /*feb0*/  ULEA UR5, UR6, UR5, 0x18 ;  /* 0x0000000506057291 */ /* 0x010fd4000f8ec0ff */
[----:B------:R-:W4:Y:S04]  /*fec0*/  @!P3 LDS.64 R10, [UR5+0xd0] ;  /* 0x0000d005ff0ab984 */ /* 0x000f280008000a00 */
[----:B--2---:R-:W2:Y:S04]  /*fed0*/  LDS R7, [UR5+0xc8] ;  /* 0x0000c805ff077984 */ /* 0x004ea80008000800 */
[----:B------:R-:W5:Y:S01]  /*fee0*/  @!P3 LDS R13, [UR5+0xd8] ;  /* 0x0000d805ff0db984 */ /* 0x000f620008000800 */
[----:B----4-:R-:W-:Y:S01]  /*fef0*/  @!P3 DADD R18, R18, R10 ;  /* 0x000000001212b229 */ /* 0x010fe2000000000a */
[----:B--2---:R-:W-:Y:S01]  /*ff00*/  IMAD.IADD R22, R22, 0x1, R7 ;  /* 0x0000000116167824 */ /* 0x004fe200078e0207 */
[----:B-----5:R-:W-:-:S09]  /*ff10*/  @!P3 IADD3 R46, PT, PT, R46, R13, RZ ;  /* 0x0000000d2e2eb210 */ /* 0x020fd20007ffe0ff */
.L_x_2036:
[----:B------:R-:W-:Y:S05]  /*ff20*/  BSYNC.RECONVERGENT B0 ;  /* 0x0000000000007941 */ /* 0x000fea0003800200 */
.L_x_2035:
[----:B--2---:R-:W-:Y:S01]  /*ff30*/  ISETP.GE.AND P3, PT, R6, 0x101, PT ;  /* 0x000001010600780c */ /* 0x004fe20003f66270 */
[----:B------:R-:W-:Y:S01]  /*ff40*/  @!P2 DADD R38, R38, R18 ;  /* 0x000000002626a229 */ /* 0x000fe20000000012 */
[C---:B------:R-:W-:Y:S01]  /*ff50*/  VIADD R7, R43.reuse, 0x1 ;  /* 0x000000012b077836 */ /* 0x040fe20000000000 */
[----:B------:R-:W-:Y:S01]  /*ff60*/  BSSY.RECONVERGENT B0, `(.L_x_2037) ;  /* 0x00001aa000007945 */ /* 0x000fe20003800200 */
[----:B------:R-:W-:Y:S02]  /*ff70*/  @!P1 IMAD.MOV R7, RZ, RZ, R43 ;  /* 0x000000ffff079224 */ /* 0x000fe400078e022b */
[----:B------:R-:W-:Y:S02]  /*ff80*/  @!P2 IMAD.IADD R48, R48, 0x1, R46 ;  /* 0x000000013030a824 */ /* 0x000fe400078e022e */
[----:B------:R-:W-:Y:S01]  /*ff90*/  IMAD.IADD R43, R43, 0x1, R22 ;  /* 0x000000012b2b7824 */ /* 0x000fe200078e0216 */
[----:B------:R-:W-:Y:S01]  /*ffa0*/  @!P1 DADD R40, R40, R38 ;  /* 0x0000000028289229 */ /* 0x000fe20000000026 */
[----:B------:R-:W-:-:S02]  /*ffb0*/  IMAD.IADD R7, R22, 0x1, R7 ;  /* 0x0000000116077824 */ /* 0x000fc400078e0207 */
[----:B------:R-:W-:Y:S01]  /*ffc0*/  @!P1 IMAD.IADD R50, R50, 0x1, R48 ;  /* 0x0000000132329824 */ /* 0x000fe200078e0230 */
[----:B------:R-:W-:Y:S07]  /*ffd0*/  @!P3 BRA `(.L_x_2038) ;  /* 0x0000001400c0b947 */ /* 0x000fee0003800000 */
[----:B------:R-:W2:Y:S01]  /*ffe0*/  LDS R12, [R2+0xe8] ;  /* 0x0000e800020c7984 */ /* 0x000ea20000000800 */
[----:B------:R-:W-:Y:S01]  /*fff0*/  BSSY.RECONVERGENT B1, `(.L_x_2039) ;  /* 0x0000016000017945 */ /* 0x000fe20003800200 */
[----:B------:R-:W-:Y:S02]  /*10000*/  @P1 PRMT R20, R20, 0x3340, R49 ;  /* 0x0000334014141816 */ /* 0x000fe40000000031 */
[----:B------:R-:W-:Y:S02]  /*10010*/  @P1 PRMT R15, R14, 0x3340, R15 ;  /* 0x000033400e0f1816 */ /* 0x000fe4000000000f */
[----:B------:R-:W-:Y:S02]  /*10020*/  @P0 PRMT R23, R23, 0x3340, R26 ;  /* 0x0000334017170816 */ /* 0x000fe4000000001a */
[----:B------:R-:W-:Y:S01]  /*10030*/  @P0 PRMT R24, R21, 0x3340, R24 ;  /* 0x0000334015180816 */ /* 0x000fe20000000018 */
[----:B--2---:R-:W-:Y:S01]  /*10040*/  @P1 IMAD.IADD R11, R43, 0x1, -R12 ;  /* 0x000000012b0b1824 */ /* 0x004fe200078e0a0c */
[----:B------:R-:W-:-:S03]  /*10050*/  @P0 IADD3 R13, PT, PT, R7, -R12, RZ ;  /* 0x8000000c070d0210 */ /* 0x000fc60007ffe0ff */
        /* <DEDUP_REMOVED lines=15> */
.L_x_2040:
[----:B------:R-:W-:Y:S05]  /*10150*/  BSYNC.RECONVERGENT B1 ;  /* 0x0000000000017941 */ /* 0x000fea0003800200 */
.L_x_2039:
[----:B------:R-:W-:Y:S01]  /*10160*/  @P1 PRMT R49, R15, 0x5410, R20 ;  /* 0x000054100f311816 */ /* 0x000fe20000000014 */
[----:B------:R-:W-:Y:S01]  /*10170*/  @P0 IMAD R13, R13, 0x18, R2 ;  /* 0x000000180d0d0824 */ /* 0x000fe200078e0202 */
[----:B------:R-:W-:Y:S01]  /*10180*/  @P0 PRMT R51, R24, 0x5410, R23 ;  /* 0x0000541018330816 */ /* 0x000fe20000000017 */
[----:B------:R4:W-:Y:S04]  /*10190*/  @P1 STS.64 [R11], R34 ;  /* 0x000000220b001388 */ /* 0x0009e80000000a00 */
[----:B------:R4:W-:Y:S04]  /*101a0*/  @P1 STS.64 [R11+0x8], R38 ;  /* 0x000008260b001388 */ /* 0x0009e80000000a00 */
[----:B------:R4:W-:Y:S04]  /*101b0*/  @P1 STS.64 [R11+0x10], R48 ;  /* 0x000010300b001388 */ /* 0x0009e80000000a00 */
[----:B------:R4:W-:Y:S04]  /*101c0*/  @P0 STS.64 [R13], R36 ;  /* 0x000000240d000388 */ /* 0x0009e80000000a00 */
[----:B------:R4:W-:Y:S04]  /*101d0*/  @P0 STS.64 [R13+0x8], R40 ;  /* 0x000008280d000388 */ /* 0x0009e80000000a00 */
[----:B------:R4:W-:Y:S01]  /*101e0*/  @P0 STS.64 [R13+0x10], R50 ;  /* 0x000010320d000388 */ /* 0x0009e20000000a00 */
[----:B------:R-:W-:Y:S01]  /*101f0*/  BAR.SYNC.DEFER_BLOCKING 0x0 ;  /* 0x0000000000007b1d */ /* 0x000fe20000010000 */
[----:B------:R-:W-:-:S13]  /*10200*/  ISETP.GE.AND P0, PT, R3, R6, PT ;  /* 0x000000060300720c */ /* 0x000fda0003f06270 */
[----:B----4-:R-:W-:Y:S05]  /*10210*/  @P0 BRA `(.L_x_2041) ;  /* 0x0000001400f80947 */ /* 0x010fea0003800000 */
[----:B--2---:R-:W-:Y:S01]  /*10220*/  LOP3.LUT R7, RZ, R3, RZ, 0x33, !PT ;  /* 0x00000003ff077212 */ /* 0x004fe200078e33ff */
[----:B------:R-:W2:Y:S01]  /*10230*/  LDC.64 R28, c[0x0][0x3a8] ;  /* 0x0000ea00ff1c7b82 */ /* 0x000ea20000000a00 */
[----:B------:R-:W-:Y:S03]  /*10240*/  BSSY.RECONVERGENT B1, `(.L_x_2042) ;  /* 0x0000027000017945 */ /* 0x000fe60003800200 */
[----:B------:R-:W-:-:S05]  /*10250*/  IMAD.IADD R10, R7, 0x1, R6 ;  /* 0x00000001070a7824 */ /* 0x000fca00078e0206 */
[C---:B------:R-:W-:Y:S02]  /*10260*/  LOP3.LUT R7, R10.reuse, 0x300, RZ, 0xc0, !PT ;  /* 0x000003000a077812 */ /* 0x040fe400078ec0ff */
[----:B------:R-:W-:Y:S02]  /*10270*/  ISETP.GE.U32.AND P1, PT, R10, 0x300, PT ;  /* 0x000003000a00780c */ /* 0x000fe40003f26070 */
[----:B------:R-:W-:Y:S01]  /*10280*/  ISETP.NE.AND P0, PT, R7, 0x300, PT ;  /* 0x000003000700780c */ /* 0x000fe20003f05270 */
[----:B------:R-:W-:-:S12]  /*10290*/  IMAD.MOV.U32 R7, RZ, RZ, R3 ;  /* 0x000000ffff077224 */ /* 0x000fd800078e0003 */
[----:B------:R-:W-:Y:S05]  /*102a0*/  @!P0 BRA `(.L_x_2043) ;  /* 0x0000000000808947 */ /* 0x000fea0003800000 */
[----:B------:R-:W-:Y:S01]  /*102b0*/  LEA.HI R7, R10, 0x1, RZ, 0x18 ;  /* 0x000000010a077811 */ /* 0x000fe200078fc0ff */
[----:B------:R-:W-:Y:S02]  /*102c0*/  IMAD.MOV.U32 R10, RZ, RZ, 0xc ;  /* 0x0000000cff0a7424 */ /* 0x000fe400078e00ff */
[----:B------:R-:W-:Y:S02]  /*102d0*/  IMAD.MOV.U32 R11, RZ, RZ, 0x0 ;  /* 0x00000000ff0b7424 */ /* 0x000fe400078e00ff */
[C---:B------:R-:W-:Y:S01]  /*102e0*/  IMAD.SHL.U32 R13, R7.reuse, 0x100, RZ ;  /* 0x00000100070d7824 */ /* 0x040fe200078e00ff */
[----:B------:R-:W-:Y:S01]  /*102f0*/  LOP3.LUT R7, R7, 0x3, RZ, 0xc0, !PT ;  /* 0x0000000307077812 */ /* 0x000fe200078ec0ff */
[----:B--2---:R-:W-:-:S03]  /*10300*/  IMAD.WIDE.U32 R20, R28, 0x1, R10 ;  /* 0x000000011c147825 */ /* 0x004fc600078e000a */
[----:B------:R-:W-:Y:S01]  /*10310*/  LOP3.LUT R10, R13, 0x300, RZ, 0xc0, !PT ;  /* 0x000003000d0a7812 */ /* 0x000fe200078ec0ff */
[----:B------:R-:W-:Y:S01]  /*10320*/  IMAD R22, R3, 0x18, R2 ;  /* 0x0000001803167824 */ /* 0x000fe200078e0202 */
[----:B------:R-:W-:Y:S01]  /*10330*/  IADD3 R23, PT, PT, -R7, RZ, RZ ;  /* 0x000000ff07177210 */ /* 0x000fe20007ffe1ff */
[----:B------:R-:W-:Y:S02]  /*10340*/  IMAD.IADD R13, R12, 0x1, R3 ;  /* 0x000000010c0d7824 */ /* 0x000fe400078e0203 */
[----:B------:R-:W-:Y:S02]  /*10350*/  IMAD.IADD R31, R21, 0x1, R29 ;  /* 0x00000001151f7824 */ /* 0x000fe400078e021d */
[----:B------:R-:W-:-:S07]  /*10360*/  IMAD.IADD R7, R10, 0x1, R3 ;  /* 0x000000010a077824 */ /* 0x000fce00078e0203 */
.L_x_2044:
[----:B----4-:R-:W2:Y:S01]  /*10370*/  LDS.64 R24, [R22] ;  /* 0x0000000016187984 */ /* 0x010ea20000000a00 */
[----:B------:R-:W4:Y:S01]  /*10380*/  LDC.64 R16, c[0x0][0x398] ;  /* 0x0000e600ff107b82 */ /* 0x000f220000000a00 */
[----:B------:R-:W-:Y:S02]  /*10390*/  IMAD.MOV.U32 R10, RZ, RZ, R20 ;  /* 0x000000ffff0a7224 */ /* 0x000fe400078e0014 */
[----:B------:R-:W5:Y:S01]  /*103a0*/  LDS.64 R18, [R22+0x8] ;  /* 0x0000080016127984 */ /* 0x000f620000000a00 */
[----:B------:R-:W-:Y:S02]  /*103b0*/  IMAD.MOV.U32 R11, RZ, RZ, R31 ;  /* 0x000000ffff0b7224 */ /* 0x000fe400078e001f */
[----:B------:R-:W-:Y:S01]  /*103c0*/  VIADD R23, R23, 0x1 ;  /* 0x0000000117177836 */ /* 0x000fe20000000000 */
[----:B------:R0:W1:Y:S01]  /*103d0*/  LDS.64 R26, [R22+0x10] ;  /* 0x00001000161a7984 */ /* 0x0000620000000a00 */
[----:B------:R-:W3:Y:S01]  /*103e0*/  LDC.64 R14, c[0x0][0x3a0] ;  /* 0x0000e800ff0e7b82 */ /* 0x000ee20000000a00 */
[----:B------:R-:W-:-:S02]  /*103f0*/  IMAD.WIDE R10, R13, 0x10, R10 ;  /* 0x000000100d0a7825 */ /* 0x000fc400078e020a */
[----:B------:R-:W-:Y:S02]  /*10400*/  ISETP.NE.AND P0, PT, R23, RZ, PT ;  /* 0x000000ff1700720c */ /* 0x000fe40003f05270 */
[----:B0-----:R-:W-:Y:S02]  /*10410*/  VIADD R22, R22, 0x1800 ;  /* 0x0000180016167836 */ /* 0x001fe40000000000 */
[----:B----4-:R-:W-:-:S04]  /*10420*/  IMAD.WIDE R16, R13, 0x4, R16 ;  /* 0x000000040d107825 */ /* 0x010fc800078e0210 */
[----:B---3--:R-:W-:-:S04]  /*10430*/  IMAD.WIDE R14, R13, 0x4, R14 ;  /* 0x000000040d0e7825 */ /* 0x008fc800078e020e */
[----:B------:R-:W-:Y:S01]  /*10440*/  VIADD R13, R13, 0x100 ;  /* 0x000001000d0d7836 */ /* 0x000fe20000000000 */
[----:B--2---:R4:W-:Y:S04]  /*10450*/  STG.E desc[UR14][R16.64], R24 ;  /* 0x0000001810007986 */ /* 0x0049e8000c10190e */
[----:B------:R4:W-:Y:S04]  /*10460*/  STG.E desc[UR14][R14.64], R25 ;  /* 0x000000190e007986 */ /* 0x0009e8000c10190e */
[----:B-----5:R4:W-:Y:S04]  /*10470*/  STG.E.64 desc[UR14][R10.64+-0xc], R18 ;  /* 0xfffff4120a007986 */ /* 0x0209e8000c101b0e */
[----:B-1----:R4:W-:Y:S04]  /*10480*/  STG.E desc[UR14][R10.64+-0x4], R26 ;  /* 0xfffffc1a0a007986 */ /* 0x0029e8000c10190e */
[----:B------:R4:W-:Y:S01]  /*10490*/  STG.E desc[UR14][R10.64], R27 ;  /* 0x0000001b0a007986 */ /* 0x0009e2000c10190e */
[----:B------:R-:W-:Y:S05]  /*104a0*/  @P0 BRA `(.L_x_2044) ;  /* 0xfffffffc00b00947 */ /* 0x000fea000383ffff */
.L_x_2043:
[----:B------:R-:W-:Y:S05]  /*104b0*/  BSYNC.RECONVERGENT B1 ;  /* 0x0000000000017941 */ /* 0x000fea0003800200 */
.L_x_2042:
[----:B------:R-:W-:Y:S05]  /*104c0*/  @!P1 BRA `(.L_x_2041) ;  /* 0x00000014004c9947 */ /* 0x000fea0003800000 */
[----:B------:R-:W5:Y:S01]  /*104d0*/  LDCU.64 UR4, c[0x0][0x398] ;  /* 0x00007300ff0477ac */ /* 0x000f620008000a00 */
[----:B----4-:R-:W-:Y:S01]  /*104e0*/  IADD3 R11, PT, PT, R6, -R7, RZ ;  /* 0x80000007060b7210 */ /* 0x010fe20007ffe0ff */
[----:B0-----:R-:W-:Y:S01]  /*104f0*/  IMAD R2, R7, 0x18, R2 ;  /* 0x0000001807027824 */ /* 0x001fe200078e0202 */
[----:B--2---:R-:W-:Y:S01]  /*10500*/  IADD3 R10, P0, PT, R28, 0x2000, RZ ;  /* 0x000020001c0a7810 */ /* 0x004fe20007f1e0ff */
[----:B------:R-:W0:Y:S01]  /*10510*/  LDCU.64 UR6, c[0x0][0x3a0] ;  /* 0x00007400ff0677ac */ /* 0x000e220008000a00 */
[----:B------:R-:W-:Y:S01]  /*10520*/  ISETP.GT.AND P1, PT, R11, 0xc00, PT ;  /* 0x00000c000b00780c */ /* 0x000fe20003f24270 */
[----:B------:R-:W-:Y:S01]  /*10530*/  IMAD.IADD R17, R12, 0x1, R7 ;  /* 0x000000010c117824 */ /* 0x000fe200078e0207 */
[----:B------:R-:W-:Y:S01]  /*10540*/  BSSY.RECONVERGENT B1, `(.L_x_2045) ;  /* 0x00000a3000017945 */ /* 0x000fe20003800200 */
[----:B------:R-:W-:Y:S01]  /*10550*/  IMAD.X R11, RZ, RZ, R29, P0 ;  /* 0x000000ffff0b7224 */ /* 0x000fe200000e061d */
[----:B------:R-:W-:Y:S01]  /*10560*/  PLOP3.LUT P0, PT, PT, PT, PT, 0x80, 0x8 ;  /* 0x000000000008781c */ /* 0x000fe20003f0f070 */
[----:B------:R-:W-:Y:S01]  /*10570*/  VIADD R2, R2, 0x4814 ;  /* 0x0000481402027836 */ /* 0x000fe20000000000 */
[----:B-----5:R-:W-:-:S02]  /*10580*/  UIADD3 UR4, UP0, UPT, UR4, 0x800, URZ ;  /* 0x0000080004047890 */ /* 0x020fc4000ff1e0ff */
[----:B0-----:R-:W-:Y:S02]  /*10590*/  UIADD3 UR6, UP1, UPT, UR6, 0x800, URZ ;  /* 0x0000080006067890 */ /* 0x001fe4000ff3e0ff */
[----:B------:R-:W-:Y:S02]  /*105a0*/  UIADD3.X UR5, UPT, UPT, URZ, UR5, URZ, UP0, !UPT ;  /* 0x00000005ff057290 */ /* 0x000fe400087fe4ff */
[----:B------:R-:W-:Y:S01]  /*105b0*/  IMAD.U32 R12, RZ, RZ, UR4 ;  /* 0x00000004ff0c7e24 */ /* 0x000fe2000f8e00ff */
[----:B------:R-:W-:Y:S01]  /*105c0*/  UIADD3.X UR7, UPT, UPT, URZ, UR7, URZ, UP1, !UPT ;  /* 0x00000007ff077290 */ /* 0x000fe20008ffe4ff */
[----:B------:R-:W-:Y:S02]  /*105d0*/  IMAD.U32 R14, RZ, RZ, UR6 ;  /* 0x00000006ff0e7e24 */ /* 0x000fe4000f8e00ff */
[----:B------:R-:W-:-:S03]  /*105e0*/  IMAD.U32 R13, RZ, RZ, UR5 ;  /* 0x00000005ff0d7e24 */ /* 0x000fc6000f8e00ff */
[----:B------:R-:W-:Y:S01]  /*105f0*/  IMAD.U32 R15, RZ, RZ, UR7 ;  /* 0x00000007ff0f7e24 */ /* 0x000fe2000f8e00ff */
[----:B------:R-:W-:Y:S06]  /*10600*/  @!P1 BRA `(.L_x_2046) ;  /* 0x0000000800589947 */ /* 0x000fec0003800000 */
[----:B------:R-:W-:Y:S02]  /*10610*/  PLOP3.LUT P0, PT, PT, PT, PT, 0x8, 0x80 ;  /* 0x000000000080781c */ /* 0x000fe40003f0e170 */
[----:B------:R-:W-:-:S11]  /*10620*/  IADD3 R16, PT, PT, R6, -0xc00, RZ ;  /* 0xfffff40006107810 */ /* 0x000fd60007ffe0ff */
.L_x_2047:
[----:B--2---:R-:W0:Y:S01]  /*10630*/  LDS.64 R24, [R2+-0x4814] ;  /* 0xffb7ec0002187984 */ /* 0x004e220000000a00 */
[----:B------:R-:W-:-:S03]  /*10640*/  IMAD.WIDE R60, R17, 0x4, R12 ;  /* 0x00000004113c7825 */ /* 0x000fc600078e020c */
[----:B------:R-:W-:Y:S01]  /*10650*/  LDS R26, [R2+-0x4804] ;  /* 0xffb7fc00021a7984 */ /* 0x000fe20000000800 */
[----:B------:R-:W-:-:S03]  /*10660*/  IMAD.WIDE R56, R17, 0x4, R14 ;  /* 0x0000000411387825 */ /* 0x000fc600078e020e */
[----:B------:R-:W2:Y:S01]  /*10670*/  LDS R27, [R2+-0x4800] ;  /* 0xffb80000021b7984 */ /* 0x000ea20000000800 */
[----:B------:R-:W-:-:S03]  /*10680*/  IMAD.WIDE R18, R17, 0x10, R10 ;  /* 0x0000001011127825 */ /* 0x000fc600078e020a */
[----:B------:R-:W4:Y:S01]  /*10690*/  LDS.64 R20, [R2+-0x480c] ;  /* 0xffb7f40002147984 */ /* 0x000f220000000a00 */
[----:B------:R-:W-:Y:S02]  /*106a0*/  VIADD R71, R17, 0xc00 ;  /* 0x00000c0011477836 */ /* 0x000fe40000000000 */
[----:B------:R-:W-:Y:S01]  /*106b0*/  VIADD R7, R7, 0x1000 ;  /* 0x0000100007077836 */ /* 0x000fe20000000000 */
[----:B------:R-:W5:Y:S04]  /*106c0*/  LDS.64 R28, [R2+-0x3014] ;  /* 0xffcfec00021c7984 */ /* 0x000f680000000a00 */
[----:B------:R-:W1:Y:S01]  /*106d0*/  LDS.64 R22, [R2+-0x300c] ;  /* 0xffcff40002167984 */ /* 0x000e620000000a00 */
[----:B------:R-:W-:-:S03]  /*106e0*/  ISETP.GE.AND P1, PT, R7, R16, PT ;  /* 0x000000100700720c */ /* 0x000fc60003f26270 */
[----:B------:R-:W-:Y:S04]  /*106f0*/  LDS R30, [R2+-0x3004] ;  /* 0xffcffc00021e7984 */ /* 0x000fe80000000800 */
[----:B------:R-:W3:Y:S04]  /*10700*/  LDS R31, [R2+-0x3000] ;  /* 0xffd00000021f7984 */ /* 0x000ee80000000800 */
[----:B------:R-:W3:Y:S04]  /*10710*/  LDS.64 R66, [R2+-0x1814] ;  /* 0xffe7ec0002427984 */ /* 0x000ee80000000a00 */
[----:B------:R-:W-:Y:S04]  /*10720*/  LDS R68, [R2+-0x1804] ;  /* 0xffe7fc0002447984 */ /* 0x000fe80000000800 */
[----:B------:R-:W3:Y:S04]  /*10730*/  LDS R69, [R2+-0x1800] ;  /* 0xffe8000002457984 */ /* 0x000ee80000000800 */
[----:B------:R-:W3:Y:S04]  /*10740*/  LDS.64 R64, [R2+-0x180c] ;  /* 0xffe7f40002407984 */ /* 0x000ee80000000a00 */
[----:B------:R-:W3:Y:S04]  /*10750*/  LDS.64 R58, [R2+-0x14] ;  /* 0xffffec00023a7984 */ /* 0x000ee80000000a00 */
[----:B------:R-:W3:Y:S04]  /*10760*/  LDS.64 R62, [R2+-0xc] ;  /* 0xfffff400023e7984 */ /* 0x000ee80000000a00 */
[----:B------:R-:W-:Y:S04]  /*10770*/  LDS R54, [R2+-0x4] ;  /* 0xfffffc0002367984 */ /* 0x000fe80000000800 */
[----:B------:R-:W3:Y:S04]  /*10780*/  LDS R55, [R2] ;  /* 0x0000000002377984 */ /* 0x000ee80000000800 */
[----:B------:R-:W3:Y:S04]  /*10790*/  LDS.64 R52, [R2+0x17ec] ;  /* 0x0017ec0002347984 */ /* 0x000ee80000000a00 */
[----:B------:R-:W-:Y:S04]  /*107a0*/  LDS R50, [R2+0x17fc] ;  /* 0x0017fc0002327984 */ /* 0x000fe80000000800 */
[----:B------:R-:W3:Y:S04]  /*107b0*/  LDS R51, [R2+0x1800] ;  /* 0x0018000002337984 */ /* 0x000ee80000000800 */
[----:B------:R-:W3:Y:S04]  /*107c0*/  LDS.64 R48, [R2+0x17f4] ;  /* 0x0017f40002307984 */ /* 0x000ee80000000a00 */
[----:B------:R-:W3:Y:S04]  /*107d0*/  LDS.64 R46, [R2+0x2fec] ;  /* 0x002fec00022e7984 */ /* 0x000ee80000000a00 */
[----:B------:R-:W-:Y:S04]  /*107e0*/  LDS R44, [R2+0x2ffc] ;  /* 0x002ffc00022c7984 */ /* 0x000fe80000000800 */
[----:B------:R-:W3:Y:S04]  /*107f0*/  LDS R45, [R2+0x3000] ;  /* 0x00300000022d7984 */ /* 0x000ee80000000800 */
[----:B------:R-:W3:Y:S04]  /*10800*/  LDS.64 R42, [R2+0x2ff4] ;  /* 0x002ff400022a7984 */ /* 0x000ee80000000a00 */
[----:B------:R-:W3:Y:S04]  /*10810*/  LDS.64 R40, [R2+0x47ec] ;  /* 0x0047ec0002287984 */ /* 0x000ee80000000a00 */
[----:B0-----:R-:W-:Y:S04]  /*10820*/  STG.E desc[UR14][R60.64+-0x800], R24 ;  /* 0xfff800183c007986 */ /* 0x001fe8000c10190e */
[----:B------:R-:W-:Y:S04]  /*10830*/  STG.E desc[UR14][R56.64+-0x800], R25 ;  /* 0xfff8001938007986 */ /* 0x000fe8000c10190e */
[----:B------:R-:W-:Y:S04]  /*10840*/  LDS R38, [R2+0x47fc] ;  /* 0x0047fc0002267984 */ /* 0x000fe80000000800 */
[----:B------:R-:W0:Y:S04]  /*10850*/  LDS R39, [R2+0x4800] ;  /* 0x0048000002277984 */ /* 0x000e280000000800 */
[----:B------:R-:W0:Y:S04]  /*10860*/  LDS.64 R36, [R2+0x47f4] ;  /* 0x0047f40002247984 */ /* 0x000e280000000a00 */
[----:B--2---:R-:W-:Y:S04]  /*10870*/  STG.E.64 desc[UR14][R18.64+-0x1ff8], R26 ;  /* 0xffe0081a12007986 */ /* 0x004fe8000c101b0e */
[----:B----4-:R-:W-:Y:S04]  /*10880*/  STG.E.64 desc[UR14][R18.64+-0x2000], R20 ;  /* 0xffe0001412007986 */ /* 0x010fe8000c101b0e */
[----:B------:R-:W2:Y:S04]  /*10890*/  LDS.64 R34, [R2+0x5fec] ;  /* 0x005fec0002227984 */ /* 0x000ea80000000a00 */
[----:B-----5:R-:W-:Y:S04]  /*108a0*/  STG.E desc[UR14][R60.64+-0x400], R28 ;  /* 0xfffc001c3c007986 */ /* 0x020fe8000c10190e */
[----:B------:R-:W-:Y:S04]  /*108b0*/  STG.E desc[UR14][R56.64+-0x400], R29 ;  /* 0xfffc001d38007986 */ /* 0x000fe8000c10190e */
[----:B------:R-:W4:Y:S04]  /*108c0*/  LDS.64 R20, [R2+0x5ff4] ;  /* 0x005ff40002147984 */ /* 0x000f280000000a00 */
[----:B------:R-:W-:Y:S04]  /*108d0*/  LDS R28, [R2+0x5ffc] ;  /* 0x005ffc00021c7984 */ /* 0x000fe80000000800 */
[----:B------:R-:W5:Y:S04]  /*108e0*/  LDS R29, [R2+0x6000] ;  /* 0x00600000021d7984 */ /* 0x000f680000000800 */
[----:B------:R-:W5:Y:S04]  /*108f0*/  LDS.64 R26, [R2+0x77ec] ;  /* 0x0077ec00021a7984 */ /* 0x000f680000000a00 */
[----:B-1----:R-:W-:Y:S04]  /*10900*/  STG.E.64 desc[UR14][R18.64+-0x1000], R22 ;  /* 0xfff0001612007986 */ /* 0x002fe8000c101b0e */
[----:B------:R-:W1:Y:S04]  /*10910*/  LDS.64 R22, [R2+0x77f4] ;  /* 0x0077f40002167984 */ /* 0x000e680000000a00 */
[----:B---3--:R-:W-:Y:S04]  /*10920*/  STG.E.64 desc[UR14][R18.64+-0xff8], R30 ;  /* 0xfff0081e12007986 */ /* 0x008fe8000c101b0e */
[----:B------:R-:W-:Y:S04]  /*10930*/  LDS R24, [R2+0x77fc] ;  /* 0x0077fc0002187984 */ /* 0x000fe80000000800 */
[----:B------:R-:W3:Y:S04]  /*10940*/  LDS R25, [R2+0x7800] ;  /* 0x0078000002197984 */ /* 0x000ee80000000800 */
[----:B------:R-:W3:Y:S04]  /*10950*/  LDS.64 R30, [R2+0x8fec] ;  /* 0x008fec00021e7984 */ /* 0x000ee80000000a00 */
[----:B------:R-:W-:Y:S04]  /*10960*/  STG.E desc[UR14][R60.64], R66 ;  /* 0x000000423c007986 */ /* 0x000fe8000c10190e */
[----:B------:R-:W-:Y:S04]  /*10970*/  STG.E desc[UR14][R56.64], R67 ;  /* 0x0000004338007986 */ /* 0x000fe8000c10190e */
[----:B------:R0:W-:Y:S04]  /*10980*/  STG.E.64 desc[UR14][R18.64+0x8], R68 ;  /* 0x0000084412007986 */ /* 0x0001e8000c101b0e */
[----:B------:R2:W-:Y:S04]  /*10990*/  STG.E.64 desc[UR14][R18.64], R64 ;  /* 0x0000004012007986 */ /* 0x0005e8000c101b0e */
[----:B------:R-:W-:Y:S04]  /*109a0*/  STG.E desc[UR14][R60.64+0x400], R58 ;  /* 0x0004003a3c007986 */ /* 0x000fe8000c10190e */
[----:B------:R4:W-:Y:S01]  /*109b0*/  STG.E desc[UR14][R56.64+0x400], R59 ;  /* 0x0004003b38007986 */ /* 0x0009e2000c10190e */
[----:B0-----:R-:W-:-:S03]  /*109c0*/  VIADD R69, R17, 0x400 ;  /* 0x0000040011457836 */ /* 0x001fc60000000000 */
[----:B------:R-:W-:Y:S01]  /*109d0*/  STG.E.64 desc[UR14][R18.64+0x1000], R62 ;  /* 0x0010003e12007986 */ /* 0x000fe2000c101b0e */
[----:B--2---:R-:W-:-:S03]  /*109e0*/  IMAD.WIDE R64, R69, 0x4, R12 ;  /* 0x0000000445407825 */ /* 0x004fc600078e020c */
[----:B------:R0:W-:Y:S01]  /*109f0*/  STG.E.64 desc[UR14][R18.64+0x1008], R54 ;  /* 0x0010083612007986 */ /* 0x0001e2000c101b0e */
[----:B------:R-:W-:-:S03]  /*10a00*/  IMAD.WIDE R66, R69, 0x4, R14 ;  /* 0x0000000445427825 */ /* 0x000fc600078e020e */
[----:B------:R-:W-:Y:S01]  /*10a10*/  STG.E desc[UR14][R64.64+-0x800], R52 ;  /* 0xfff8003440007986 */ /* 0x000fe2000c10190e */
[----:B------:R-:W-:-:S03]  /*10a20*/  IMAD.WIDE R68, R69, 0x10, R10 ;  /* 0x0000001045447825 */ /* 0x000fc600078e020a */
[----:B------:R-:W-:Y:S01]  /*10a30*/  STG.E desc[UR14][R66.64+-0x800], R53 ;  /* 0xfff8003542007986 */ /* 0x000fe2000c10190e */
[----:B----4-:R-:W-:-:S03]  /*10a40*/  IMAD.WIDE R58, R71, 0x4, R12 ;  /* 0x00000004473a7825 */ /* 0x010fc600078e020c */
[----:B------:R-:W-:Y:S01]  /*10a50*/  STG.E.64 desc[UR14][R68.64+-0x1ff8], R50 ;  /* 0xffe0083244007986 */ /* 0x000fe2000c101b0e */
[----:B0-----:R-:W-:-:S03]  /*10a60*/  VIADD R55, R17, 0x800 ;  /* 0x0000080011377836 */ /* 0x001fc60000000000 */
[----:B------:R0:W-:Y:S01]  /*10a70*/  STG.E.64 desc[UR14][R68.64+-0x2000], R48 ;  /* 0xffe0003044007986 */ /* 0x0001e2000c101b0e */
[----:B------:R-:W-:-:S03]  /*10a80*/  IMAD.WIDE R60, R71, 0x4, R14 ;  /* 0x00000004473c7825 */ /* 0x000fc600078e020e */
[----:B------:R-:W-:Y:S01]  /*10a90*/  STG.E desc[UR14][R64.64+-0x400], R46 ;  /* 0xfffc002e40007986 */ /* 0x000fe2000c10190e */
[----:B------:R-:W-:-:S03]  /*10aa0*/  IMAD.WIDE R18, R55, 0x4, R14 ;  /* 0x0000000437127825 */ /* 0x000fc600078e020e */
[----:B------:R-:W-:Y:S01]  /*10ab0*/  STG.E desc[UR14][R66.64+-0x400], R47 ;  /* 0xfffc002f42007986 */ /* 0x000fe2000c10190e */
[----:B------:R-:W-:-:S03]  /*10ac0*/  VIADD R17, R17, 0x1000 ;  /* 0x0000100011117836 */ /* 0x000fc60000000000 */
[----:B------:R2:W-:Y:S01]  /*10ad0*/  STG.E.64 desc[UR14][R68.64+-0xff8], R44 ;  /* 0xfff0082c44007986 */ /* 0x0005e2000c101b0e */
[----:B0-----:R-:W-:-:S03]  /*10ae0*/  IMAD.WIDE R48, R55, 0x4, R12 ;  /* 0x0000000437307825 */ /* 0x001fc600078e020c */
[----:B------:R-:W-:Y:S04]  /*10af0*/  STG.E.64 desc[UR14][R68.64+-0x1000], R42 ;  /* 0xfff0002a44007986 */ /* 0x000fe8000c101b0e */
[----:B------:R-:W-:Y:S04]  /*10b00*/  STG.E desc[UR14][R64.64], R40 ;  /* 0x0000002840007986 */ /* 0x000fe8000c10190e */
[----:B------:R-:W-:Y:S01]  /*10b10*/  STG.E desc[UR14][R66.64], R41 ;  /* 0x0000002942007986 */ /* 0x000fe2000c10190e */
[----:B--2---:R-:W-:-:S03]  /*10b20*/  IMAD.WIDE R44, R55, 0x10, R10 ;  /* 0x00000010372c7825 */ /* 0x004fc600078e020a */
[----:B------:R-:W-:Y:S04]  /*10b30*/  STG.E.64 desc[UR14][R68.64+0x8], R38 ;  /* 0x0000082644007986 */ /* 0x000fe8000c101b0e */
[----:B------:R-:W-:Y:S04]  /*10b40*/  STG.E.64 desc[UR14][R68.64], R36 ;  /* 0x0000002444007986 */ /* 0x000fe8000c101b0e */
[----:B------:R-:W-:Y:S04]  /*10b50*/  STG.E desc[UR14][R64.64+0x400], R34 ;  /* 0x0004002240007986 */ /* 0x000fe8000c10190e */
[----:B------:R-:W-:Y:S04]  /*10b60*/  LDS R62, [R2+0x8ffc] ;  /* 0x008ffc00023e7984 */ /* 0x000fe80000000800 */
[----:B------:R-:W0:Y:S04]  /*10b70*/  LDS R63, [R2+0x9000] ;  /* 0x00900000023f7984 */ /* 0x000e280000000800 */
[----:B------:R-:W2:Y:S04]  /*10b80*/  LDS.64 R54, [R2+0x8ff4] ;  /* 0x008ff40002367984 */ /* 0x000ea80000000a00 */
[----:B------:R-:W4:Y:S04]  /*10b90*/  LDS.64 R64, [R2+0xa7ec] ;  /* 0x00a7ec0002407984 */ /* 0x000f280000000a00 */
[----:B------:R-:W-:Y:S04]  /*10ba0*/  STG.E desc[UR14][R66.64+0x400], R35 ;  /* 0x0004002342007986 */ /* 0x000fe8000c10190e */
[----:B------:R-:W-:Y:S04]  /*10bb0*/  STG.E.64 desc[UR14][R68.64+0x1000], R20 ;  /* 0x0010001444007986 */ /* 0x000fe8000c101b0e */
[----:B-----5:R-:W-:Y:S04]  /*10bc0*/  STG.E.64 desc[UR14][R68.64+0x1008], R28 ;  /* 0x0010081c44007986 */ /* 0x020fe8000c101b0e */
        /* <DEDUP_REMOVED lines=10> */
[----:B-1----:R-:W-:Y:S04]  /*10c70*/  STG.E.64 desc[UR14][R44.64+-0x2000], R22 ;  /* 0xffe000162c007986 */ /* 0x002fe8000c101b0e */
[----:B---3--:R-:W-:Y:S04]  /*10c80*/  STG.E.64 desc[UR14][R44.64+-0x1ff8], R24 ;  /* 0xffe008182c007986 */ /* 0x008fe8000c101b0e */
[----:B------:R-:W-:Y:S04]  /*10c90*/  LDS.64 R22, [R2+0xd7f4] ;  /* 0x00d7f40002167984 */ /* 0x000fe80000000a00 */
[----:B------:R-:W-:Y:S04]  /*10ca0*/  LDS R34, [R2+0xd7fc] ;  /* 0x00d7fc0002227984 */ /* 0x000fe80000000800 */
[----:B------:R-:W1:Y:S04]  /*10cb0*/  LDS R35, [R2+0xd800] ;  /* 0x00d8000002237984 */ /* 0x000e680000000800 */
[----:B------:R-:W-:Y:S04]  /*10cc0*/  STG.E desc[UR14][R48.64+-0x400], R30 ;  /* 0xfffc001e30007986 */ /* 0x000fe8000c10190e */
[----:B------:R-:W3:Y:S04]  /*10cd0*/  LDS.64 R38, [R2+0xefec] ;  /* 0x00efec0002267984 */ /* 0x000ee80000000a00 */
[----:B------:R-:W-:Y:S04]  /*10ce0*/  STG.E desc[UR14][R18.64+-0x400], R31 ;  /* 0xfffc001f12007986 */ /* 0x000fe8000c10190e */
[----:B------:R-:W-:Y:S04]  /*10cf0*/  LDS.64 R24, [R2+0xeff4] ;  /* 0x00eff40002187984 */ /* 0x000fe80000000a00 */
[----:B------:R-:W-:Y:S04]  /*10d00*/  LDS R30, [R2+0xeffc] ;  /* 0x00effc00021e7984 */ /* 0x000fe80000000800 */
[----:B------:R-:W3:Y:S04]  /*10d10*/  LDS R31, [R2+0xf000] ;  /* 0x00f00000021f7984 */ /* 0x000ee80000000800 */
[----:B------:R-:W3:Y:S04]  /*10d20*/  LDS.64 R42, [R2+0x107ec] ;  /* 0x0107ec00022a7984 */ /* 0x000ee80000000a00 */
[----:B------:R-:W-:Y:S04]  /*10d30*/  LDS.64 R36, [R2+0x107f4] ;  /* 0x0107f40002247984 */ /* 0x000fe80000000a00 */
[----:B------:R-:W-:Y:S04]  /*10d40*/  LDS R40, [R2+0x107fc] ;  /* 0x0107fc0002287984 */ /* 0x000fe80000000800 */
[----:B------:R-:W3:Y:S04]  /*10d50*/  LDS R41, [R2+0x10800] ;  /* 0x0108000002297984 */ /* 0x000ee80000000800 */
[----:B------:R-:W3:Y:S04]  /*10d60*/  LDS.64 R50, [R2+0x11fec] ;  /* 0x011fec0002327984 */ /* 0x000ee80000000a00 */
[----:B------:R-:W-:Y:S04]  /*10d70*/  LDS R46, [R2+0x11ffc] ;  /* 0x011ffc00022e7984 */ /* 0x000fe80000000800 */
[----:B------:R-:W-:Y:S04]  /*10d80*/  LDS R47, [R2+0x12000] ;  /* 0x01200000022f7984 */ /* 0x000fe80000000800 */
[----:B------:R4:W3:Y:S04]  /*10d90*/  LDS.64 R52, [R2+0x11ff4] ;  /* 0x011ff40002347984 */ /* 0x0008e80000000a00 */
[----:B0-----:R0:W-:Y:S04]  /*10da0*/  STG.E.64 desc[UR14][R44.64+-0xff8], R62 ;  /* 0xfff0083e2c007986 */ /* 0x0011e8000c101b0e */
[----:B--2---:R2:W-:Y:S01]  /*10db0*/  STG.E.64 desc[UR14][R44.64+-0x1000], R54 ;  /* 0xfff000362c007986 */ /* 0x0045e2000c101b0e */
[----:B----4-:R-:W-:-:S03]  /*10dc0*/  VIADD R2, R2, 0x18000 ;  /* 0x0001800002027836 */ /* 0x010fc60000000000 */
[----:B------:R2:W-:Y:S04]  /*10dd0*/  STG.E desc[UR14][R48.64], R64 ;  /* 0x0000004030007986 */ /* 0x0005e8000c10190e */
[----:B------:R2:W-:Y:S01]  /*10de0*/  STG.E desc[UR14][R18.64], R65 ;  /* 0x0000004112007986 */ /* 0x0005e2000c10190e */
[----:B0-----:R-:W-:-:S03]  /*10df0*/  IMAD.WIDE R62, R71, 0x10, R10 ;  /* 0x00000010473e7825 */ /* 0x001fc600078e020a */
[----:B-----5:R2:W-:Y:S04]  /*10e00*/  STG.E.64 desc[UR14][R44.64+0x8], R66 ;  /* 0x000008422c007986 */ /* 0x0205e8000c101b0e */
[----:B------:R2:W-:Y:S04]  /*10e10*/  STG.E.64 desc[UR14][R44.64], R56 ;  /* 0x000000382c007986 */ /* 0x0005e8000c101b0e */
[----:B------:R2:W-:Y:S04]  /*10e20*/  STG.E desc[UR14][R48.64+0x400], R68 ;  /* 0x0004004430007986 */ /* 0x0005e8000c10190e */
[----:B------:R2:W-:Y:S04]  /*10e30*/  STG.E desc[UR14][R18.64+0x400], R69 ;  /* 0x0004004512007986 */ /* 0x0005e8000c10190e */
[----:B------:R2:W-:Y:S04]  /*10e40*/  STG.E.64 desc[UR14][R44.64+0x1000], R20 ;  /* 0x001000142c007986 */ /* 0x0005e8000c101b0e */
[----:B------:R2:W-:Y:S04]  /*10e50*/  STG.E.64 desc[UR14][R44.64+0x1008], R26 ;  /* 0x0010081a2c007986 */ /* 0x0005e8000c101b0e */
[----:B------:R2:W-:Y:S04]  /*10e60*/  STG.E desc[UR14][R58.64+-0x800], R28 ;  /* 0xfff8001c3a007986 */ /* 0x0005e8000c10190e */
[----:B------:R2:W-:Y:S04]  /*10e70*/  STG.E desc[UR14][R60.64+-0x800], R29 ;  /* 0xfff8001d3c007986 */ /* 0x0005e8000c10190e */
[----:B-1----:R2:W-:Y:S04]  /*10e80*/  STG.E.64 desc[UR14][R62.64+-0x1ff8], R34 ;  /* 0xffe008223e007986 */ /* 0x0025e8000c101b0e */
[----:B------:R2:W-:Y:S04]  /*10e90*/  STG.E.64 desc[UR14][R62.64+-0x2000], R22 ;  /* 0xffe000163e007986 */ /* 0x0005e8000c101b0e */
[----:B---3--:R2:W-:Y:S04]  /*10ea0*/  STG.E desc[UR14][R58.64+-0x400], R38 ;  /* 0xfffc00263a007986 */ /* 0x0085e8000c10190e */
        /* <DEDUP_REMOVED lines=12> */
.L_x_2046:
[----:B------:R-:W-:Y:S05]  /*10f70*/  BSYNC.RECONVERGENT B1 ;  /* 0x0000000000017941 */ /* 0x000fea0003800200 */
.L_x_2045:
[----:B------:R-:W-:Y:S01]  /*10f80*/  IMAD.IADD R16, R6, 0x1, -R7 ;  /* 0x0000000106107824 */ /* 0x000fe200078e0a07 */
[----:B------:R-:W-:Y:S04]  /*10f90*/  BSSY.RECONVERGENT B1, `(.L_x_2048) ;  /* 0x000004e000017945 */ /* 0x000fe80003800200 */
[----:B------:R-:W-:-:S13]  /*10fa0*/  ISETP.GT.AND P1, PT, R16, 0x400, PT ;  /* 0x000004001000780c */ /* 0x000fda0003f24270 */
[----:B------:R-:W-:Y:S05]  /*10fb0*/  @!P1 BRA `(.L_x_2049) ;  /* 0x00000004002c9947 */ /* 0x000fea0003800000 */
[----:B--2---:R-:W0:Y:S01]  /*10fc0*/  LDS.64 R26, [R2+-0x4814] ;  /* 0xffb7ec00021a7984 */ /* 0x004e220000000a00 */
[C---:B------:R-:W-:Y:S01]  /*10fd0*/  IMAD.WIDE R22, R17.reuse, 0x4, R12 ;  /* 0x0000000411167825 */ /* 0x040fe200078e020c */
[C---:B------:R-:W-:Y:S02]  /*10fe0*/  IADD3 R71, PT, PT, R17.reuse, 0x400, RZ ;  /* 0x0000040011477810 */ /* 0x040fe40007ffe0ff */
[----:B------:R-:W2:Y:S01]  /*10ff0*/  LDS.64 R36, [R2+-0x480c] ;  /* 0xffb7f40002247984 */ /* 0x000ea20000000a00 */
[C---:B------:R-:W-:Y:S01]  /*11000*/  IMAD.WIDE R20, R17.reuse, 0x4, R14 ;  /* 0x0000000411147825 */ /* 0x040fe200078e020e */
[----:B------:R-:W-:Y:S02]  /*11010*/  PLOP3.LUT P0, PT, PT, PT, PT, 0x8, 0x80 ;  /* 0x000000000080781c */ /* 0x000fe40003f0e170 */
[----:B------:R-:W-:Y:S01]  /*11020*/  LDS R28, [R2+-0x4804] ;  /* 0xffb7fc00021c7984 */ /* 0x000fe20000000800 */
[----:B------:R-:W-:-:S03]  /*11030*/  IMAD.WIDE R18, R17, 0x10, R10 ;  /* 0x0000001011127825 */ /* 0x000fc600078e020a */
[----:B------:R-:W4:Y:S01]  /*11040*/  LDS R29, [R2+-0x4800] ;  /* 0xffb80000021d7984 */ /* 0x000f220000000800 */
[----:B------:R-:W-:-:S03]  /*11050*/  IMAD.WIDE R60, R71, 0x4, R12 ;  /* 0x00000004473c7825 */ /* 0x000fc600078e020c */
[----:B------:R-:W5:Y:S01]  /*11060*/  LDS.64 R24, [R2+-0x3014] ;  /* 0xffcfec0002187984 */ /* 0x000f620000000a00 */
[----:B------:R-:W-:Y:S02]  /*11070*/  VIADD R7, R7, 0x800 ;  /* 0x0000080007077836 */ /* 0x000fe40000000000 */
[----:B------:R-:W-:Y:S01]  /*11080*/  VIADD R17, R17, 0x800 ;  /* 0x0000080011117836 */ /* 0x000fe20000000000 */
[----:B------:R-:W-:Y:S04]  /*11090*/  LDS R62, [R2+-0x3004] ;  /* 0xffcffc00023e7984 */ /* 0x000fe80000000800 */
[----:B------:R-:W1:Y:S04]  /*110a0*/  LDS R63, [R2+-0x3000] ;  /* 0xffd00000023f7984 */ /* 0x000e680000000800 */
[----:B------:R-:W3:Y:S04]  /*110b0*/  LDS.64 R56, [R2+-0x300c] ;  /* 0xffcff40002387984 */ /* 0x000ee80000000a00 */
[----:B------:R-:W3:Y:S04]  /*110c0*/  LDS.64 R64, [R2+-0x1814] ;  /* 0xffe7ec0002407984 */ /* 0x000ee80000000a00 */
[----:B------:R-:W-:Y:S04]  /*110d0*/  LDS R66, [R2+-0x1804] ;  /* 0xffe7fc0002427984 */ /* 0x000fe80000000800 */
[----:B------:R-:W3:Y:S04]  /*110e0*/  LDS R67, [R2+-0x1800] ;  /* 0xffe8000002437984 */ /* 0x000ee80000000800 */
[----:B------:R-:W3:Y:S04]  /*110f0*/  LDS.64 R58, [R2+-0x180c] ;  /* 0xffe7f400023a7984 */ /* 0x000ee80000000a00 */
[----:B0-----:R-:W-:Y:S04]  /*11100*/  STG.E desc[UR14][R22.64+-0x800], R26 ;  /* 0xfff8001a16007986 */ /* 0x001fe8000c10190e */
[----:B------:R-:W0:Y:S04]  /*11110*/  LDS.64 R68, [R2+-0x14] ;  /* 0xffffec0002447984 */ /* 0x000e280000000a00 */
[----:B------:R-:W-:Y:S04]  /*11120*/  STG.E desc[UR14][R20.64+-0x800], R27 ;  /* 0xfff8001b14007986 */ /* 0x000fe8000c10190e */
[----:B--2---:R-:W-:Y:S04]  /*11130*/  STG.E.64 desc[UR14][R18.64+-0x2000], R36 ;  /* 0xffe0002412007986 */ /* 0x004fe8000c101b0e */
[----:B------:R-:W2:Y:S04]  /*11140*/  LDS.64 R26, [R2+-0xc] ;  /* 0xfffff400021a7984 */ /* 0x000ea80000000a00 */
[----:B------:R-:W-:Y:S04]  /*11150*/  LDS R34, [R2+-0x4] ;  /* 0xfffffc0002227984 */ /* 0x000fe80000000800 */
[----:B------:R-:W2:Y:S04]  /*11160*/  LDS R35, [R2] ;  /* 0x0000000002237984 */ /* 0x000ea80000000800 */
[----:B------:R-:W2:Y:S04]  /*11170*/  LDS.64 R36, [R2+0x17ec] ;  /* 0x0017ec0002247984 */ /* 0x000ea80000000a00 */
[----:B----4-:R-:W-:Y:S04]  /*11180*/  STG.E.64 desc[UR14][R18.64+-0x1ff8], R28 ;  /* 0xffe0081c12007986 */ /* 0x010fe8000c101b0e */
[----:B------:R-:W-:Y:S04]  /*11190*/  LDS.64 R28, [R2+0x17f4] ;  /* 0x0017f400021c7984 */ /* 0x000fe80000000a00 */
[----:B------:R-:W-:Y:S04]  /*111a0*/  LDS R38, [R2+0x17fc] ;  /* 0x0017fc0002267984 */ /* 0x000fe80000000800 */
[----:B------:R-:W4:Y:S04]  /*111b0*/  LDS R39, [R2+0x1800] ;  /* 0x0018000002277984 */ /* 0x000f280000000800 */
[----:B------:R-:W4:Y:S04]  /*111c0*/  LDS.64 R42, [R2+0x2fec] ;  /* 0x002fec00022a7984 */ /* 0x000f280000000a00 */
        /* <DEDUP_REMOVED lines=8> */
[----:B------:R-:W-:Y:S04]  /*11250*/  LDS R50, [R2+0x5ffc] ;  /* 0x005ffc0002327984 */ /* 0x000fe80000000800 */
[----:B------:R-:W-:Y:S04]  /*11260*/  LDS R51, [R2+0x6000] ;  /* 0x0060000002337984 */ /* 0x000fe80000000800 */
[----:B------:R1:W4:Y:S04]  /*11270*/  LDS.64 R54, [R2+0x5ff4] ;  /* 0x005ff40002367984 */ /* 0x0003280000000a00 */
[----:B-----5:R-:W-:Y:S04]  /*11280*/  STG.E desc[UR14][R22.64+-0x400], R24 ;  /* 0xfffc001816007986 */ /* 0x020fe8000c10190e */
[----:B------:R5:W-:Y:S01]  /*11290*/  STG.E desc[UR14][R20.64+-0x400], R25 ;  /* 0xfffc001914007986 */ /* 0x000be2000c10190e */
[----:B-1----:R-:W-:-:S03]  /*112a0*/  VIADD R2, R2, 0xc000 ;  /* 0x0000c00002027836 */ /* 0x002fc60000000000 */
[----:B------:R1:W-:Y:S04]  /*112b0*/  STG.E.64 desc[UR14][R18.64+-0xff8], R62 ;  /* 0xfff0083e12007986 */ /* 0x0003e8000c101b0e */
[----:B---3--:R3:W-:Y:S04]  /*112c0*/  STG.E.64 desc[UR14][R18.64+-0x1000], R56 ;  /* 0xfff0003812007986 */ /* 0x0087e8000c101b0e */
[----:B------:R3:W-:Y:S01]  /*112d0*/  STG.E desc[UR14][R22.64], R64 ;  /* 0x0000004016007986 */ /* 0x0007e2000c10190e */
[----:B-----5:R-:W-:-:S03]  /*112e0*/  IMAD.WIDE R24, R71, 0x4, R14 ;  /* 0x0000000447187825 */ /* 0x020fc600078e020e */
[----:B------:R3:W-:Y:S01]  /*112f0*/  STG.E desc[UR14][R20.64], R65 ;  /* 0x0000004114007986 */ /* 0x0007e2000c10190e */
[----:B-1----:R-:W-:-:S03]  /*11300*/  IMAD.WIDE R62, R71, 0x10, R10 ;  /* 0x00000010473e7825 */ /* 0x002fc600078e020a */
[----:B------:R3:W-:Y:S04]  /*11310*/  STG.E.64 desc[UR14][R18.64+0x8], R66 ;  /* 0x0000084212007986 */ /* 0x0007e8000c101b0e */
[----:B------:R3:W-:Y:S04]  /*11320*/  STG.E.64 desc[UR14][R18.64], R58 ;  /* 0x0000003a12007986 */ /* 0x0007e8000c101b0e */
[----:B0-----:R3:W-:Y:S04]  /*11330*/  STG.E desc[UR14][R22.64+0x400], R68 ;  /* 0x0004004416007986 */ /* 0x0017e8000c10190e */
[----:B------:R3:W-:Y:S04]  /*11340*/  STG.E desc[UR14][R20.64+0x400], R69 ;  /* 0x0004004514007986 */ /* 0x0007e8000c10190e */
[----:B--2---:R3:W-:Y:S04]  /*11350*/  STG.E.64 desc[UR14][R18.64+0x1000], R26 ;  /* 0x0010001a12007986 */ /* 0x0047e8000c101b0e */
[----:B------:R3:W-:Y:S04]  /*11360*/  STG.E.64 desc[UR14][R18.64+0x1008], R34 ;  /* 0x0010082212007986 */ /* 0x0007e8000c101b0e */
[----:B------:R3:W-:Y:S04]  /*11370*/  STG.E desc[UR14][R60.64+-0x800], R36 ;  /* 0xfff800243c007986 */ /* 0x0007e8000c10190e */
[----:B------:R3:W-:Y:S04]  /*11380*/  STG.E desc[UR14][R24.64+-0x800], R37 ;  /* 0xfff8002518007986 */ /* 0x0007e8000c10190e */
[----:B----4-:R3:W-:Y:S04]  /*11390*/  STG.E.64 desc[UR14][R62.64+-0x1ff8], R38 ;  /* 0xffe008263e007986 */ /* 0x0107e8000c101b0e */
        /* <DEDUP_REMOVED lines=13> */
.L_x_2049:
[----:B------:R-:W-:Y:S05]  /*11470*/  BSYNC.RECONVERGENT B1 ;  /* 0x0000000000017941 */ /* 0x000fea0003800200 */
.L_x_2048:
[----:B------:R-:W-:-:S13]  /*11480*/  ISETP.LT.OR P0, PT, R7, R6, P0 ;  /* 0x000000060700720c */ /* 0x000fda0000701670 */
[----:B------:R-:W-:Y:S05]  /*11490*/  @!P0 BRA `(.L_x_2041) ;  /* 0x0000000400588947 */ /* 0x000fea0003800000 */
[----:B--23--:R-:W0:Y:S01]  /*114a0*/  LDS.64 R24, [R2+-0x4814] ;  /* 0xffb7ec0002187984 */ /* 0x00ce220000000a00 */
[----:B------:R-:W-:-:S03]  /*114b0*/  IMAD.WIDE R12, R17, 0x4, R12 ;  /* 0x00000004110c7825 */ /* 0x000fc600078e020c */
[----:B------:R-:W-:Y:S01]  /*114c0*/  LDS R26, [R2+-0x4804] ;  /* 0xffb7fc00021a7984 */ /* 0x000fe20000000800 */
[----:B------:R-:W-:-:S03]  /*114d0*/  IMAD.WIDE R14, R17, 0x4, R14 ;  /* 0x00000004110e7825 */ /* 0x000fc600078e020e */
[----:B------:R-:W2:Y:S01]  /*114e0*/  LDS R27, [R2+-0x4800] ;  /* 0xffb80000021b7984 */ /* 0x000ea20000000800 */
[----:B------:R-:W-:-:S03]  /*114f0*/  IMAD.WIDE R10, R17, 0x10, R10 ;  /* 0x00000010110a7825 */ /* 0x000fc600078e020a */
[----:B------:R-:W3:Y:S04]  /*11500*/  LDS.64 R6, [R2+-0x480c] ;  /* 0xffb7f40002067984 */ /* 0x000ee80000000a00 */
[----:B------:R-:W4:Y:S04]  /*11510*/  LDS.64 R28, [R2+-0x3014] ;  /* 0xffcfec00021c7984 */ /* 0x000f280000000a00 */
[----:B------:R-:W-:Y:S04]  /*11520*/  LDS R30, [R2+-0x3004] ;  /* 0xffcffc00021e7984 */ /* 0x000fe80000000800 */
[----:B------:R-:W5:Y:S04]  /*11530*/  LDS R31, [R2+-0x3000] ;  /* 0xffd00000021f7984 */ /* 0x000f680000000800 */
[----:B------:R-:W1:Y:S04]  /*11540*/  LDS.64 R18, [R2+-0x300c] ;  /* 0xffcff40002127984 */ /* 0x000e680000000a00 */
[----:B------:R-:W1:Y:S04]  /*11550*/  LDS.64 R34, [R2+-0x1814] ;  /* 0xffe7ec0002227984 */ /* 0x000e680000000a00 */
[----:B------:R-:W-:Y:S04]  /*11560*/  LDS R36, [R2+-0x1804] ;  /* 0xffe7fc0002247984 */ /* 0x000fe80000000800 */
[----:B------:R-:W1:Y:S04]  /*11570*/  LDS R37, [R2+-0x1800] ;  /* 0xffe8000002257984 */ /* 0x000e680000000800 */
[----:B------:R-:W1:Y:S04]  /*11580*/  LDS.64 R20, [R2+-0x180c] ;  /* 0xffe7f40002147984 */ /* 0x000e680000000a00 */
[----:B------:R-:W1:Y:S04]  /*11590*/  LDS.64 R38, [R2+-0x14] ;  /* 0xffffec0002267984 */ /* 0x000e680000000a00 */
[----:B------:R-:W1:Y:S04]  /*115a0*/  LDS.64 R22, [R2+-0xc] ;  /* 0xfffff40002167984 */ /* 0x000e680000000a00 */
[----:B------:R-:W-:Y:S04]  /*115b0*/  LDS R41, [R2] ;  /* 0x0000000002297984 */ /* 0x000fe80000000800 */
[----:B------:R-:W1:Y:S04]  /*115c0*/  LDS R40, [R2+-0x4] ;  /* 0xfffffc0002287984 */ /* 0x000e680000000800 */
[----:B0-----:R0:W-:Y:S04]  /*115d0*/  STG.E desc[UR14][R12.64+-0x800], R24 ;  /* 0xfff800180c007986 */ /* 0x0011e8000c10190e */
[----:B------:R0:W-:Y:S04]  /*115e0*/  STG.E desc[UR14][R14.64+-0x800], R25 ;  /* 0xfff800190e007986 */ /* 0x0001e8000c10190e */
[----:B--2---:R0:W-:Y:S04]  /*115f0*/  STG.E.64 desc[UR14][R10.64+-0x1ff8], R26 ;  /* 0xffe0081a0a007986 */ /* 0x0041e8000c101b0e */
[----:B---3--:R0:W-:Y:S04]  /*11600*/  STG.E.64 desc[UR14][R10.64+-0x2000], R6 ;  /* 0xffe000060a007986 */ /* 0x0081e8000c101b0e */
[----:B----4-:R0:W-:Y:S04]  /*11610*/  STG.E desc[UR14][R12.64+-0x400], R28 ;  /* 0xfffc001c0c007986 */ /* 0x0101e8000c10190e */
[----:B------:R0:W-:Y:S04]  /*11620*/  STG.E desc[UR14][R14.64+-0x400], R29 ;  /* 0xfffc001d0e007986 */ /* 0x0001e8000c10190e */
[----:B-----5:R0:W-:Y:S04]  /*11630*/  STG.E.64 desc[UR14][R10.64+-0xff8], R30 ;  /* 0xfff0081e0a007986 */ /* 0x0201e8000c101b0e */
[----:B-1----:R0:W-:Y:S04]  /*11640*/  STG.E.64 desc[UR14][R10.64+-0x1000], R18 ;  /* 0xfff000120a007986 */ /* 0x0021e8000c101b0e */
        /* <DEDUP_REMOVED lines=8> */
[----:B------:R-:W-:Y:S05]  /*116d0*/  BRA `(.L_x_2041) ;  /* 0x0000000000c87947 */ /* 0x000fea0003800000 */
.L_x_2038:
[----:B------:R-:W-:Y:S04]  /*116e0*/  BSSY.RECONVERGENT B1, `(.L_x_2050) ;  /* 0x0000013000017945 */ /* 0x000fe80003800200 */
[----:B------:R-:W-:Y:S05]  /*116f0*/  @!P2 BRA `(.L_x_2051) ;  /* 0x000000000044a947 */ /* 0x000fea0003800000 */
[----:B------:R-:W2:Y:S01]  /*11700*/  LDC.64 R16, c[0x0][0x398] ;  /* 0x0000e600ff107b82 */ /* 0x000ea20000000a00 */
[----:B------:R-:W-:Y:S02]  /*11710*/  LOP3.LUT R28, R28, 0xffff, RZ, 0xc0, !PT ;  /* 0x0000ffff1c1c7812 */ /* 0x000fe400078ec0ff */
[----:B------:R-:W-:Y:S02]  /*11720*/  LOP3.LUT R27, R27, 0xffff, RZ, 0xc0, !PT ;  /* 0x0000ffff1b1b7812 */ /* 0x000fe400078ec0ff */
[----:B------:R-:W-:Y:S02]  /*11730*/  LOP3.LUT R29, R29, 0xffff, RZ, 0xc0, !PT ;  /* 0x0000ffff1d1d7812 */ /* 0x000fe400078ec0ff */
[----:B0-----:R-:W-:Y:S01]  /*11740*/  LOP3.LUT R2, R25, 0xffff, RZ, 0xc0, !PT ;  /* 0x0000ffff19027812 */ /* 0x001fe200078ec0ff */
[----:B------:R-:W0:Y:S01]  /*11750*/  LDC.64 R12, c[0x0][0x3a0] ;  /* 0x0000e800ff0c7b82 */ /* 0x000e220000000a00 */
[----:B------:R-:W-:Y:S02]  /*11760*/  PRMT R27, R27, 0x3340, R28 ;  /* 0x000033401b1b7816 */ /* 0x000fe4000000001c */
[----:B------:R-:W-:-:S04]  /*11770*/  PRMT R2, R2, 0x3340, R29 ;  /* 0x0000334002027816 */ /* 0x000fc8000000001d */
[----:B------:R-:W-:Y:S01]  /*11780*/  PRMT R47, R2, 0x5410, R27 ;  /* 0x00005410022f7816 */ /* 0x000fe2000000001b */
[----:B------:R-:W4:Y:S01]  /*11790*/  LDC.64 R10, c[0x0][0x3a8] ;  /* 0x0000ea00ff0a7b82 */ /* 0x000f220000000a00 */
[----:B--2---:R-:W-:-:S05]  /*117a0*/  IMAD.WIDE R16, R22, 0x4, R16 ;  /* 0x0000000416107825 */ /* 0x004fca00078e0210 */
[----:B------:R2:W-:Y:S01]  /*117b0*/  STG.E desc[UR14][R16.64], R30 ;  /* 0x0000001e10007986 */ /* 0x0005e2000c10190e */
[----:B0-----:R-:W-:-:S05]  /*117c0*/  IMAD.WIDE R12, R22, 0x4, R12 ;  /* 0x00000004160c7825 */ /* 0x001fca00078e020c */
[----:B------:R2:W-:Y:S01]  /*117d0*/  STG.E desc[UR14][R12.64], R31 ;  /* 0x0000001f0c007986 */ /* 0x0005e2000c10190e */
[----:B----4-:R-:W-:-:S05]  /*117e0*/  IMAD.WIDE R10, R22, 0x10, R10 ;  /* 0x00000010160a7825 */ /* 0x010fca00078e020a */
[----:B------:R2:W-:Y:S04]  /*117f0*/  STG.E.64 desc[UR14][R10.64], R18 ;  /* 0x000000120a007986 */ /* 0x0005e8000c101b0e */
[----:B------:R2:W-:Y:S02]  /*11800*/  STG.E.64 desc[UR14][R10.64+0x8], R46 ;  /* 0x0000082e0a007986 */ /* 0x0005e4000c101b0e */
.L_x_2051:
[----:B------:R-:W-:Y:S05]  /*11810*/  BSYNC.RECONVERGENT B1 ;  /* 0x0000000000017941 */ /* 0x000fea0003800200 */
.L_x_2050:
[----:B------:R-:W-:Y:S04]  /*11820*/  BSSY.RECONVERGENT B1, `(.L_x_2052) ;  /* 0x000000f000017945 */ /* 0x000fe80003800200 */
[----:B------:R-:W-:Y:S05]  /*11830*/  @!P1 BRA `(.L_x_2053) ;  /* 0x0000000000349947 */ /* 0x000fea0003800000 */
[----:B--2---:R-:W2:Y:S01]  /*11840*/  LDC.64 R10, c[0x0][0x398] ;  /* 0x0000e600ff0a7b82 */ /* 0x004ea20000000a00 */
[----:B------:R-:W-:Y:S02]  /*11850*/  PRMT R20, R20, 0x3340, R49 ;  /* 0x0000334014147816 */ /* 0x000fe40000000031 */
[----:B------:R-:W-:-:S04]  /*11860*/  PRMT R19, R14, 0x3340, R15 ;  /* 0x000033400e137816 */ /* 0x000fc8000000000f */
[----:B------:R-:W-:Y:S01]  /*11870*/  PRMT R49, R19, 0x5410, R20 ;  /* 0x0000541013317816 */ /* 0x000fe20000000014 */
[----:B------:R-:W4:Y:S08]  /*11880*/  LDC.64 R12, c[0x0][0x3a0] ;  /* 0x0000e800ff0c7b82 */ /* 0x000f300000000a00 */
[----:B------:R-:W5:Y:S01]  /*11890*/  LDC.64 R16, c[0x0][0x3a8] ;  /* 0x0000ea00ff107b82 */ /* 0x000f620000000a00 */
[----:B--2---:R-:W-:-:S05]  /*118a0*/  IMAD.WIDE R10, R43, 0x4, R10 ;  /* 0x000000042b0a7825 */ /* 0x004fca00078e020a */
[----:B------:R2:W-:Y:S01]  /*118b0*/  STG.E desc[UR14][R10.64], R34 ;  /* 0x000000220a007986 */ /* 0x0005e2000c10190e */
[----:B----4-:R-:W-:-:S05]  /*118c0*/  IMAD.WIDE R12, R43, 0x4, R12 ;  /* 0x000000042b0c7825 */ /* 0x010fca00078e020c */
[----:B------:R2:W-:Y:S01]  /*118d0*/  STG.E desc[UR14][R12.64], R35 ;  /* 0x000000230c007986 */ /* 0x0005e2000c10190e */
[----:B-----5:R-:W-:-:S05]  /*118e0*/  IMAD.WIDE R14, R43, 0x10, R16 ;  /* 0x000000102b0e7825 */ /* 0x020fca00078e0210 */
[----:B------:R2:W-:Y:S04]  /*118f0*/  STG.E.64 desc[UR14][R14.64], R38 ;  /* 0x000000260e007986 */ /* 0x0005e8000c101b0e */
[----:B------:R2:W-:Y:S02]  /*11900*/  STG.E.64 desc[UR14][R14.64+0x8], R48 ;  /* 0x000008300e007986 */ /* 0x0005e4000c101b0e */
.L_x_2053:
[----:B------:R-:W-:Y:S05]  /*11910*/  BSYNC.RECONVERGENT B1 ;  /* 0x0000000000017941 */ /* 0x000fea0003800200 */
.L_x_2052:
        /* <DEDUP_REMOVED lines=14> */
.L_x_2041:
[----:B------:R-:W-:Y:S05]  /*11a00*/  BSYNC.RECONVERGENT B0 ;  /* 0x0000000000007941 */ /* 0x000fea0003800200 */
.L_x_2037:
[----:B------:R-:W-:-:S13]  /*11a10*/  ISETP.NE.AND P0, PT, R3, 0xff, PT ;  /* 0x000000ff0300780c */ /* 0x000fda0003f05270 */
[----:B------:R-:W-:Y:S05]  /*11a20*/  @P0 EXIT ;  /* 0x000000000000094d */ /* 0x000fea0003800000 */
[----:B------:R-:W5:Y:S01]  /*11a30*/  S2UR UR4, SR_CTAID.X ;  /* 0x00000000000479c3 */ /* 0x000f620000002500 */
[----:B------:R-:W5:Y:S07]  /*11a40*/  LDCU UR5, c[0x0][0x3d4] ;  /* 0x00007a80ff0577ac */ /* 0x000f6e0008000800 */
[----:B0-2---:R-:W0:Y:S01]  /*11a50*/  LDC.64 R12, c[0x0][0x3b0] ;  /* 0x0000ec00ff0c7b82 */ /* 0x005e220000000a00 */
[----:B-----5:R-:W-:-:S04]  /*11a60*/  UIMAD UR4, UR4, -0x300, UR5 ;  /* 0xfffffd00040478a4 */ /* 0x020fc8000f8e0205 */
[----:B------:R-:W-:-:S09]  /*11a70*/  UISETP.NE.AND UP0, UPT, UR4, 0x300, UPT ;  /* 0x000003000400788c */ /* 0x000fd2000bf05270 */
[----:B------:R-:W-:Y:S05]  /*11a80*/  BRA.U UP0, `(.L_x_2054) ;  /* 0x00000001002c7547 */ /* 0x000fea000b800000 */
[----:B------:R-:W3:Y:S08]  /*11a90*/  LDC.64 R2, c[0x0][0x398] ;  /* 0x0000e600ff027b82 */ /* 0x000ef00000000a00 */
[----:B------:R-:W2:Y:S08]  /*11aa0*/  LDC.64 R6, c[0x0][0x3a0] ;  /* 0x0000e800ff067b82 */ /* 0x000eb00000000a00 */
[----:B----4-:R-:W4:Y:S01]  /*11ab0*/  LDC.64 R10, c[0x0][0x3a8] ;  /* 0x0000ea00ff0a7b82 */ /* 0x010f220000000a00 */
[----:B---3--:R-:W-:-:S05]  /*11ac0*/  IMAD.WIDE R2, R0, 0x4, R2 ;  /* 0x0000000400027825 */ /* 0x008fca00078e0202 */
[----:B------:R3:W-:Y:S01]  /*11ad0*/  STG.E desc[UR14][R2.64], R32 ;  /* 0x0000002002007986 */ /* 0x0007e2000c10190e */
[----:B--2---:R-:W-:-:S05]  /*11ae0*/  IMAD.WIDE R6, R0, 0x4, R6 ;  /* 0x0000000400067825 */ /* 0x004fca00078e0206 */
[----:B------:R3:W-:Y:S01]  /*11af0*/  STG.E desc[UR14][R6.64], R33 ;  /* 0x0000002106007986 */ /* 0x0007e2000c10190e */
[----:B----4-:R-:W-:-:S04]  /*11b00*/  IMAD.WIDE R10, R0, 0x10, R10 ;  /* 0x00000010000a7825 */ /* 0x010fc800078e020a */
[----:B------:R-:W-:Y:S01]  /*11b10*/  VIADD R0, R0, 0x1 ;  /* 0x0000000100007836 */ /* 0x000fe20000000000 */
[----:B-1----:R3:W-:Y:S04]  /*11b20*/  STG.E.64 desc[UR14][R10.64], R8 ;  /* 0x000000080a007986 */ /* 0x0027e8000c101b0e */
[----:B------:R3:W-:Y:S02]  /*11b30*/  STG.E.64 desc[UR14][R10.64+0x8], R4 ;  /* 0x000008040a007986 */ /* 0x0007e4000c101b0e */
.L_x_2054:
[----:B0--3--:R-:W-:Y:S01]  /*11b40*/  STG.E desc[UR14][R12.64], R0 ;  /* 0x000000000c007986 */ /* 0x009fe2000c10190e */
[----:B------:R-:W-:Y:S05]  /*11b50*/  EXIT ;  /* 0x000000000000794d */ /* 0x000fea0003800000 */
.L_x_1835:
[----:B------:R-:W-:Y:S01]  /*11b60*/  BSSY B0, `(.L_x_2055) ;  /* 0x0000006000007945 */ /* 0x000fe20003800000 */
[----:B------:R-:W-:Y:S01]  /*11b70*/  PLOP3.LUT P3, PT, P3, PT, PT, 0x8, 0x80 ;  /* 0x000000000080781c */ /* 0x000fe20001f6e170 */
[----:B------:R-:W-:-:S12]  /*11b80*/  IMAD.MOV.U32 R11, RZ, RZ, -0x1 ;  /* 0xffffffffff0b7424 */ /* 0x000fd800078e00ff */
[----:B------:R-:W-:Y:S05]  /*11b90*/  WARPSYNC.COLLECTIVE R11, `(.L_x_2056) ;  /* 0x000000000b087348 */ /* 0x000fea0003c00000 */
[----:B------:R-:W-:Y:S01]  /*11ba0*/  VOTE.ANY P3, P3 ;  /* 0x0000000000ff7806 */ /* 0x000fe20001860100 */
[----:B------:R-:W-:-:S12]  /*11bb0*/  ENDCOLLECTIVE ;  /* 0x000000000000791b */ /* 0x000fd80003800000 */
.L_x_2056:
[----:B------:R-:W-:Y:S05]  /*11bc0*/  BSYNC B0 ;  /* 0x0000000000007941 */ /* 0x000fea0003800000 */
.L_x_2055:
[----:B------:R-:W-:Y:S05]  /*11bd0*/  BRA `(.L_x_2057) ;  /* 0xffffff3400907947 */ /* 0x000fea000383ffff */
.L_x_1840:
[----:B------:R-:W0:Y:S01]  /*11be0*/  S2R R53, SR_GEMASK ;  /* 0x0000000000357919 */ /* 0x000e220000003c00 */
[----:B------:R-:W-:Y:S01]  /*11bf0*/  BSSY B0, `(.L_x_2058) ;  /* 0x0000006000007945 */ /* 0x000fe20003800000 */
[----:B------:R-:W-:Y:S01]  /*11c00*/  PLOP3.LUT P3, PT, P3, PT, PT, 0x8, 0x80 ;  /* 0x000000000080781c */ /* 0x000fe20001f6e170 */
[----:B------:R-:W-:-:S12]  /*11c10*/  IMAD.MOV.U32 R11, RZ, RZ, -0x1 ;  /* 0xffffffffff0b7424 */ /* 0x000fd800078e00ff */
[----:B0----5:R-:W-:Y:S05]  /*11c20*/  WARPSYNC.COLLECTIVE R11, `(.L_x_2059) ;  /* 0x000000000b087348 */ /* 0x021fea0003c00000 */
[----:B------:R-:W-:Y:S01]  /*11c30*/  VOTE.ANY R11, PT, P3 ;  /* 0x00000000000b7806 */ /* 0x000fe200018e0100 */
[----:B0----5:R-:W-:Y:S06]  /*11c40*/  ENDCOLLECTIVE ;  /* 0x000000000000791b */ /* 0x021fec0003800000 */
.L_x_2059:
[----:B------:R-:W-:Y:S05]  /*11c50*/  BSYNC B0 ;  /* 0x0000000000007941 */ /* 0x000fea0003800000 */
.L_x_2058:
[----:B------:R-:W-:Y:S01]  /*11c60*/  LOP3.LUT R11, R11, 0x80000000, R53, 0xec, !PT ;  /* 0x800000000b0b7812 */ /* 0x000fe200078eec35 */
[----:B------:R-:W-:Y:S01]  /*11c70*/  IMAD.MOV.U32 R43, RZ, RZ, 0x1 ;  /* 0x00000001ff2b7424 */ /* 0x000fe200078e00ff */
[----:B------:R-:W-:Y:S01]  /*11c80*/  MOV R58, R49 ;  /* 0x00000031003a7202 */ /* 0x000fe20000000f00 */
[----:B------:R-:W-:Y:S01]  /*11c90*/  IMAD.U32 R12, R51, 0x10000, RZ ;  /* 0x00010000330c7824 */ /* 0x000fe200078e00ff */
[----:B------:R-:W-:Y:S01]  /*11ca0*/  LOP3.LUT R15, R5, 0xff, RZ, 0xc0, !PT ;  /* 0x000000ff050f7812 */ /* 0x000fe200078ec0ff */
[----:B------:R-:W-:-:S03]  /*11cb0*/  VIADD R10, R11, 0xffffffff ;  /* 0xffffffff0b0a7836 */ /* 0x000fc60000000000 */
[----:B------:R-:W-:Y:S02]  /*11cc0*/  PRMT R15, R50, 0x7604, R15 ;  /* 0x00007604320f7816 */ /* 0x000fe4000000000f */
        /* <DEDUP_REMOVED lines=10> */
.L_x_2060:
[----:B------:R-:W-:Y:S01]  /*11d70*/  IMAD.MOV.U32 R14, RZ, RZ, R62 ;  /* 0x000000ffff0e7224 */ /* 0x000fe200078e003e */
[----:B------:R-:W-:Y:S06]  /*11d80*/  BRA `(.L_x_2061) ;  /* 0xffffff3400c47947 */ /* 0x000fec000383ffff */
.L_x_1841:
[----:B------:R-:W-:Y:S01]  /*11d90*/  BSSY B0, `(.L_x_2062) ;  /* 0x0000006000007945 */ /* 0x000fe20003800000 */
[----:B------:R-:W-:Y:S01]  /*11da0*/  IMAD.MOV.U32 R43, RZ, RZ, 0x1 ;  /* 0x00000001ff2b7424 */ /* 0x000fe200078e00ff */
[----:B------:R-:W-:-:S07]  /*11db0*/  MOV R11, 0xffffffff ;  /* 0xffffffff000b7802 */ /* 0x000fce0000000f00 */
[----:B01----:R-:W-:Y:S05]  /*11dc0*/  WARPSYNC.COLLECTIVE R11, `(.L_x_2063) ;  /* 0x000000000b087348 */ /* 0x003fea0003c00000 */
[----:B------:R2:W3:Y:S02]  /*11dd0*/  SHFL.DOWN P3, R62, R58, R43, R42 ;  /* 0x0800002b3a3e7389 */ /* 0x0004e4000006002a */
[----:B0123--:R-:W-:Y:S05]  /*11de0*/  ENDCOLLECTIVE ;  /* 0x000000000000791b */ /* 0x00ffea0003800000 */
.L_x_2063:
[----:B------:R-:W-:Y:S05]  /*11df0*/  BSYNC B0 ;  /* 0x0000000000007941 */ /* 0x000fea0003800000 */
.L_x_2062:
[----:B------:R-:W-:Y:S05]  /*11e00*/  BRA `(.L_x_2064) ;  /* 0xffffff3400ac7947 */ /* 0x000fea000383ffff */
.L_x_1842:
[----:B------:R-:W-:Y:S01]  /*11e10*/  BSSY B0, `(.L_x_2065) ;  /* 0x0000007000007945 */ /* 0x000fe20003800000 */
[----:B------:R-:W-:Y:S02]  /*11e20*/  IMAD.MOV.U32 R58, RZ, RZ, R2 ;  /* 0x000000ffff3a7224 */ /* 0x000fe400078e0002 */
[----:B------:R-:W-:Y:S02]  /*11e30*/  IMAD.MOV.U32 R43, RZ, RZ, 0x1 ;  /* 0x00000001ff2b7424 */ /* 0x000fe400078e00ff */
[----:B------:R-:W-:-:S07]  /*11e40*/  IMAD.MOV.U32 R11, RZ, RZ, -0x1 ;  /* 0xffffffffff0b7424 */ /* 0x000fce00078e00ff */
[----:B01----:R-:W-:Y:S05]  /*11e50*/  WARPSYNC.COLLECTIVE R11, `(.L_x_2066) ;  /* 0x000000000b087348 */ /* 0x003fea0003c00000 */
[----:B------:R2:W3:Y:S02]  /*11e60*/  SHFL.DOWN P3, R62, R58, R43, R42 ;  /* 0x0800002b3a3e7389 */ /* 0x0004e4000006002a */
[----:B0123--:R-:W-:Y:S05]  /*11e70*/  ENDCOLLECTIVE ;  /* 0x000000000000791b */ /* 0x00ffea0003800000 */
.L_x_2066:
[----:B------:R-:W-:Y:S05]  /*11e80*/  BSYNC B0 ;  /* 0x0000000000007941 */ /* 0x000fea0003800000 */
.L_x_2065:
[----:B------:R-:W-:Y:S02]  /*11e90*/  IMAD.MOV.U32 R58, RZ, RZ, R3 ;  /* 0x000000ffff3a7224 */ /* 0x000fe400078e0003 */
[----:B------:R-:W-:Y:S02]  /*11ea0*/  IMAD.MOV.U32 R43, RZ, RZ, 0x1 ;  /* 0x00000001ff2b7424 */ /* 0x000fe400078e00ff */
[----:B------:R-:W-:Y:S02]  /*11eb0*/  IMAD.MOV.U32 R11, RZ, RZ, -0x1 ;  /* 0xffffffffff0b7424 */ /* 0x000fe400078e00ff */
[----:B------:R-:W-:-:S07]  /*11ec0*/  IMAD.MOV.U32 R10, RZ, RZ, R62 ;  /* 0x000000ffff0a7224 */ /* 0x000fce00078e003e */
[----:B------:R-:W-:Y:S05]  /*11ed0*/  WARPSYNC.COLLECTIVE R11, `(.L_x_2067) ;  /* 0x000000000b087348 */ /* 0x000fea0003c00000 */
[----:B------:R0:W1:Y:S02]  /*11ee0*/  SHFL.DOWN P3, R62, R58, R43, R42 ;  /* 0x0800002b3a3e7389 */ /* 0x000064000006002a */
[----:B01----:R-:W-:Y:S05]  /*11ef0*/  ENDCOLLECTIVE ;  /* 0x000000000000791b */ /* 0x003fea0003800000 */
.L_x_2067:
[----:B------:R-:W-:Y:S01]  /*11f00*/  IMAD.MOV.U32 R58, RZ, RZ, R4 ;  /* 0x000000ffff3a7224 */ /* 0x000fe200078e0004 */
[----:B------:R-:W-:-:S07]  /*11f10*/  MOV R15, R62 ;  /* 0x0000003e000f7202 */ /* 0x000fce0000000f00 */
[----:B------:R-:W-:Y:S05]  /*11f20*/  WARPSYNC.COLLECTIVE R11, `(.L_x_2068) ;  /* 0x000000000b087348 */ /* 0x000fea0003c00000 */
[----:B------:R0:W1:Y:S02]  /*11f30*/  SHFL.DOWN P3, R62, R58, R43, R42 ;  /* 0x0800002b3a3e7389 */ /* 0x000064000006002a */
[----:B01----:R-:W-:Y:S05]  /*11f40*/  ENDCOLLECTIVE ;  /* 0x000000000000791b */ /* 0x003fea0003800000 */
.L_x_2068:
[----:B------:R-:W-:Y:S01]  /*11f50*/  IMAD.MOV.U32 R55, RZ, RZ, R62 ;  /* 0x000000ffff377224 */ /* 0x000fe200078e003e */
[----:B------:R-:W-:Y:S06]  /*11f60*/  BRA `(.L_x_2069) ;  /* 0xffffff3400687947 */ /* 0x000fec000383ffff */
.L_x_1843:
[----:B------:R-:W-:Y:S01]  /*11f70*/  BSSY B0, `(.L_x_2070) ;  /* 0x0000007000007945 */ /* 0x000fe20003800000 */
[----:B------:R-:W-:Y:S02]  /*11f80*/  IMAD.MOV.U32 R58, RZ, RZ, R12 ;  /* 0x000000ffff3a7224 */ /* 0x000fe400078e000c */
[----:B------:R-:W-:Y:S02]  /*11f90*/  IMAD.MOV.U32 R43, RZ, RZ, 0x1 ;  /* 0x00000001ff2b7424 */ /* 0x000fe400078e00ff */
[----:B------:R-:W-:-:S07]  /*11fa0*/  IMAD.MOV.U32 R11, RZ, RZ, -0x1 ;  /* 0xffffffffff0b7424 */ /* 0x000fce00078e00ff */
[----:B01234-:R-:W-:Y:S05]  /*11fb0*/  WARPSYNC.COLLECTIVE R11, `(.L_x_2071) ;  /* 0x000000000b087348 */ /* 0x01ffea0003c00000 */
[----:B------:R0:W0:Y:S02]  /*11fc0*/  SHFL.DOWN P3, R62, R58, R43, R42 ;  /* 0x0800002b3a3e7389 */ /* 0x000024000006002a */
[----:B01234-:R-:W-:Y:S05]  /*11fd0*/  ENDCOLLECTIVE ;  /* 0x000000000000791b */ /* 0x01ffea0003800000 */
.L_x_2071:
[----:B------:R-:W-:Y:S05]  /*11fe0*/  BSYNC B0 ;  /* 0x0000000000007941 */ /* 0x000fea0003800000 */
.L_x_2070:
[----:B------:R-:W-:Y:S05]  /*11ff0*/  BRA `(.L_x_2072) ;  /* 0xffffff3400507947 */ /* 0x000fea000383ffff */
.L_x_1846:
[----:B------:R-:W-:Y:S01]  /*12000*/  BSSY B0, `(.L_x_2073) ;  /* 0x0000007000007945 */ /* 0x000fe20003800000 */
[----:B------:R-:W-:Y:S01]  /*12010*/  IMAD.MOV.U32 R58, RZ, RZ, R49 ;  /* 0x000000ffff3a7224 */ /* 0x000fe200078e0031 */
[----:B------:R-:W-:Y:S01]  /*12020*/  MOV R11, 0xffffffff ;  /* 0xffffffff000b7802 */ /* 0x000fe20000000f00 */
[----:B------:R-:W-:-:S07]  /*12030*/  IMAD.MOV.U32 R43, RZ, RZ, 0x2 ;  /* 0x00000002ff2b7424 */ /* 0x000fce00078e00ff */
[----:B01234-:R-:W-:Y:S05]  /*12040*/  WARPSYNC.COLLECTIVE R11, `(.L_x_2074) ;  /* 0x000000000b087348 */ /* 0x01ffea0003c00000 */
[----:B------:R0:W0:Y:S02]  /*12050*/  SHFL.DOWN P3, R62, R58, R43, R42 ;  /* 0x0800002b3a3e7389 */ /* 0x000024000006002a */
[----:B01234-:R-:W-:Y:S05]  /*12060*/  ENDCOLLECTIVE ;  /* 0x000000000000791b */ /* 0x01ffea0003800000 */
.L_x_2074:
[----:B------:R-:W-:Y:S05]  /*12070*/  BSYNC B0 ;  /* 0x0000000000007941 */ /* 0x000fea0003800000 */
.L_x_2073:
[----:B------:R-:W-:Y:S01]  /*12080*/  IMAD.MOV.U32 R10, RZ, RZ, R62 ;  /* 0x000000ffff0a7224 */ /* 0x000fe200078e003e */
[----:B------:R-:W-:Y:S06]  /*12090*/  BRA `(.L_x_2075) ;  /* 0xffffff3400547947 */ /* 0x000fec000383ffff */
.L_x_1847:
[----:B------:R-:W-:Y:S01]  /*120a0*/  BSSY B0, `(.L_x_2076) ;  /* 0x0000006000007945 */ /* 0x000fe20003800000 */
[----:B------:R-:W-:Y:S02]  /*120b0*/  IMAD.MOV.U32 R43, RZ, RZ, 0x2 ;  /* 0x00000002ff2b7424 */ /* 0x000fe400078e00ff */
[----:B------:R-:W-:-:S07]  /*120c0*/  IMAD.MOV.U32 R11, RZ, RZ, -0x1 ;  /* 0xffffffffff0b7424 */ /* 0x000fce00078e00ff */
[----:B01234-:R-:W-:Y:S05]  /*120d0*/  WARPSYNC.COLLECTIVE R11, `(.L_x_2077) ;  /* 0x000000000b087348 */ /* 0x01ffea0003c00000 */
[----:B------:R0:W0:Y:S02]  /*120e0*/  SHFL.DOWN P3, R62, R58, R43, R42 ;  /* 0x0800002b3a3e7389 */ /* 0x000024000006002a */
[----:B01234-:R-:W-:Y:S05]  /*120f0*/  ENDCOLLECTIVE ;  /* 0x000000000000791b */ /* 0x01ffea0003800000 */
.L_x_2077:
[----:B------:R-:W-:Y:S05]  /*12100*/  BSYNC B0 ;  /* 0x0000000000007941 */ /* 0x000fea0003800000 */
.L_x_2076:
[----:B------:R-:W-:Y:S05]  /*12110*/  BRA `(.L_x_2078) ;  /* 0xffffff34003c7947 */ /* 0x000fea000383ffff */
.L_x_1848:
[----:B------:R-:W-:Y:S01]  /*12120*/  BSSY B0, `(.L_x_2079) ;  /* 0x0000007000007945 */ /* 0x000fe20003800000 */
[----:B------:R-:W-:Y:S02]  /*12130*/  IMAD.MOV.U32 R58, RZ, RZ, R2 ;  /* 0x000000ffff3a7224 */ /* 0x000fe400078e0002 */
[----:B------:R-:W-:Y:S02]  /*12140*/  IMAD.MOV.U32 R43, RZ, RZ, 0x2 ;  /* 0x00000002ff2b7424 */ /* 0x000fe400078e00ff */
[----:B------:R-:W-:-:S07]  /*12150*/  IMAD.MOV.U32 R11, RZ, RZ, -0x1 ;  /* 0xffffffffff0b7424 */ /* 0x000fce00078e00ff */
[----:B01234-:R-:W-:Y:S05]  /*12160*/  WARPSYNC.COLLECTIVE R11, `(.L_x_2080) ;  /* 0x000000000b087348 */ /* 0x01ffea0003c00000 */
[----:B------:R0:W0:Y:S02]  /*12170*/  SHFL.DOWN P3, R62, R58, R43, R42 ;  /* 0x0800002b3a3e7389 */ /* 0x000024000006002a */
[----:B01234-:R-:W-:Y:S05]  /*12180*/  ENDCOLLECTIVE ;  /* 0x000000000000791b */ /* 0x01ffea0003800000 */
.L_x_2080:
[----:B------:R-:W-:Y:S05]  /*12190*/  BSYNC B0 ;  /* 0x0000000000007941 */ /* 0x000fea0003800000 */
.L_x_2079:
[----:B------:R-:W-:Y:S01]  /*121a0*/  MOV R58, R3 ;  /* 0x00000003003a7202 */ /* 0x000fe20000000f00 */
[----:B------:R-:W-:Y:S02]  /*121b0*/  IMAD.MOV.U32 R43, RZ, RZ, 0x2 ;  /* 0x00000002ff2b7424 */ /* 0x000fe400078e00ff */
[----:B------:R-:W-:Y:S02]  /*121c0*/  IMAD.MOV.U32 R11, RZ, RZ, -0x1 ;  /* 0xffffffffff0b7424 */ /* 0x000fe400078e00ff */
[----:B------:R-:W-:-:S07]  /*121d0*/  IMAD.MOV.U32 R14, RZ, RZ, R62 ;  /* 0x000000ffff0e7224 */ /* 0x000fce00078e003e */
[----:B------:R-:W-:Y:S05]  /*121e0*/  WARPSYNC.COLLECTIVE R11, `(.L_x_2081) ;  /* 0x000000000b087348 */ /* 0x000fea0003c00000 */
[----:B------:R0:W1:Y:S02]  /*121f0*/  SHFL.DOWN P3, R62, R58, R43, R42 ;  /* 0x0800002b3a3e7389 */ /* 0x000064000006002a */
[----:B01----:R-:W-:Y:S05]  /*12200*/  ENDCOLLECTIVE ;  /* 0x000000000000791b */ /* 0x003fea0003800000 */
.L_x_2081:
[----:B------:R-:W-:Y:S02]  /*12210*/  IMAD.MOV.U32 R58, RZ, RZ, R4 ;  /* 0x000000ffff3a7224 */ /* 0x000fe400078e0004 */
[----:B------:R-:W-:-:S07]  /*12220*/  IMAD.MOV.U32 R15, RZ, RZ, R62 ;  /* 0x000000ffff0f7224 */ /* 0x000fce00078e003e */
[----:B------:R-:W-:Y:S05]  /*12230*/  WARPSYNC.COLLECTIVE R11, `(.L_x_2082) ;  /* 0x000000000b087348 */ /* 0x000fea0003c00000 */
[----:B------:R0:W1:Y:S02]  /*12240*/  SHFL.DOWN P3, R62, R58, R43, R42 ;  /* 0x0800002b3a3e7389 */ /* 0x000064000006002a */
[----:B01----:R-:W-:Y:S05]  /*12250*/  ENDCOLLECTIVE ;  /* 0x000000000000791b */ /* 0x003fea0003800000 */
.L_x_2082:
[----:B------:R-:W-:Y:S01]  /*12260*/  IMAD.MOV.U32 R55, RZ, RZ, R62 ;  /* 0x000000ffff377224 */ /* 0x000fe200078e003e */
[----:B------:R-:W-:Y:S06]  /*12270*/  BRA `(.L_x_2083) ;  /* 0xffffff3000f87947 */ /* 0x000fec000383ffff */
.L_x_1849:
[----:B------:R-:W-:Y:S01]  /*12280*/  BSSY B0, `(.L_x_2084) ;  /* 0x0000007000007945 */ /* 0x000fe20003800000 */
[----:B------:R-:W-:Y:S01]  /*12290*/  IMAD.MOV.U32 R58, RZ, RZ, R12 ;  /* 0x000000ffff3a7224 */ /* 0x000fe200078e000c */
[----:B------:R-:W-:Y:S01]  /*122a0*/  MOV R11, 0xffffffff ;  /* 0xffffffff000b7802 */ /* 0x000fe20000000f00 */
[----:B------:R-:W-:-:S07]  /*122b0*/  IMAD.MOV.U32 R43, RZ, RZ, 0x2 ;  /* 0x00000002ff2b7424 */ /* 0x000fce00078e00ff */
[----:B01234-:R-:W-:Y:S05]  /*122c0*/  WARPSYNC.COLLECTIVE R11, `(.L_x_2085) ;  /* 0x000000000b087348 */ /* 0x01ffea0003c00000 */
[----:B------:R0:W0:Y:S02]  /*122d0*/  SHFL.DOWN P3, R62, R58, R43, R42 ;  /* 0x0800002b3a3e7389 */ /* 0x000024000006002a */
[----:B01234-:R-:W-:Y:S05]  /*122e0*/  ENDCOLLECTIVE ;  /* 0x000000000000791b */ /* 0x01ffea0003800000 */
.L_x_2085:
[----:B------:R-:W-:Y:S05]  /*122f0*/  BSYNC B0 ;  /* 0x0000000000007941 */ /* 0x000fea0003800000 */
.L_x_2084:
[----:B------:R-:W-:Y:S05]  /*12300*/  BRA `(.L_x_2086) ;  /* 0xffffff3000e47947 */ /* 0x000fea000383ffff */
.L_x_1852:
[----:B------:R-:W-:Y:S01]  /*12310*/  BSSY B0, `(.L_x_2087) ;  /* 0x0000007000007945 */ /* 0x000fe20003800000 */
[----:B------:R-:W-:Y:S02]  /*12320*/  IMAD.MOV.U32 R58, RZ, RZ, R49 ;  /* 0x000000ffff3a7224 */ /* 0x000fe400078e0031 */
[----:B------:R-:W-:Y:S02]  /*12330*/  IMAD.MOV.U32 R43, RZ, RZ, 0x4 ;  /* 0x00000004ff2b7424 */ /* 0x000fe400078e00ff */
[----:B------:R-:W-:-:S07]  /*12340*/  IMAD.MOV.U32 R11, RZ, RZ, -0x1 ;  /* 0xffffffffff0b7424 */ /* 0x000fce00078e00ff */
[----:B01234-:R-:W-:Y:S05]  /*12350*/  WARPSYNC.COLLECTIVE R11, `(.L_x_2088) ;  /* 0x000000000b087348 */ /* 0x01ffea0003c00000 */
[----:B------:R0:W0:Y:S02]  /*12360*/  SHFL.DOWN P3, R62, R58, R43, R42 ;  /* 0x0800002b3a3e7389 */ /* 0x000024000006002a */
[----:B01234-:R-:W-:Y:S05]  /*12370*/  ENDCOLLECTIVE ;  /* 0x000000000000791b */ /* 0x01ffea0003800000 */
.L_x_2088:
[----:B------:R-:W-:Y:S05]  /*12380*/  BSYNC B0 ;  /* 0x0000000000007941 */ /* 0x000fea0003800000 */
.L_x_2087:
[----:B------:R-:W-:Y:S01]  /*12390*/  IMAD.MOV.U32 R10, RZ, RZ, R62 ;  /* 0x000000ffff0a7224 */ /* 0x000fe200078e003e */
[----:B------:R-:W-:Y:S06]  /*123a0*/  BRA `(.L_x_2089) ;  /* 0xffffff3000ec7947 */ /* 0x000fec000383ffff */
.L_x_1853:
[----:B------:R-:W-:Y:S01]  /*123b0*/  BSSY B0, `(.L_x_2090) ;  /* 0x0000006000007945 */ /* 0x000fe20003800000 */
[----:B------:R-:W-:Y:S02]  /*123c0*/  IMAD.MOV.U32 R43, RZ, RZ, 0x4 ;  /* 0x00000004ff2b7424 */ /* 0x000fe400078e00ff */
[----:B------:R-:W-:-:S07]  /*123d0*/  IMAD.MOV.U32 R11, RZ, RZ, -0x1 ;  /* 0xffffffffff0b7424 */ /* 0x000fce00078e00ff */
[----:B01234-:R-:W-:Y:S05]  /*123e0*/  WARPSYNC.COLLECTIVE R11, `(.L_x_2091) ;  /* 0x000000000b087348 */ /* 0x01ffea0003c00000 */
[----:B------:R0:W0:Y:S02]  /*123f0*/  SHFL.DOWN P3, R62, R58, R43, R42 ;  /* 0x0800002b3a3e7389 */ /* 0x000024000006002a */
[----:B01234-:R-:W-:Y:S05]  /*12400*/  ENDCOLLECTIVE ;  /* 0x000000000000791b */ /* 0x01ffea0003800000 */
.L_x_2091:
[----:B------:R-:W-:Y:S05]  /*12410*/  BSYNC B0 ;  /* 0x0000000000007941 */ /* 0x000fea0003800000 */
.L_x_2090:
[----:B------:R-:W-:Y:S05]  /*12420*/  BRA `(.L_x_2092) ;  /* 0xffffff3000d47947 */ /* 0x000fea000383ffff */
.L_x_1854:
[----:B------:R-:W-:Y:S01]  /*12430*/  HFMA2 R43, -RZ, RZ, 0, 2.384185791015625e-07 ;  /* 0x00000004ff2b7431 */ /* 0x000fe200000001ff */
[----:B------:R-:W-:Y:S01]  /*12440*/  BSSY B0, `(.L_x_2093) ;  /* 0x0000006000007945 */ /* 0x000fe20003800000 */
[----:B------:R-:W-:Y:S02]  /*12450*/  IMAD.MOV.U32 R58, RZ, RZ, R2 ;  /* 0x000000ffff3a7224 */ /* 0x000fe400078e0002 */
[----:B------:R-:W-:-:S07]  /*12460*/  IMAD.MOV.U32 R11, RZ, RZ, -0x1 ;  /* 0xffffffffff0b7424 */ /* 0x000fce00078e00ff */
[----:B01234-:R-:W-:Y:S05]  /*12470*/  WARPSYNC.COLLECTIVE R11, `(.L_x_2094) ;  /* 0x000000000b087348 */ /* 0x01ffea0003c00000 */
[----:B------:R0:W0:Y:S02]  /*12480*/  SHFL.DOWN P3, R62, R58, R43, R42 ;  /* 0x0800002b3a3e7389 */ /* 0x000024000006002a */
[----:B01234-:R-:W-:Y:S05]  /*12490*/  ENDCOLLECTIVE ;  /* 0x000000000000791b */ /* 0x01ffea0003800000 */
.L_x_2094:
[----:B------:R-:W-:Y:S05]  /*124a0*/  BSYNC B0 ;  /* 0x0000000000007941 */ /* 0x000fea0003800000 */
.L_x_2093:
[----:B------:R-:W-:Y:S02]  /*124b0*/  IMAD.MOV.U32 R58, RZ, RZ, R3 ;  /* 0x000000ffff3a7224 */ /* 0x000fe400078e0003 */
[----:B------:R-:W-:Y:S02]  /*124c0*/  IMAD.MOV.U32 R43, RZ, RZ, 0x4 ;  /* 0x00000004ff2b7424 */ /* 0x000fe400078e00ff */
[----:B------:R-:W-:Y:S02]  /*124d0*/  IMAD.MOV.U32 R11, RZ, RZ, -0x1 ;  /* 0xffffffffff0b7424 */ /* 0x000fe400078e00ff */
[----:B------:R-:W-:-:S07]  /*124e0*/  IMAD.MOV.U32 R14, RZ, RZ, R62 ;  /* 0x000000ffff0e7224 */ /* 0x000fce00078e003e */
[----:B------:R-:W-:Y:S05]  /*124f0*/  WARPSYNC.COLLECTIVE R11, `(.L_x_2095) ;  /* 0x000000000b087348 */ /* 0x000fea0003c00000 */
[----:B------:R0:W1:Y:S02]  /*12500*/  SHFL.DOWN P3, R62, R58, R43, R42 ;  /* 0x0800002b3a3e7389 */ /* 0x000064000006002a */
[----:B01----:R-:W-:Y:S05]  /*12510*/  ENDCOLLECTIVE ;  /* 0x000000000000791b */ /* 0x003fea0003800000 */
.L_x_2095:
[----:B------:R-:W-:Y:S02]  /*12520*/  IMAD.MOV.U32 R58, RZ, RZ, R4 ;  /* 0x000000ffff3a7224 */ /* 0x000fe400078e0004 */
[----:B------:R-:W-:-:S07]  /*12530*/  IMAD.MOV.U32 R15, RZ, RZ, R62 ;  /* 0x000000ffff0f7224 */ /* 0x000fce00078e003e */
[----:B------:R-:W-:Y:S05]  /*12540*/  WARPSYNC.COLLECTIVE R11, `(.L_x_2096) ;  /* 0x000000000b087348 */ /* 0x000fea0003c00000 */
[----:B------:R0:W1:Y:S02]  /*12550*/  SHFL.DOWN P3, R62, R58, R43, R42 ;  /* 0x0800002b3a3e7389 */ /* 0x000064000006002a */
[----:B01----:R-:W-:Y:S05]  /*12560*/  ENDCOLLECTIVE ;  /* 0x000000000000791b */ /* 0x003fea0003800000 */
.L_x_2096:
[----:B------:R-:W-:Y:S01]  /*12570*/  MOV R55, R62 ;  /* 0x0000003e00377202 */ /* 0x000fe20000000f00 */
[----:B------:R-:W-:Y:S06]  /*12580*/  BRA `(.L_x_2097) ;  /* 0xffffff3000907947 */ /* 0x000fec000383ffff */
.L_x_1855:
[----:B------:R-:W-:Y:S01]  /*12590*/  BSSY B0, `(.L_x_2098) ;  /* 0x0000007000007945 */ /* 0x000fe20003800000 */
[----:B------:R-:W-:Y:S02]  /*125a0*/  IMAD.MOV.U32 R58, RZ, RZ, R12 ;  /* 0x000000ffff3a7224 */ /* 0x000fe400078e000c */
[----:B------:R-:W-:Y:S02]  /*125b0*/  IMAD.MOV.U32 R43, RZ, RZ, 0x4 ;  /* 0x00000004ff2b7424 */ /* 0x000fe400078e00ff */
[----:B------:R-:W-:-:S07]  /*125c0*/  IMAD.MOV.U32 R11, RZ, RZ, -0x1 ;  /* 0xffffffffff0b7424 */ /* 0x000fce00078e00ff */
[----:B01234-:R-:W-:Y:S05]  /*125d0*/  WARPSYNC.COLLECTIVE R11, `(.L_x_2099) ;  /* 0x000000000b087348 */ /* 0x01ffea0003c00000 */
[----:B------:R0:W0:Y:S02]  /*125e0*/  SHFL.DOWN P3, R62, R58, R43, R42 ;  /* 0x0800002b3a3e7389 */ /* 0x000024000006002a */
[----:B01234-:R-:W-:Y:S05]  /*125f0*/  ENDCOLLECTIVE ;  /* 0x000000000000791b */ /* 0x01ffea0003800000 */
.L_x_2099:
[----:B------:R-:W-:Y:S05]  /*12600*/  BSYNC B0 ;  /* 0x0000000000007941 */ /* 0x000fea0003800000 */
.L_x_2098:
[----:B------:R-:W-:Y:S05]  /*12610*/  BRA `(.L_x_2100) ;  /* 0xffffff30007c7947 */ /* 0x000fea000383ffff */
.L_x_1858:
[----:B------:R-:W-:Y:S01]  /*12620*/  BSSY B0, `(.L_x_2101) ;  /* 0x0000007000007945 */ /* 0x000fe20003800000 */
[----:B------:R-:W-:Y:S02]  /*12630*/  IMAD.MOV.U32 R58, RZ, RZ, R49 ;  /* 0x000000ffff3a7224 */ /* 0x000fe400078e0031 */
[----:B------:R-:W-:Y:S02]  /*12640*/  IMAD.MOV.U32 R43, RZ, RZ, 0x8 ;  /* 0x00000008ff2b7424 */ /* 0x000fe400078e00ff */
[----:B------:R-:W-:-:S07]  /*12650*/  IMAD.MOV.U32 R11, RZ, RZ, -0x1 ;  /* 0xffffffffff0b7424 */ /* 0x000fce00078e00ff */
[----:B01234-:R-:W-:Y:S05]  /*12660*/  WARPSYNC.COLLECTIVE R11, `(.L_x_2102) ;  /* 0x000000000b087348 */ /* 0x01ffea0003c00000 */
[----:B------:R0:W0:Y:S02]  /*12670*/  SHFL.DOWN P3, R62, R58, R43, R42 ;  /* 0x0800002b3a3e7389 */ /* 0x000024000006002a */
[----:B01234-:R-:W-:Y:S05]  /*12680*/  ENDCOLLECTIVE ;  /* 0x000000000000791b */ /* 0x01ffea0003800000 */
.L_x_2102:
[----:B------:R-:W-:Y:S05]  /*12690*/  BSYNC B0 ;  /* 0x0000000000007941 */ /* 0x000fea0003800000 */
.L_x_2101:
[----:B------:R-:W-:Y:S01]  /*126a0*/  IMAD.MOV.U32 R10, RZ, RZ, R62 ;  /* 0x000000ffff0a7224 */ /* 0x000fe200078e003e */
[----:B------:R-:W-:Y:S06]  /*126b0*/  BRA `(.L_x_2103) ;  /* 0xffffff3000847947 */ /* 0x000fec000383ffff */
.L_x_1859:
[----:B------:R-:W-:Y:S01]  /*126c0*/  HFMA2 R43, -RZ, RZ, 0, 4.76837158203125e-07 ;  /* 0x00000008ff2b7431 */ /* 0x000fe200000001ff */
[----:B------:R-:W-:Y:S01]  /*126d0*/  BSSY B0, `(.L_x_2104) ;  /* 0x0000005000007945 */ /* 0x000fe20003800000 */
[----:B------:R-:W-:-:S07]  /*126e0*/  IMAD.MOV.U32 R11, RZ, RZ, -0x1 ;  /* 0xffffffffff0b7424 */ /* 0x000fce00078e00ff */
[----:B01234-:R-:W-:Y:S05]  /*126f0*/  WARPSYNC.COLLECTIVE R11, `(.L_x_2105) ;  /* 0x000000000b087348 */ /* 0x01ffea0003c00000 */
[----:B------:R0:W0:Y:S02]  /*12700*/  SHFL.DOWN P3, R62, R58, R43, R42 ;  /* 0x0800002b3a3e7389 */ /* 0x000024000006002a */
[----:B01234-:R-:W-:Y:S05]  /*12710*/  ENDCOLLECTIVE ;  /* 0x000000000000791b */ /* 0x01ffea0003800000 */
.L_x_2105:
[----:B------:R-:W-:Y:S05]  /*12720*/  BSYNC B0 ;  /* 0x0000000000007941 */ /* 0x000fea0003800000 */
.L_x_2104:
[----:B------:R-:W-:Y:S05]  /*12730*/  BRA `(.L_x_2106) ;  /* 0xffffff30006c7947 */ /* 0x000fea000383ffff */
.L_x_1860:
[----:B------:R-:W-:Y:S01]  /*12740*/  BSSY B0, `(.L_x_2107) ;  /* 0x0000007000007945 */ /* 0x000fe20003800000 */
[----:B------:R-:W-:Y:S02]  /*12750*/  IMAD.MOV.U32 R58, RZ, RZ, R2 ;  /* 0x000000ffff3a7224 */ /* 0x000fe400078e0002 */
[----:B------:R-:W-:Y:S02]  /*12760*/  IMAD.MOV.U32 R43, RZ, RZ, 0x8 ;  /* 0x00000008ff2b7424 */ /* 0x000fe400078e00ff */
[----:B------:R-:W-:-:S07]  /*12770*/  IMAD.MOV.U32 R11, RZ, RZ, -0x1 ;  /* 0xffffffffff0b7424 */ /* 0x000fce00078e00ff */
[----:B01234-:R-:W-:Y:S05]  /*12780*/  WARPSYNC.COLLECTIVE R11, `(.L_x_2108) ;  /* 0x000000000b087348 */ /* 0x01ffea0003c00000 */
[----:B------:R0:W0:Y:S02]  /*12790*/  SHFL.DOWN P3, R62, R58, R43, R42 ;  /* 0x0800002b3a3e7389 */ /* 0x000024000006002a */
[----:B01234-:R-:W-:Y:S05]  /*127a0*/  ENDCOLLECTIVE ;  /* 0x000000000000791b */ /* 0x01ffea0003800000 */
.L_x_2108:
[----:B------:R-:W-:Y:S05]  /*127b0*/  BSYNC B0 ;  /* 0x0000000000007941 */ /* 0x000fea0003800000 */
.L_x_2107:
[----:B------:R-:W-:Y:S01]  /*127c0*/  IMAD.MOV.U32 R58, RZ, RZ, R3 ;  /* 0x000000ffff3a7224 */ /* 0x000fe200078e0003 */
[----:B------:R-:W-:Y:S01]  /*127d0*/  MOV R11, 0xffffffff ;  /* 0xffffffff000b7802 */ /* 0x000fe20000000f00 */
[----:B------:R-:W-:Y:S02]  /*127e0*/  IMAD.MOV.U32 R43, RZ, RZ, 0x8 ;  /* 0x00000008ff2b7424 */ /* 0x000fe400078e00ff */
[----:B------:R-:W-:-:S07]  /*127f0*/  IMAD.MOV.U32 R14, RZ, RZ, R62 ;  /* 0x000000ffff0e7224 */ /* 0x000fce00078e003e */
[----:B------:R-:W-:Y:S05]  /*12800*/  WARPSYNC.COLLECTIVE R11, `(.L_x_2109) ;  /* 0x000000000b087348 */ /* 0x000fea0003c00000 */
[----:B------:R0:W1:Y:S02]  /*12810*/  SHFL.DOWN P3, R62, R58, R43, R42 ;  /* 0x0800002b3a3e7389 */ /* 0x000064000006002a */
[----:B01----:R-:W-:Y:S05]  /*12820*/  ENDCOLLECTIVE ;  /* 0x000000000000791b */ /* 0x003fea0003800000 */
.L_x_2109:
[----:B------:R-:W-:Y:S02]  /*12830*/  IMAD.MOV.U32 R58, RZ, RZ, R4 ;  /* 0x000000ffff3a7224 */ /* 0x000fe400078e0004 */
[----:B------:R-:W-:-:S07]  /*12840*/  IMAD.MOV.U32 R15, RZ, RZ, R62 ;  /* 0x000000ffff0f7224 */ /* 0x000fce00078e003e */
[----:B------:R-:W-:Y:S05]  /*12850*/  WARPSYNC.COLLECTIVE R11, `(.L_x_2110) ;  /* 0x000000000b087348 */ /* 0x000fea0003c00000 */
[----:B------:R0:W1:Y:S02]  /*12860*/  SHFL.DOWN P3, R62, R58, R43, R42 ;  /* 0x0800002b3a3e7389 */ /* 0x000064000006002a */
[----:B01----:R-:W-:Y:S05]  /*12870*/  ENDCOLLECTIVE ;  /* 0x000000000000791b */ /* 0x003fea0003800000 */
.L_x_2110:
[----:B------:R-:W-:Y:S01]  /*12880*/  IMAD.MOV.U32 R55, RZ, RZ, R62 ;  /* 0x000000ffff377224 */ /* 0x000fe200078e003e */
[----:B------:R-:W-:Y:S06]  /*12890*/  BRA `(.L_x_2111) ;  /* 0xffffff3000287947 */ /* 0x000fec000383ffff */
.L_x_1861:
[----:B------:R-:W-:Y:S01]  /*128a0*/  BSSY B0, `(.L_x_2112) ;  /* 0x0000007000007945 */ /* 0x000fe20003800000 */
[----:B------:R-:W-:Y:S02]  /*128b0*/  IMAD.MOV.U32 R58, RZ, RZ, R12 ;  /* 0x000000ffff3a7224 */ /* 0x000fe400078e000c */
[----:B------:R-:W-:Y:S02]  /*128c0*/  IMAD.MOV.U32 R43, RZ, RZ, 0x8 ;  /* 0x00000008ff2b7424 */ /* 0x000fe400078e00ff */
[----:B------:R-:W-:-:S07]  /*128d0*/  IMAD.MOV.U32 R11, RZ, RZ, -0x1 ;  /* 0xffffffffff0b7424 */ /* 0x000fce00078e00ff */
[----:B01234-:R-:W-:Y:S05]  /*128e0*/  WARPSYNC.COLLECTIVE R11, `(.L_x_2113) ;  /* 0x000000000b087348 */ /* 0x01ffea0003c00000 */
[----:B------:R0:W0:Y:S02]  /*128f0*/  SHFL.DOWN P3, R62, R58, R43, R42 ;  /* 0x0800002b3a3e7389 */ /* 0x000024000006002a */
[----:B01234-:R-:W-:Y:S05]  /*12900*/  ENDCOLLECTIVE ;  /* 0x000000000000791b */ /* 0x01ffea0003800000 */
.L_x_2113:
[----:B------:R-:W-:Y:S05]  /*12910*/  BSYNC B0 ;  /* 0x0000000000007941 */ /* 0x000fea0003800000 */
.L_x_2112:
[----:B------:R-:W-:Y:S05]  /*12920*/  BRA `(.L_x_2114) ;  /* 0xffffff3000147947 */ /* 0x000fea000383ffff */
.L_x_1864:
[----:B------:R-:W-:Y:S01]  /*12930*/  HFMA2 R43, -RZ, RZ, 0, 9.5367431640625e-07 ;  /* 0x00000010ff2b7431 */ /* 0x000fe200000001ff */
[----:B------:R-:W-:Y:S01]  /*12940*/  BSSY B0, `(.L_x_2115) ;  /* 0x0000006000007945 */ /* 0x000fe20003800000 */
[----:B------:R-:W-:Y:S02]  /*12950*/  IMAD.MOV.U32 R58, RZ, RZ, R49 ;  /* 0x000000ffff3a7224 */ /* 0x000fe400078e0031 */
[----:B------:R-:W-:-:S07]  /*12960*/  IMAD.MOV.U32 R11, RZ, RZ, -0x1 ;  /* 0xffffffffff0b7424 */ /* 0x000fce00078e00ff */
[----:B01234-:R-:W-:Y:S05]  /*12970*/  WARPSYNC.COLLECTIVE R11, `(.L_x_2116) ;  /* 0x000000000b087348 */ /* 0x01ffea0003c00000 */
[----:B------:R0:W0:Y:S02]  /*12980*/  SHFL.DOWN P3, R62, R58, R43, R42 ;  /* 0x0800002b3a3e7389 */ /* 0x000024000006002a */
[----:B01234-:R-:W-:Y:S05]  /*12990*/  ENDCOLLECTIVE ;  /* 0x000000000000791b */ /* 0x01ffea0003800000 */
.L_x_2116:
[----:B------:R-:W-:Y:S05]  /*129a0*/  BSYNC B0 ;  /* 0x0000000000007941 */ /* 0x000fea0003800000 */
.L_x_2115:
[----:B------:R-:W-:Y:S01]  /*129b0*/  IMAD.MOV.U32 R10, RZ, RZ, R62 ;  /* 0x000000ffff0a7224 */ /* 0x000fe200078e003e */
[----:B------:R-:W-:Y:S06]  /*129c0*/  BRA `(.L_x_2117) ;  /* 0xffffff30001c7947 */ /* 0x000fec000383ffff */
.L_x_1865:
[----:B------:R-:W-:Y:S01]  /*129d0*/  BSSY B0, `(.L_x_2118) ;  /* 0x0000006000007945 */ /* 0x000fe20003800000 */
[----:B------:R-:W-:Y:S02]  /*129e0*/  IMAD.MOV.U32 R43, RZ, RZ, 0x10 ;  /* 0x00000010ff2b7424 */ /* 0x000fe400078e00ff */
[----:B------:R-:W-:-:S07]  /*129f0*/  IMAD.MOV.U32 R11, RZ, RZ, -0x1 ;  /* 0xffffffffff0b7424 */ /* 0x000fce00078e00ff */
[----:B01234-:R-:W-:Y:S05]  /*12a00*/  WARPSYNC.COLLECTIVE R11, `(.L_x_2119) ;  /* 0x000000000b087348 */ /* 0x01ffea0003c00000 */
[----:B------:R0:W0:Y:S02]  /*12a10*/  SHFL.DOWN P3, R62, R58, R43, R42 ;  /* 0x0800002b3a3e7389 */ /* 0x000024000006002a */
[----:B01234-:R-:W-:Y:S05]  /*12a20*/  ENDCOLLECTIVE ;  /* 0x000000000000791b */ /* 0x01ffea0003800000 */
.L_x_2119:
[----:B------:R-:W-:Y:S05]  /*12a30*/  BSYNC B0 ;  /* 0x0000000000007941 */ /* 0x000fea0003800000 */
.L_x_2118:
[----:B------:R-:W-:Y:S05]  /*12a40*/  BRA `(.L_x_2120) ;  /* 0xffffff3000047947 */ /* 0x000fea000383ffff */
.L_x_1866:
[----:B------:R-:W-:Y:S01]  /*12a50*/  BSSY B0, `(.L_x_2121) ;  /* 0x0000007000007945 */ /* 0x000fe20003800000 */
[----:B------:R-:W-:Y:S02]  /*12a60*/  IMAD.MOV.U32 R58, RZ, RZ, R2 ;  /* 0x000000ffff3a7224 */ /* 0x000fe400078e0002 */
[----:B------:R-:W-:Y:S02]  /*12a70*/  IMAD.MOV.U32 R43, RZ, RZ, 0x10 ;  /* 0x00000010ff2b7424 */ /* 0x000fe400078e00ff */
[----:B------:R-:W-:-:S07]  /*12a80*/  IMAD.MOV.U32 R11, RZ, RZ, -0x1 ;  /* 0xffffffffff0b7424 */ /* 0x000fce00078e00ff */
[----:B01234-:R-:W-:Y:S05]  /*12a90*/  WARPSYNC.COLLECTIVE R11, `(.L_x_2122) ;  /* 0x000000000b087348 */ /* 0x01ffea0003c00000 */
[----:B------:R0:W0:Y:S02]  /*12aa0*/  SHFL.DOWN P3, R62, R58, R43, R42 ;  /* 0x0800002b3a3e7389 */ /* 0x000024000006002a */
[----:B01234-:R-:W-:Y:S05]  /*12ab0*/  ENDCOLLECTIVE ;  /* 0x000000000000791b */ /* 0x01ffea0003800000 */
.L_x_2122:
[----:B------:R-:W-:Y:S05]  /*12ac0*/  BSYNC B0 ;  /* 0x0000000000007941 */ /* 0x000fea0003800000 */
.L_x_2121:
[----:B------:R-:W-:Y:S01]  /*12ad0*/  IMAD.MOV.U32 R58, RZ, RZ, R3 ;  /* 0x000000ffff3a7224 */ /* 0x000fe200078e0003 */
[----:B------:R-:W-:Y:S01]  /*12ae0*/  MOV R14, R62 ;  /* 0x0000003e000e7202 */ /* 0x000fe20000000f00 */
[----:B------:R-:W-:Y:S02]  /*12af0*/  IMAD.MOV.U32 R43, RZ, RZ, 0x10 ;  /* 0x00000010ff2b7424 */ /* 0x000fe400078e00ff */
[----:B------:R-:W-:-:S07]  /*12b00*/  IMAD.MOV.U32 R11, RZ, RZ, -0x1 ;  /* 0xffffffffff0b7424 */ /* 0x000fce00078e00ff */
[----:B------:R-:W-:Y:S05]  /*12b10*/  WARPSYNC.COLLECTIVE R11, `(.L_x_2123) ;  /* 0x000000000b087348 */ /* 0x000fea0003c00000 */
[----:B------:R0:W1:Y:S02]  /*12b20*/  SHFL.DOWN P3, R62, R58, R43, R42 ;  /* 0x0800002b3a3e7389 */ /* 0x000064000006002a */
[----:B01----:R-:W-:Y:S05]  /*12b30*/  ENDCOLLECTIVE ;  /* 0x000000000000791b */ /* 0x003fea0003800000 */
.L_x_2123:
[----:B------:R-:W-:Y:S02]  /*12b40*/  IMAD.MOV.U32 R58, RZ, RZ, R4 ;  /* 0x000000ffff3a7224 */ /* 0x000fe400078e0004 */
[----:B------:R-:W-:-:S07]  /*12b50*/  IMAD.MOV.U32 R15, RZ, RZ, R62 ;  /* 0x000000ffff0f7224 */ /* 0x000fce00078e003e */
[----:B------:R-:W-:Y:S05]  /*12b60*/  WARPSYNC.COLLECTIVE R11, `(.L_x_2124) ;  /* 0x000000000b087348 */ /* 0x000fea0003c00000 */
[----:B------:R0:W1:Y:S02]  /*12b70*/  SHFL.DOWN P3, R62, R58, R43, R42 ;  /* 0x0800002b3a3e7389 */ /* 0x000064000006002a */
[----:B01----:R-:W-:Y:S05]  /*12b80*/  ENDCOLLECTIVE ;  /* 0x000000000000791b */ /* 0x003fea0003800000 */
.L_x_2124:
[----:B------:R-:W-:Y:S01]  /*12b90*/  IMAD.MOV.U32 R55, RZ, RZ, R62 ;  /* 0x000000ffff377224 */ /* 0x000fe200078e003e */
[----:B------:R-:W-:Y:S06]  /*12ba0*/  BRA `(.L_x_2125) ;  /* 0xffffff2c00c07947 */ /* 0x000fec000383ffff */
.L_x_1867:
[----:B------:R-:W-:Y:S01]  /*12bb0*/  HFMA2 R43, -RZ, RZ, 0, 9.5367431640625e-07 ;  /* 0x00000010ff2b7431 */ /* 0x000fe200000001ff */
[----:B------:R-:W-:Y:S01]  /*12bc0*/  BSSY B0, `(.L_x_2126) ;  /* 0x0000006000007945 */ /* 0x000fe20003800000 */
[----:B------:R-:W-:Y:S02]  /*12bd0*/  IMAD.MOV.U32 R58, RZ, RZ, R12 ;  /* 0x000000ffff3a7224 */ /* 0x000fe400078e000c */
[----:B------:R-:W-:-:S07]  /*12be0*/  IMAD.MOV.U32 R11, RZ, RZ, -0x1 ;  /* 0xffffffffff0b7424 */ /* 0x000fce00078e00ff */
[----:B01234-:R-:W-:Y:S05]  /*12bf0*/  WARPSYNC.COLLECTIVE R11, `(.L_x_2127) ;  /* 0x000000000b087348 */ /* 0x01ffea0003c00000 */
[----:B------:R0:W0:Y:S02]  /*12c00*/  SHFL.DOWN P3, R62, R58, R43, R42 ;  /* 0x0800002b3a3e7389 */ /* 0x000024000006002a */
[----:B01234-:R-:W-:Y:S05]  /*12c10*/  ENDCOLLECTIVE ;  /* 0x000000000000791b */ /* 0x01ffea0003800000 */
.L_x_2127:
[----:B------:R-:W-:Y:S05]  /*12c20*/  BSYNC B0 ;  /* 0x0000000000007941 */ /* 0x000fea0003800000 */
.L_x_2126:
[----:B------:R-:W-:Y:S05]  /*12c30*/  BRA `(.L_x_2128) ;  /* 0xffffff2c00b07947 */ /* 0x000fea000383ffff */
.L_x_1870:
[----:B------:R-:W-:Y:S01]  /*12c40*/  BSSY B0, `(.L_x_2129) ;  /* 0x0000005000007945 */ /* 0x000fe20003800000 */
[----:B------:R-:W-:-:S07]  /*12c50*/  IMAD.MOV.U32 R11, RZ, RZ, -0x1 ;  /* 0xffffffffff0b7424 */ /* 0x000fce00078e00ff */
[----:B01234-:R-:W-:Y:S05]  /*12c60*/  WARPSYNC.COLLECTIVE R11, `(.L_x_2130) ;  /* 0x000000000b087348 */ /* 0x01ffea0003c00000 */
[----:B------:R-:W-:Y:S01]  /*12c70*/  VOTE.ALL P4, P4 ;  /* 0x0000000000ff7806 */ /* 0x000fe20002080000 */
[----:B01234-:R-:W-:-:S12]  /*12c80*/  ENDCOLLECTIVE ;  /* 0x000000000000791b */ /* 0x01ffd80003800000 */
.L_x_2130:
[----:B------:R-:W-:Y:S05]  /*12c90*/  BSYNC B0 ;  /* 0x0000000000007941 */ /* 0x000fea0003800000 */
.L_x_2129:
[----:B------:R-:W-:Y:S05]  /*12ca0*/  BRA `(.L_x_2131) ;  /* 0xffffff2c00c47947 */ /* 0x000fea000383ffff */
.L_x_1872:
[----:B------:R-:W-:Y:S01]  /*12cb0*/  BSSY B0, `(.L_x_2132) ;  /* 0x0000006000007945 */ /* 0x000fe20003800000 */
[----:B------:R-:W-:Y:S01]  /*12cc0*/  PLOP3.LUT P3, PT, P3, PT, PT, 0x8, 0x80 ;  /* 0x000000000080781c */ /* 0x000fe20001f6e170 */
[----:B------:R-:W-:-:S12]  /*12cd0*/  IMAD.MOV.U32 R11, RZ, RZ, -0x1 ;  /* 0xffffffffff0b7424 */ /* 0x000fd800078e00ff */
[----:B0-234-:R-:W-:Y:S05]  /*12ce0*/  WARPSYNC.COLLECTIVE R11, `(.L_x_2133) ;  /* 0x000000000b087348 */ /* 0x01dfea0003c00000 */
[----:B------:R-:W-:Y:S01]  /*12cf0*/  VOTE.ANY P3, P3 ;  /* 0x0000000000ff7806 */ /* 0x000fe20001860100 */
[----:B0-234-:R-:W-:-:S12]  /*12d00*/  ENDCOLLECTIVE ;  /* 0x000000000000791b */ /* 0x01dfd80003800000 */
.L_x_2133:
[----:B------:R-:W-:Y:S05]  /*12d10*/  BSYNC B0 ;  /* 0x0000000000007941 */ /* 0x000fea0003800000 */
.L_x_2132:
[----:B------:R-:W-:Y:S05]  /*12d20*/  BRA `(.L_x_2134) ;  /* 0xffffff2c00dc7947 */ /* 0x000fea000383ffff */
.L_x_1877:
[----:B------:R-:W-:Y:S01]  /*12d30*/  BSSY B0, `(.L_x_2135) ;  /* 0x0000006000007945 */ /* 0x000fe20003800000 */
[----:B------:R-:W-:Y:S01]  /*12d40*/  PLOP3.LUT P3, PT, P3, PT, PT, 0x8, 0x80 ;  /* 0x000000000080781c */ /* 0x000fe20001f6e170 */
[----:B------:R-:W-:-:S12]  /*12d50*/  IMAD.MOV.U32 R11, RZ, RZ, -0x1 ;  /* 0xffffffffff0b7424 */ /* 0x000fd800078e00ff */
[----:B0-2345:R-:W-:Y:S05]  /*12d60*/  WARPSYNC.COLLECTIVE R11, `(.L_x_2136) ;  /* 0x000000000b087348 */ /* 0x03dfea0003c00000 */
[----:B------:R-:W-:Y:S01]  /*12d70*/  VOTE.ANY R11, PT, P3 ;  /* 0x00000000000b7806 */ /* 0x000fe200018e0100 */
[----:B0-2345:R-:W-:Y:S06]  /*12d80*/  ENDCOLLECTIVE ;  /* 0x000000000000791b */ /* 0x03dfec0003800000 */
.L_x_2136:
[----:B------:R-:W-:Y:S05]  /*12d90*/  BSYNC B0 ;  /* 0x0000000000007941 */ /* 0x000fea0003800000 */
.L_x_2135:
        /* <DEDUP_REMOVED lines=8> */
[----:B------:R-:W0:Y:S02]  /*12e20*/  POPC R61, R14 ;  /* 0x0000000e003d7309 */ /* 0x000e240000000000 */
[----:B------:R-:W-:-:S05]  /*12e30*/  LOP3.LUT R11, R11, 0xff0000, RZ, 0xc0, !PT ;  /* 0x00ff00000b0b7812 */ /* 0x000fca00078ec0ff */
[----:B------:R-:W-:Y:S01]  /*12e40*/  IMAD.IADD R11, R42, 0x1, R11 ;  /* 0x000000012a0b7824 */ /* 0x000fe200078e020b */
[----:B------:R-:W-:-:S04]  /*12e50*/  LOP3.LUT R42, R55, 0xffff, RZ, 0xc0, !PT ;  /* 0x0000ffff372a7812 */ /* 0x000fc800078ec0ff */
[----:B------:R-:W-:Y:S01]  /*12e60*/  LEA R63, R42, R11, 0x18 ;  /* 0x0000000b2a3f7211 */ /* 0x000fe200078ec0ff */
[----:B------:R-:W-:Y:S02]  /*12e70*/  IMAD.MOV.U32 R11, RZ, RZ, -0x1 ;  /* 0xffffffffff0b7424 */ /* 0x000fe400078e00ff */
[----:B0-----:R-:W-:-:S07]  /*12e80*/  IMAD.MOV.U32 R42, RZ, RZ, R61 ;  /* 0x000000ffff2a7224 */ /* 0x001fce00078e003d */
[----:B------:R-:W-:Y:S05]  /*12e90*/  WARPSYNC.COLLECTIVE R11, `(.L_x_2137) ;  /* 0x000000000b087348 */ /* 0x000fea0003c00000 */
[----:B------:R0:W1:Y:S02]  /*12ea0*/  SHFL.DOWN P3, R62, R58, R43, R42 ;  /* 0x0800002b3a3e7389 */ /* 0x000064000006002a */
[----:B01----:R-:W-:Y:S05]  /*12eb0*/  ENDCOLLECTIVE ;  /* 0x000000000000791b */ /* 0x003fea0003800000 */
.L_x_2137:
[----:B------:R-:W-:Y:S01]  /*12ec0*/  IMAD.MOV.U32 R65, RZ, RZ, R62 ;  /* 0x000000ffff417224 */ /* 0x000fe200078e003e */
[----:B------:R-:W-:Y:S06]  /*12ed0*/  BRA `(.L_x_2138) ;  /* 0xffffff3000147947 */ /* 0x000fec000383ffff */
.L_x_1878:
[----:B------:R-:W-:Y:S01]  /*12ee0*/  BSSY B0, `(.L_x_2139) ;  /* 0x0000007000007945 */ /* 0x000fe20003800000 */
[----:B------:R-:W-:Y:S01]  /*12ef0*/  IMAD.MOV.U32 R43, RZ, RZ, 0x1 ;  /* 0x00000001ff2b7424 */ /* 0x000fe200078e00ff */
[----:B------:R-:W-:Y:S01]  /*12f00*/  MOV R11, 0xffffffff ;  /* 0xffffffff000b7802 */ /* 0x000fe20000000f00 */
[----:B------:R-:W-:-:S07]  /*12f10*/  IMAD.MOV.U32 R42, RZ, RZ, R61 ;  /* 0x000000ffff2a7224 */ /* 0x000fce00078e003d */
[----:B01----:R-:W-:Y:S05]  /*12f20*/  WARPSYNC.COLLECTIVE R11, `(.L_x_2140) ;  /* 0x000000000b087348 */ /* 0x003fea0003c00000 */
[----:B------:R2:W3:Y:S02]  /*12f30*/  SHFL.DOWN P3, R62, R58, R43, R42 ;  /* 0x0800002b3a3e7389 */ /* 0x0004e4000006002a */
[----:B0123--:R-:W-:Y:S05]  /*12f40*/  ENDCOLLECTIVE ;  /* 0x000000000000791b */ /* 0x00ffea0003800000 */
.L_x_2140:
[----:B------:R-:W-:Y:S05]  /*12f50*/  BSYNC B0 ;  /* 0x0000000000007941 */ /* 0x000fea0003800000 */
.L_x_2139:
[----:B------:R-:W-:Y:S05]  /*12f60*/  BRA `(.L_x_2141) ;  /* 0xffffff2c00f87947 */ /* 0x000fea000383ffff */
.L_x_1879:
[----:B------:R-:W-:Y:S01]  /*12f70*/  BSSY B0, `(.L_x_2142) ;  /* 0x0000008000007945 */ /* 0x000fe20003800000 */
[----:B------:R-:W-:Y:S02]  /*12f80*/  IMAD.MOV.U32 R58, RZ, RZ, R12 ;  /* 0x000000ffff3a7224 */ /* 0x000fe400078e000c */
[----:B------:R-:W-:Y:S02]  /*12f90*/  IMAD.MOV.U32 R43, RZ, RZ, 0x1 ;  /* 0x00000001ff2b7424 */ /* 0x000fe400078e00ff */
[----:B------:R-:W-:Y:S02]  /*12fa0*/  IMAD.MOV.U32 R42, RZ, RZ, R61 ;  /* 0x000000ffff2a7224 */ /* 0x000fe400078e003d */
[----:B------:R-:W-:-:S07]  /*12fb0*/  IMAD.MOV.U32 R11, RZ, RZ, -0x1 ;  /* 0xffffffffff0b7424 */ /* 0x000fce00078e00ff */
[----:B01----:R-:W-:Y:S05]  /*12fc0*/  WARPSYNC.COLLECTIVE R11, `(.L_x_2143) ;  /* 0x000000000b087348 */ /* 0x003fea0003c00000 */
[----:B------:R2:W3:Y:S02]  /*12fd0*/  SHFL.DOWN P3, R62, R58, R43, R42 ;  /* 0x0800002b3a3e7389 */ /* 0x0004e4000006002a */
[----:B0123--:R-:W-:Y:S05]  /*12fe0*/  ENDCOLLECTIVE ;  /* 0x000000000000791b */ /* 0x00ffea0003800000 */
.L_x_2143:
[----:B------:R-:W-:Y:S05]  /*12ff0*/  BSYNC B0 ;  /* 0x0000000000007941 */ /* 0x000fea0003800000 */
.L_x_2142:
[----:B------:R-:W-:Y:S01]  /*13000*/  IMAD.MOV.U32 R58, RZ, RZ, R13 ;  /* 0x000000ffff3a7224 */ /* 0x000fe200078e000d */
[----:B------:R-:W-:Y:S01]  /*13010*/  MOV R42, R61 ;  /* 0x0000003d002a7202 */ /* 0x000fe20000000f00 */
[----:B------:R-:W-:Y:S02]  /*13020*/  IMAD.MOV.U32 R43, RZ, RZ, 0x1 ;  /* 0x00000001ff2b7424 */ /* 0x000fe400078e00ff */
[----:B------:R-:W-:Y:S02]  /*13030*/  IMAD.MOV.U32 R11, RZ, RZ, -0x1 ;  /* 0xffffffffff0b7424 */ /* 0x000fe400078e00ff */
[----:B------:R-:W-:-:S07]  /*13040*/  IMAD.MOV.U32 R66, RZ, RZ, R62 ;  /* 0x000000ffff427224 */ /* 0x000fce00078e003e */
[----:B------:R-:W-:Y:S05]  /*13050*/  WARPSYNC.COLLECTIVE R11, `(.L_x_2144) ;  /* 0x000000000b087348 */ /* 0x000fea0003c00000 */
[----:B------:R0:W1:Y:S02]  /*13060*/  SHFL.DOWN P3, R62, R58, R43, R42 ;  /* 0x0800002b3a3e7389 */ /* 0x000064000006002a */
[----:B01----:R-:W-:Y:S05]  /*13070*/  ENDCOLLECTIVE ;  /* 0x000000000000791b */ /* 0x003fea0003800000 */
.L_x_2144:
[----:B------:R-:W-:Y:S02]  /*13080*/  IMAD.MOV.U32 R58, RZ, RZ, R10 ;  /* 0x000000ffff3a7224 */ /* 0x000fe400078e000a */
[----:B------:R-:W-:-:S07]  /*13090*/  IMAD.MOV.U32 R67, RZ, RZ, R62 ;  /* 0x000000ffff437224 */ /* 0x000fce00078e003e */
[----:B------:R-:W-:Y:S05]  /*130a0*/  WARPSYNC.COLLECTIVE R11, `(.L_x_2145) ;  /* 0x000000000b087348 */ /* 0x000fea0003c00000 */
[----:B------:R0:W1:Y:S02]  /*130b0*/  SHFL.DOWN P3, R62, R58, R43, R42 ;  /* 0x0800002b3a3e7389 */ /* 0x000064000006002a */
[----:B01----:R-:W-:Y:S05]  /*130c0*/  ENDCOLLECTIVE ;  /* 0x000000000000791b */ /* 0x003fea0003800000 */
.L_x_2145:
[----:B------:R-:W-:Y:S01]  /*130d0*/  IMAD.MOV.U32 R69, RZ, RZ, R62 ;  /* 0x000000ffff457224 */ /* 0x000fe200078e003e */
[----:B------:R-:W-:Y:S06]  /*130e0*/  BRA `(.L_x_2146) ;  /* 0xffffff2c00ac7947 */ /* 0x000fec000383ffff */
.L_x_1880:
[----:B------:R-:W-:Y:S01]  /*130f0*/  BSSY B0, `(.L_x_2147) ;  /* 0x0000008000007945 */ /* 0x000fe20003800000 */
[----:B------:R-:W-:Y:S01]  /*13100*/  IMAD.MOV.U32 R58, RZ, RZ, R63 ;  /* 0x000000ffff3a7224 */ /* 0x000fe200078e003f */
[----:B------:R-:W-:Y:S01]  /*13110*/  MOV R11, 0xffffffff ;  /* 0xffffffff000b7802 */ /* 0x000fe20000000f00 */
[----:B------:R-:W-:Y:S02]  /*13120*/  IMAD.MOV.U32 R43, RZ, RZ, 0x1 ;  /* 0x00000001ff2b7424 */ /* 0x000fe400078e00ff */
[----:B------:R-:W-:-:S07]  /*13130*/  IMAD.MOV.U32 R42, RZ, RZ, R61 ;  /* 0x000000ffff2a7224 */ /* 0x000fce00078e003d */
[----:B01234-:R-:W-:Y:S05]  /*13140*/  WARPSYNC.COLLECTIVE R11, `(.L_x_2148) ;  /* 0x000000000b087348 */ /* 0x01ffea0003c00000 */
[----:B------:R0:W0:Y:S02]  /*13150*/  SHFL.DOWN P3, R62, R58, R43, R42 ;  /* 0x0800002b3a3e7389 */ /* 0x000024000006002a */
[----:B01234-:R-:W-:Y:S05]  /*13160*/  ENDCOLLECTIVE ;  /* 0x000000000000791b */ /* 0x01ffea0003800000 */
.L_x_2148:
[----:B------:R-:W-:Y:S05]  /*13170*/  BSYNC B0 ;  /* 0x0000000000007941 */ /* 0x000fea0003800000 */
.L_x_2147:
[----:B------:R-:W-:Y:S05]  /*13180*/  BRA `(.L_x_2149) ;  /* 0xffffff2c00987947 */ /* 0x000fea000383ffff */
.L_x_1883:
[----:B------:R-:W-:Y:S01]  /*13190*/  BSSY B0, `(.L_x_2150) ;  /* 0x0000008000007945 */ /* 0x000fe20003800000 */
[----:B------:R-:W-:Y:S02]  /*131a0*/  IMAD.MOV.U32 R58, RZ, RZ, R64 ;  /* 0x000000ffff3a7224 */ /* 0x000fe400078e0040 */
[----:B------:R-:W-:Y:S02]  /*131b0*/  IMAD.MOV.U32 R43, RZ, RZ, 0x2 ;  /* 0x00000002ff2b7424 */ /* 0x000fe400078e00ff */
[----:B------:R-:W-:Y:S02]  /*131c0*/  IMAD.MOV.U32 R42, RZ, RZ, R61 ;  /* 0x000000ffff2a7224 */ /* 0x000fe400078e003d */
[----:B------:R-:W-:-:S07]  /*131d0*/  IMAD.MOV.U32 R11, RZ, RZ, -0x1 ;  /* 0xffffffffff0b7424 */ /* 0x000fce00078e00ff */
[----:B01234-:R-:W-:Y:S05]  /*131e0*/  WARPSYNC.COLLECTIVE R11, `(.L_x_2151) ;  /* 0x000000000b087348 */ /* 0x01ffea0003c00000 */
[----:B------:R0:W0:Y:S02]  /*131f0*/  SHFL.DOWN P3, R62, R58, R43, R42 ;  /* 0x0800002b3a3e7389 */ /* 0x000024000006002a */
[----:B01234-:R-:W-:Y:S05]  /*13200*/  ENDCOLLECTIVE ;  /* 0x000000000000791b */ /* 0x01ffea0003800000 */
.L_x_2151:
[----:B------:R-:W-:Y:S05]  /*13210*/  BSYNC B0 ;  /* 0x0000000000007941 */ /* 0x000fea0003800000 */
.L_x_2150:
[----:B------:R-:W-:Y:S01]  /*13220*/  IMAD.MOV.U32 R65, RZ, RZ, R62 ;  /* 0x000000ffff417224 */ /* 0x000fe200078e003e */
[----:B------:R-:W-:Y:S06]  /*13230*/  BRA `(.L_x_2152) ;  /* 0xffffff2c00a47947 */ /* 0x000fec000383ffff */
.L_x_1884:
[----:B------:R-:W-:Y:S01]  /*13240*/  BSSY B0, `(.L_x_2153) ;  /* 0x0000007000007945 */ /* 0x000fe20003800000 */
[----:B------:R-:W-:Y:S01]  /*13250*/  IMAD.MOV.U32 R43, RZ, RZ, 0x2 ;  /* 0x00000002ff2b7424 */ /* 0x000fe200078e00ff */
[----:B------:R-:W-:Y:S01]  /*13260*/  MOV R11, 0xffffffff ;  /* 0xffffffff000b7802 */ /* 0x000fe20000000f00 */
[----:B------:R-:W-:-:S07]  /*13270*/  IMAD.MOV.U32 R42, RZ, RZ, R61 ;  /* 0x000000ffff2a7224 */ /* 0x000fce00078e003d */
[----:B01234-:R-:W-:Y:S05]  /*13280*/  WARPSYNC.COLLECTIVE R11, `(.L_x_2154) ;  /* 0x000000000b087348 */ /* 0x01ffea0003c00000 */
[----:B------:R0:W0:Y:S02]  /*13290*/  SHFL.DOWN P3, R62, R58, R43, R42 ;  /* 0x0800002b3a3e7389 */ /* 0x000024000006002a */
[----:B01234-:R-:W-:Y:S05]  /*132a0*/  ENDCOLLECTIVE ;  /* 0x000000000000791b */ /* 0x01ffea0003800000 */
.L_x_2154:
[----:B------:R-:W-:Y:S05]  /*132b0*/  BSYNC B0 ;  /* 0x0000000000007941 */ /* 0x000fea0003800000 */
.L_x_2153:
[----:B------:R-:W-:Y:S05]  /*132c0*/  BRA `(.L_x_2155) ;  /* 0xffffff2c00887947 */ /* 0x000fea000383ffff */
.L_x_1885:
        /* <DEDUP_REMOVED lines=8> */
.L_x_2157:
[----:B------:R-:W-:Y:S05]  /*13350*/  BSYNC B0 ;  /* 0x0000000000007941 */ /* 0x000fea0003800000 */
.L_x_2156:
        /* <DEDUP_REMOVED lines=8> */
.L_x_2158:
[----:B------:R-:W-:Y:S02]  /*133e0*/  IMAD.MOV.U32 R58, RZ, RZ, R60 ;  /* 0x000000ffff3a7224 */ /* 0x000fe400078e003c */
[----:B------:R-:W-:-:S07]  /*133f0*/  IMAD.MOV.U32 R67, RZ, RZ, R62 ;  /* 0x000000ffff437224 */ /* 0x000fce00078e003e */
[----:B------:R-:W-:Y:S05]  /*13400*/  WARPSYNC.COLLECTIVE R11, `(.L_x_2159) ;  /* 0x000000000b087348 */ /* 0x000fea0003c00000 */
[----:B------:R0:W1:Y:S02]  /*13410*/  SHFL.DOWN P3, R62, R58, R43, R42 ;  /* 0x0800002b3a3e7389 */ /* 0x000064000006002a */
[----:B01----:R-:W-:Y:S05]  /*13420*/  ENDCOLLECTIVE ;  /* 0x000000000000791b */ /* 0x003fea0003800000 */
.L_x_2159:
[----:B------:R-:W-:Y:S01]  /*13430*/  IMAD.MOV.U32 R69, RZ, RZ, R62 ;  /* 0x000000ffff457224 */ /* 0x000fe200078e003e */
[----:B------:R-:W-:Y:S06]  /*13440*/  BRA `(.L_x_2160) ;  /* 0xffffff2c003c7947 */ /* 0x000fec000383ffff */
.L_x_1886:
        /* <DEDUP_REMOVED lines=8> */
.L_x_2162:
[----:B------:R-:W-:Y:S05]  /*134d0*/  BSYNC B0 ;  /* 0x0000000000007941 */ /* 0x000fea0003800000 */
.L_x_2161:
[----:B------:R-:W-:Y:S05]  /*134e0*/  BRA `(.L_x_2163) ;  /* 0xffffff2c00247947 */ /* 0x000fea000383ffff */
.L_x_1889:
        /* <DEDUP_REMOVED lines=8> */
.L_x_2165:
[----:B------:R-:W-:Y:S05]  /*13570*/  BSYNC B0 ;  /* 0x0000000000007941 */ /* 0x000fea0003800000 */
.L_x_2164:
[----:B------:R-:W-:Y:S01]  /*13580*/  IMAD.MOV.U32 R65, RZ, RZ, R62 ;  /* 0x000000ffff417224 */ /* 0x000fe200078e003e */
[----:B------:R-:W-:Y:S06]  /*13590*/  BRA `(.L_x_2166) ;  /* 0xffffff2c00287947 */ /* 0x000fec000383ffff */
.L_x_1890:
[----:B------:R-:W-:Y:S01]  /*135a0*/  BSSY B0, `(.L_x_2167) ;  /* 0x0000007000007945 */ /* 0x000fe20003800000 */
[----:B------:R-:W-:Y:S01]  /*135b0*/  IMAD.MOV.U32 R43, RZ, RZ, 0x4 ;  /* 0x00000004ff2b7424 */ /* 0x000fe200078e00ff */
[----:B------:R-:W-:Y:S01]  /*135c0*/  MOV R11, 0xffffffff ;  /* 0xffffffff000b7802 */ /* 0x000fe20000000f00 */
[----:B------:R-:W-:-:S07]  /*135d0*/  IMAD.MOV.U32 R42, RZ, RZ, R61 ;  /* 0x000000ffff2a7224 */ /* 0x000fce00078e003d */
[----:B01234-:R-:W-:Y:S05]  /*135e0*/  WARPSYNC.COLLECTIVE R11, `(.L_x_2168) ;  /* 0x000000000b087348 */ /* 0x01ffea0003c00000 */
[----:B------:R0:W0:Y:S02]  /*135f0*/  SHFL.DOWN P3, R62, R58, R43, R42 ;  /* 0x0800002b3a3e7389 */ /* 0x000024000006002a */
[----:B01234-:R-:W-:Y:S05]  /*13600*/  ENDCOLLECTIVE ;  /* 0x000000000000791b */ /* 0x01ffea0003800000 */
.L_x_2168:
[----:B------:R-:W-:Y:S05]  /*13610*/  BSYNC B0 ;  /* 0x0000000000007941 */ /* 0x000fea0003800000 */
.L_x_2167:
[----:B------:R-:W-:Y:S05]  /*13620*/  BRA `(.L_x_2169) ;  /* 0xffffff2c000c7947 */ /* 0x000fea000383ffff */
.L_x_1891:
        /* <DEDUP_REMOVED lines=8> */
.L_x_2171:
[----:B------:R-:W-:Y:S05]  /*136b0*/  BSYNC B0 ;  /* 0x0000000000007941 */ /* 0x000fea0003800000 */
.L_x_2170:
        /* <DEDUP_REMOVED lines=8> */
.L_x_2172:
[----:B------:R-:W-:Y:S02]  /*13740*/  IMAD.MOV.U32 R58, RZ, RZ, R60 ;  /* 0x000000ffff3a7224 */ /* 0x000fe400078e003c */
[----:B------:R-:W-:-:S07]  /*13750*/  IMAD.MOV.U32 R67, RZ, RZ, R62 ;  /* 0x000000ffff437224 */ /* 0x000fce00078e003e */
[----:B------:R-:W-:Y:S05]  /*13760*/  WARPSYNC.COLLECTIVE R11, `(.L_x_2173) ;  /* 0x000000000b087348 */ /* 0x000fea0003c00000 */
[----:B------:R0:W1:Y:S02]  /*13770*/  SHFL.DOWN P3, R62, R58, R43, R42 ;  /* 0x0800002b3a3e7389 */ /* 0x000064000006002a */
[----:B01----:R-:W-:Y:S05]  /*13780*/  ENDCOLLECTIVE ;  /* 0x000000000000791b */ /* 0x003fea0003800000 */
.L_x_2173:
[----:B------:R-:W-:Y:S01]  /*13790*/  IMAD.MOV.U32 R69, RZ, RZ, R62 ;  /* 0x000000ffff457224 */ /* 0x000fe200078e003e */
[----:B------:R-:W-:Y:S06]  /*137a0*/  BRA `(.L_x_2174) ;  /* 0xffffff2800c07947 */ /* 0x000fec000383ffff */
.L_x_1892:
        /* <DEDUP_REMOVED lines=8> */
.L_x_2176:
[----:B------:R-:W-:Y:S05]  /*13830*/  BSYNC B0 ;  /* 0x0000000000007941 */ /* 0x000fea0003800000 */
.L_x_2175:
[----:B------:R-:W-:Y:S05]  /*13840*/  BRA `(.L_x_2177) ;  /* 0xffffff2800a87947 */ /* 0x000fea000383ffff */
.L_x_1895:
        /* <DEDUP_REMOVED lines=8> */
.L_x_2179:
[----:B------:R-:W-:Y:S05]  /*138d0*/  BSYNC B0 ;  /* 0x0000000000007941 */ /* 0x000fea0003800000 */
.L_x_2178:
[----:B------:R-:W-:Y:S01]  /*138e0*/  IMAD.MOV.U32 R65, RZ, RZ, R62 ;  /* 0x000000ffff417224 */ /* 0x000fe200078e003e */
[----:B------:R-:W-:Y:S06]  /*138f0*/  BRA `(.L_x_2180) ;  /* 0xffffff2800ac7947 */ /* 0x000fec000383ffff */
.L_x_1896:
[----:B------:R-:W-:Y:S01]  /*13900*/  BSSY B0, `(.L_x_2181) ;  /* 0x0000007000007945 */ /* 0x000fe20003800000 */
[----:B------:R-:W-:Y:S01]  /*13910*/  IMAD.MOV.U32 R43, RZ, RZ, 0x8 ;  /* 0x00000008ff2b7424 */ /* 0x000fe200078e00ff */
[----:B------:R-:W-:Y:S01]  /*13920*/  MOV R11, 0xffffffff ;  /* 0xffffffff000b7802 */ /* 0x000fe20000000f00 */
[----:B------:R-:W-:-:S07]  /*13930*/  IMAD.MOV.U32 R42, RZ, RZ, R61 ;  /* 0x000000ffff2a7224 */ /* 0x000fce00078e003d */
[----:B01234-:R-:W-:Y:S05]  /*13940*/  WARPSYNC.COLLECTIVE R11, `(.L_x_2182) ;  /* 0x000000000b087348 */ /* 0x01ffea0003c00000 */
[----:B------:R0:W0:Y:S02]  /*13950*/  SHFL.DOWN P3, R62, R58, R43, R42 ;  /* 0x0800002b3a3e7389 */ /* 0x000024000006002a */
[----:B01234-:R-:W-:Y:S05]  /*13960*/  ENDCOLLECTIVE ;  /* 0x000000000000791b */ /* 0x01ffea0003800000 */
.L_x_2182:
[----:B------:R-:W-:Y:S05]  /*13970*/  BSYNC B0 ;  /* 0x0000000000007941 */ /* 0x000fea0003800000 */
.L_x_2181:
[----:B------:R-:W-:Y:S05]  /*13980*/  BRA `(.L_x_2183) ;  /* 0xffffff2800907947 */ /* 0x000fea000383ffff */
.L_x_1897:
        /* <DEDUP_REMOVED lines=8> */
.L_x_2185:
[----:B------:R-:W-:Y:S05]  /*13a10*/  BSYNC B0 ;  /* 0x0000000000007941 */ /* 0x000fea0003800000 */
.L_x_2184:
        /* <DEDUP_REMOVED lines=8> */
.L_x_2186:
[----:B------:R-:W-:Y:S02]  /*13aa0*/  IMAD.MOV.U32 R58, RZ, RZ, R60 ;  /* 0x000000ffff3a7224 */ /* 0x000fe400078e003c */
[----:B------:R-:W-:-:S07]  /*13ab0*/  IMAD.MOV.U32 R67, RZ, RZ, R62 ;  /* 0x000000ffff437224 */ /* 0x000fce00078e003e */
[----:B------:R-:W-:Y:S05]  /*13ac0*/  WARPSYNC.COLLECTIVE R11, `(.L_x_2187) ;  /* 0x000000000b087348 */ /* 0x000fea0003c00000 */
[----:B------:R0:W1:Y:S02]  /*13ad0*/  SHFL.DOWN P3, R62, R58, R43, R42 ;  /* 0x0800002b3a3e7389 */ /* 0x000064000006002a */
[----:B01----:R-:W-:Y:S05]  /*13ae0*/  ENDCOLLECTIVE ;  /* 0x000000000000791b */ /* 0x003fea0003800000 */
.L_x_2187:
[----:B------:R-:W-:Y:S01]  /*13af0*/  IMAD.MOV.U32 R69, RZ, RZ, R62 ;  /* 0x000000ffff457224 */ /* 0x000fe200078e003e */
[----:B------:R-:W-:Y:S06]  /*13b00*/  BRA `(.L_x_2188) ;  /* 0xffffff2800447947 */ /* 0x000fec000383ffff */
.L_x_1898:
        /* <DEDUP_REMOVED lines=8> */
.L_x_2190:
[----:B------:R-:W-:Y:S05]  /*13b90*/  BSYNC B0 ;  /* 0x0000000000007941 */ /* 0x000fea0003800000 */
.L_x_2189:
[----:B------:R-:W-:Y:S05]  /*13ba0*/  BRA `(.L_x_2191) ;  /* 0xffffff28002c7947 */ /* 0x000fea000383ffff */
.L_x_1901:
        /* <DEDUP_REMOVED lines=8> */
.L_x_2193:
[----:B------:R-:W-:Y:S05]  /*13c30*/  BSYNC B0 ;  /* 0x0000000000007941 */ /* 0x000fea0003800000 */
.L_x_2192:
[----:B------:R-:W-:Y:S01]  /*13c40*/  IMAD.MOV.U32 R65, RZ, RZ, R62 ;  /* 0x000000ffff417224 */ /* 0x000fe200078e003e */
[----:B------:R-:W-:Y:S06]  /*13c50*/  BRA `(.L_x_2194) ;  /* 0xffffff2800307947 */ /* 0x000fec000383ffff */
.L_x_1902:
[----:B------:R-:W-:Y:S01]  /*13c60*/  BSSY B0, `(.L_x_2195) ;  /* 0x0000007000007945 */ /* 0x000fe20003800000 */
[----:B------:R-:W-:Y:S01]  /*13c70*/  IMAD.MOV.U32 R43, RZ, RZ, 0x10 ;  /* 0x00000010ff2b7424 */ /* 0x000fe200078e00ff */
[----:B------:R-:W-:Y:S01]  /*13c80*/  MOV R11, 0xffffffff ;  /* 0xffffffff000b7802 */ /* 0x000fe20000000f00 */
[----:B------:R-:W-:-:S07]  /*13c90*/  IMAD.MOV.U32 R42, RZ, RZ, R61 ;  /* 0x000000ffff2a7224 */ /* 0x000fce00078e003d */
[----:B01234-:R-:W-:Y:S05]  /*13ca0*/  WARPSYNC.COLLECTIVE R11, `(.L_x_2196) ;  /* 0x000000000b087348 */ /* 0x01ffea0003c00000 */
[----:B------:R0:W0:Y:S02]  /*13cb0*/  SHFL.DOWN P3, R62, R58, R43, R42 ;  /* 0x0800002b3a3e7389 */ /* 0x000024000006002a */
[----:B01234-:R-:W-:Y:S05]  /*13cc0*/  ENDCOLLECTIVE ;  /* 0x000000000000791b */ /* 0x01ffea0003800000 */
.L_x_2196:
[----:B------:R-:W-:Y:S05]  /*13cd0*/  BSYNC B0 ;  /* 0x0000000000007941 */ /* 0x000fea0003800000 */
.L_x_2195:
[----:B------:R-:W-:Y:S05]  /*13ce0*/  BRA `(.L_x_2197) ;  /* 0xffffff2800147947 */ /* 0x000fea000383ffff */
.L_x_1903:
        /* <DEDUP_REMOVED lines=8> */
.L_x_2199:
[----:B------:R-:W-:Y:S05]  /*13d70*/  BSYNC B0 ;  /* 0x0000000000007941 */ /* 0x000fea0003800000 */
.L_x_2198:
        /* <DEDUP_REMOVED lines=8> */
.L_x_2200:
[----:B------:R-:W-:Y:S02]  /*13e00*/  IMAD.MOV.U32 R58, RZ, RZ, R60 ;  /* 0x000000ffff3a7224 */ /* 0x000fe400078e003c */
[----:B------:R-:W-:-:S07]  /*13e10*/  IMAD.MOV.U32 R67, RZ, RZ, R62 ;  /* 0x000000ffff437224 */ /* 0x000fce00078e003e */
[----:B------:R-:W-:Y:S05]  /*13e20*/  WARPSYNC.COLLECTIVE R11, `(.L_x_2201) ;  /* 0x000000000b087348 */ /* 0x000fea0003c00000 */
[----:B------:R0:W1:Y:S02]  /*13e30*/  SHFL.DOWN P3, R62, R58, R43, R42 ;  /* 0x0800002b3a3e7389 */ /* 0x000064000006002a */
[----:B01----:R-:W-:Y:S05]  /*13e40*/  ENDCOLLECTIVE ;  /* 0x000000000000791b */ /* 0x003fea0003800000 */
.L_x_2201:
[----:B------:R-:W-:Y:S01]  /*13e50*/  IMAD.MOV.U32 R68, RZ, RZ, R62 ;  /* 0x000000ffff447224 */ /* 0x000fe200078e003e */
[----:B------:R-:W-:Y:S06]  /*13e60*/  BRA `(.L_x_2202) ;  /* 0xffffff2400c87947 */ /* 0x000fec000383ffff */
.L_x_1904:
        /* <DEDUP_REMOVED lines=8> */
.L_x_2204:
[----:B------:R-:W-:Y:S05]  /*13ef0*/  BSYNC B0 ;  /* 0x0000000000007941 */ /* 0x000fea0003800000 */
.L_x_2203:
[----:B------:R-:W-:Y:S05]  /*13f00*/  BRA `(.L_x_2205) ;  /* 0xffffff2400b87947 */ /* 0x000fea000383ffff */
.L_x_1907:
[----:B------:R-:W-:Y:S01]  /*13f10*/  BSSY B0, `(.L_x_2206) ;  /* 0x0000005000007945 */ /* 0x000fe20003800000 */
[----:B------:R-:W-:-:S07]  /*13f20*/  IMAD.MOV.U32 R11, RZ, RZ, -0x1 ;  /* 0xffffffffff0b7424 */ /* 0x000fce00078e00ff */
[----:B01234-:R-:W-:Y:S05]  /*13f30*/  WARPSYNC.COLLECTIVE R11, `(.L_x_2207) ;  /* 0x000000000b087348 */ /* 0x01ffea0003c00000 */
[----:B------:R-:W-:Y:S01]  /*13f40*/  VOTE.ALL P4, P4 ;  /* 0x0000000000ff7806 */ /* 0x000fe20002080000 */
[----:B01234-:R-:W-:-:S12]  /*13f50*/  ENDCOLLECTIVE ;  /* 0x000000000000791b */ /* 0x01ffd80003800000 */
.L_x_2207:
[----:B------:R-:W-:Y:S05]  /*13f60*/  BSYNC B0 ;  /* 0x0000000000007941 */ /* 0x000fea0003800000 */
.L_x_2206:
[----:B------:R-:W-:Y:S05]  /*13f70*/  BRA `(.L_x_2208) ;  /* 0xffffff2400e87947 */ /* 0x000fea000383ffff */
.L_x_1959:
[----:B------:R-:W-:Y:S01]  /*13f80*/  BSSY B0, `(.L_x_2209) ;  /* 0x0000006000007945 */ /* 0x000fe20003800000 */
[----:B------:R-:W-:Y:S01]  /*13f90*/  PLOP3.LUT P3, PT, P3, PT, PT, 0x8, 0x80 ;  /* 0x000000000080781c */ /* 0x000fe20001f6e170 */
[----:B------:R-:W-:-:S12]  /*13fa0*/  IMAD.MOV.U32 R11, RZ, RZ, -0x1 ;  /* 0xffffffffff0b7424 */ /* 0x000fd800078e00ff */
[----:B------:R-:W-:Y:S05]  /*13fb0*/  WARPSYNC.COLLECTIVE R11, `(.L_x_2210) ;  /* 0x000000000b087348 */ /* 0x000fea0003c00000 */
[----:B------:R-:W-:Y:S01]  /*13fc0*/  VOTE.ANY P3, P3 ;  /* 0x0000000000ff7806 */ /* 0x000fe20001860100 */
[----:B------:R-:W-:-:S12]  /*13fd0*/  ENDCOLLECTIVE ;  /* 0x000000000000791b */ /* 0x000fd80003800000 */
.L_x_2210:
[----:B------:R-:W-:Y:S05]  /*13fe0*/  BSYNC B0 ;  /* 0x0000000000007941 */ /* 0x000fea0003800000 */
.L_x_2209:
[----:B------:R-:W-:Y:S05]  /*13ff0*/  BRA `(.L_x_2211) ;  /* 0xffffffa000f87947 */ /* 0x000fea000383ffff */
.L_x_1964:
[----:B------:R-:W0:Y:S01]  /*14000*/  S2R R3, SR_GEMASK ;  /* 0x0000000000037919 */ /* 0x000e220000003c00 */
[----:B------:R-:W-:Y:S01]  /*14010*/  BSSY B0, `(.L_x_2212) ;  /* 0x0000006000007945 */ /* 0x000fe20003800000 */
[----:B------:R-:W-:Y:S01]  /*14020*/  PLOP3.LUT P3, PT, P3, PT, PT, 0x8, 0x80 ;  /* 0x000000000080781c */ /* 0x000fe20001f6e170 */
[----:B------:R-:W-:-:S12]  /*14030*/  IMAD.MOV.U32 R11, RZ, RZ, -0x1 ;  /* 0xffffffffff0b7424 */ /* 0x000fd800078e00ff */
[----:B0----5:R-:W-:Y:S05]  /*14040*/  WARPSYNC.COLLECTIVE R11, `(.L_x_2213) ;  /* 0x000000000b087348 */ /* 0x021fea0003c00000 */
[----:B------:R-:W-:Y:S01]  /*14050*/  VOTE.ANY R11, PT, P3 ;  /* 0x00000000000b7806 */ /* 0x000fe200018e0100 */
[----:B0----5:R-:W-:Y:S06]  /*14060*/  ENDCOLLECTIVE ;  /* 0x000000000000791b */ /* 0x021fec0003800000 */
.L_x_2213:
[----:B------:R-:W-:Y:S05]  /*14070*/  BSYNC B0 ;  /* 0x0000000000007941 */ /* 0x000fea0003800000 */
.L_x_2212:
        /* <DEDUP_REMOVED lines=17> */
.L_x_2214:
[----:B------:R-:W-:Y:S01]  /*14190*/  MOV R16, R62 ;  /* 0x0000003e00107202 */ /* 0x000fe20000000f00 */
[----:B------:R-:W-:Y:S06]  /*141a0*/  BRA `(.L_x_2215) ;  /* 0xffffffa400347947 */ /* 0x000fec000383ffff */
.L_x_1965:
[----:B------:R-:W-:Y:S01]  /*141b0*/  BSSY B0, `(.L_x_2216) ;  /* 0x0000006000007945 */ /* 0x000fe20003800000 */
[----:B------:R-:W-:Y:S02]  /*141c0*/  IMAD.MOV.U32 R43, RZ, RZ, 0x1 ;  /* 0x00000001ff2b7424 */ /* 0x000fe400078e00ff */
[----:B------:R-:W-:-:S07]  /*141d0*/  IMAD.MOV.U32 R11, RZ, RZ, -0x1 ;  /* 0xffffffffff0b7424 */ /* 0x000fce00078e00ff */
[----:B01----:R-:W-:Y:S05]  /*141e0*/  WARPSYNC.COLLECTIVE R11, `(.L_x_2217) ;  /* 0x000000000b087348 */ /* 0x003fea0003c00000 */
[----:B------:R2:W3:Y:S02]  /*141f0*/  SHFL.DOWN P3, R62, R58, R43, R42 ;  /* 0x0800002b3a3e7389 */ /* 0x0004e4000006002a */
[----:B0123--:R-:W-:Y:S05]  /*14200*/  ENDCOLLECTIVE ;  /* 0x000000000000791b */ /* 0x00ffea0003800000 */
.L_x_2217:
[----:B------:R-:W-:Y:S05]  /*14210*/  BSYNC B0 ;  /* 0x0000000000007941 */ /* 0x000fea0003800000 */
.L_x_2216:
[----:B------:R-:W-:Y:S05]  /*14220*/  BRA `(.L_x_2218) ;  /* 0xffffffa4001c7947 */ /* 0x000fea000383ffff */
.L_x_1966:
[----:B------:R-:W-:Y:S01]  /*14230*/  BSSY B0, `(.L_x_2219) ;  /* 0x0000007000007945 */ /* 0x000fe20003800000 */
[----:B------:R-:W-:Y:S01]  /*14240*/  IMAD.MOV.U32 R58, RZ, RZ, R8 ;  /* 0x000000ffff3a7224 */ /* 0x000fe200078e0008 */
[----:B------:R-:W-:Y:S01]  /*14250*/  MOV R11, 0xffffffff ;  /* 0xffffffff000b7802 */ /* 0x000fe20000000f00 */
[----:B------:R-:W-:-:S07]  /*14260*/  IMAD.MOV.U32 R43, RZ, RZ, 0x1 ;  /* 0x00000001ff2b7424 */ /* 0x000fce00078e00ff */
[----:B01----:R-:W-:Y:S05]  /*14270*/  WARPSYNC.COLLECTIVE R11, `(.L_x_2220) ;  /* 0x000000000b087348 */ /* 0x003fea0003c00000 */
[----:B------:R2:W3:Y:S02]  /*14280*/  SHFL.DOWN P3, R62, R58, R43, R42 ;  /* 0x0800002b3a3e7389 */ /* 0x0004e4000006002a */
[----:B0123--:R-:W-:Y:S05]  /*14290*/  ENDCOLLECTIVE ;  /* 0x000000000000791b */ /* 0x00ffea0003800000 */
.L_x_2220:
[----:B------:R-:W-:Y:S05]  /*142a0*/  BSYNC B0 ;  /* 0x0000000000007941 */ /* 0x000fea0003800000 */
.L_x_2219:
[----:B------:R-:W-:Y:S02]  /*142b0*/  IMAD.MOV.U32 R58, RZ, RZ, R9 ;  /* 0x000000ffff3a7224 */ /* 0x000fe400078e0009 */
[----:B------:R-:W-:Y:S02]  /*142c0*/  IMAD.MOV.U32 R43, RZ, RZ, 0x1 ;  /* 0x00000001ff2b7424 */ /* 0x000fe400078e00ff */
[----:B------:R-:W-:Y:S02]  /*142d0*/  IMAD.MOV.U32 R11, RZ, RZ, -0x1 ;  /* 0xffffffffff0b7424 */ /* 0x000fe400078e00ff */
[----:B------:R-:W-:-:S07]  /*142e0*/  IMAD.MOV.U32 R10, RZ, RZ, R62 ;  /* 0x000000ffff0a7224 */ /* 0x000fce00078e003e */
[----:B------:R-:W-:Y:S05]  /*142f0*/  WARPSYNC.COLLECTIVE R11, `(.L_x_2221) ;  /* 0x000000000b087348 */ /* 0x000fea0003c00000 */
[----:B------:R0:W1:Y:S02]  /*14300*/  SHFL.DOWN P3, R62, R58, R43, R42 ;  /* 0x0800002b3a3e7389 */ /* 0x000064000006002a */
[----:B01----:R-:W-:Y:S05]  /*14310*/  ENDCOLLECTIVE ;  /* 0x000000000000791b */ /* 0x003fea0003800000 */
.L_x_2221:
[----:B------:R-:W-:Y:S02]  /*14320*/  IMAD.MOV.U32 R58, RZ, RZ, R2 ;  /* 0x000000ffff3a7224 */ /* 0x000fe400078e0002 */
[----:B------:R-:W-:-:S07]  /*14330*/  IMAD.MOV.U32 R17, RZ, RZ, R62 ;  /* 0x000000ffff117224 */ /* 0x000fce00078e003e */
[----:B------:R-:W-:Y:S05]  /*14340*/  WARPSYNC.COLLECTIVE R11, `(.L_x_2222) ;  /* 0x000000000b087348 */ /* 0x000fea0003c00000 */
[----:B------:R0:W1:Y:S02]  /*14350*/  SHFL.DOWN P3, R62, R58, R43, R42 ;  /* 0x0800002b3a3e7389 */ /* 0x000064000006002a */
[----:B01----:R-:W-:Y:S05]  /*14360*/  ENDCOLLECTIVE ;  /* 0x000000000000791b */ /* 0x003fea0003800000 */
.L_x_2222:
[----:B------:R-:W-:Y:S01]  /*14370*/  IMAD.MOV.U32 R55, RZ, RZ, R62 ;  /* 0x000000ffff377224 */ /* 0x000fe200078e003e */
[----:B------:R-:W-:Y:S06]  /*14380*/  BRA `(.L_x_2223) ;  /* 0xffffffa000d87947 */ /* 0x000fec000383ffff */
.L_x_1967:
[----:B------:R-:W-:Y:S01]  /*14390*/  BSSY B0, `(.L_x_2224) ;  /* 0x0000007000007945 */ /* 0x000fe20003800000 */
[----:B------:R-:W-:Y:S01]  /*143a0*/  MOV R58, R12 ;  /* 0x0000000c003a7202 */ /* 0x000fe20000000f00 */
[----:B------:R-:W-:Y:S02]  /*143b0*/  IMAD.MOV.U32 R43, RZ, RZ, 0x1 ;  /* 0x00000001ff2b7424 */ /* 0x000fe400078e00ff */
[----:B------:R-:W-:-:S07]  /*143c0*/  IMAD.MOV.U32 R11, RZ, RZ, -0x1 ;  /* 0xffffffffff0b7424 */ /* 0x000fce00078e00ff */
[----:B01234-:R-:W-:Y:S05]  /*143d0*/  WARPSYNC.COLLECTIVE R11, `(.L_x_2225) ;  /* 0x000000000b087348 */ /* 0x01ffea0003c00000 */
[----:B------:R0:W0:Y:S02]  /*143e0*/  SHFL.DOWN P3, R62, R58, R43, R42 ;  /* 0x0800002b3a3e7389 */ /* 0x000024000006002a */
[----:B01234-:R-:W-:Y:S05]  /*143f0*/  ENDCOLLECTIVE ;  /* 0x000000000000791b */ /* 0x01ffea0003800000 */
.L_x_2225:
[----:B------:R-:W-:Y:S05]  /*14400*/  BSYNC B0 ;  /* 0x0000000000007941 */ /* 0x000fea0003800000 */
.L_x_2224:
[----:B------:R-:W-:Y:S05]  /*14410*/  BRA `(.L_x_2226) ;  /* 0xffffffa000c07947 */ /* 0x000fea000383ffff */
.L_x_1970:
[----:B------:R-:W-:Y:S01]  /*14420*/  BSSY B0, `(.L_x_2227) ;  /* 0x0000007000007945 */ /* 0x000fe20003800000 */
[----:B------:R-:W-:Y:S02]  /*14430*/  IMAD.MOV.U32 R58, RZ, RZ, R5 ;  /* 0x000000ffff3a7224 */ /* 0x000fe400078e0005 */
[----:B------:R-:W-:Y:S02]  /*14440*/  IMAD.MOV.U32 R43, RZ, RZ, 0x2 ;  /* 0x00000002ff2b7424 */ /* 0x000fe400078e00ff */
[----:B------:R-:W-:-:S07]  /*14450*/  IMAD.MOV.U32 R11, RZ, RZ, -0x1 ;  /* 0xffffffffff0b7424 */ /* 0x000fce00078e00ff */
[----:B01234-:R-:W-:Y:S05]  /*14460*/  WARPSYNC.COLLECTIVE R11, `(.L_x_2228) ;  /* 0x000000000b087348 */ /* 0x01ffea0003c00000 */
[----:B------:R0:W0:Y:S02]  /*14470*/  SHFL.DOWN P3, R62, R58, R43, R42 ;  /* 0x0800002b3a3e7389 */ /* 0x000024000006002a */
[----:B01234-:R-:W-:Y:S05]  /*14480*/  ENDCOLLECTIVE ;  /* 0x000000000000791b */ /* 0x01ffea0003800000 */
.L_x_2228:
[----:B------:R-:W-:Y:S05]  /*14490*/  BSYNC B0 ;  /* 0x0000000000007941 */ /* 0x000fea0003800000 */
.L_x_2227:
[----:B------:R-:W-:Y:S01]  /*144a0*/  IMAD.MOV.U32 R10, RZ, RZ, R62 ;  /* 0x000000ffff0a7224 */ /* 0x000fe200078e003e */
[----:B------:R-:W-:Y:S06]  /*144b0*/  BRA `(.L_x_2229) ;  /* 0xffffffa000c47947 */ /* 0x000fec000383ffff */
.L_x_1971:
[----:B------:R-:W-:Y:S01]  /*144c0*/  BSSY B0, `(.L_x_2230) ;  /* 0x0000006000007945 */ /* 0x000fe20003800000 */
[----:B------:R-:W-:Y:S01]  /*144d0*/  IMAD.MOV.U32 R43, RZ, RZ, 0x2 ;  /* 0x00000002ff2b7424 */ /* 0x000fe200078e00ff */
[----:B------:R-:W-:-:S07]  /*144e0*/  MOV R11, 0xffffffff ;  /* 0xffffffff000b7802 */ /* 0x000fce0000000f00 */
[----:B01234-:R-:W-:Y:S05]  /*144f0*/  WARPSYNC.COLLECTIVE R11, `(.L_x_2231) ;  /* 0x000000000b087348 */ /* 0x01ffea0003c00000 */
[----:B------:R0:W0:Y:S02]  /*14500*/  SHFL.DOWN P3, R62, R58, R43, R42 ;  /* 0x0800002b3a3e7389 */ /* 0x000024000006002a */
[----:B01234-:R-:W-:Y:S05]  /*14510*/  ENDCOLLECTIVE ;  /* 0x000000000000791b */ /* 0x01ffea0003800000 */
.L_x_2231:
[----:B------:R-:W-:Y:S05]  /*14520*/  BSYNC B0 ;  /* 0x0000000000007941 */ /* 0x000fea0003800000 */
.L_x_2230:
[----:B------:R-:W-:Y:S05]  /*14530*/  BRA `(.L_x_2232) ;  /* 0xffffffa000ac7947 */ /* 0x000fea000383ffff */
.L_x_1972:
[----:B------:R-:W-:Y:S01]  /*14540*/  BSSY B0, `(.L_x_2233) ;  /* 0x0000007000007945 */ /* 0x000fe20003800000 */
[----:B------:R-:W-:Y:S02]  /*14550*/  IMAD.MOV.U32 R58, RZ, RZ, R8 ;  /* 0x000000ffff3a7224 */ /* 0x000fe400078e0008 */
[----:B------:R-:W-:Y:S02]  /*14560*/  IMAD.MOV.U32 R43, RZ, RZ, 0x2 ;  /* 0x00000002ff2b7424 */ /* 0x000fe400078e00ff */
[----:B------:R-:W-:-:S07]  /*14570*/  IMAD.MOV.U32 R11, RZ, RZ, -0x1 ;  /* 0xffffffffff0b7424 */ /* 0x000fce00078e00ff */
[----:B01234-:R-:W-:Y:S05]  /*14580*/  WARPSYNC.COLLECTIVE R11, `(.L_x_2234) ;  /* 0x000000000b087348 */ /* 0x01ffea0003c00000 */
[----:B------:R0:W0:Y:S02]  /*14590*/  SHFL.DOWN P3, R62, R58, R43, R42 ;  /* 0x0800002b3a3e7389 */ /* 0x000024000006002a */
[----:B01234-:R-:W-:Y:S05]  /*145a0*/  ENDCOLLECTIVE ;  /* 0x000000000000791b */ /* 0x01ffea0003800000 */
.L_x_2234:
[----:B------:R-:W-:Y:S05]  /*145b0*/  BSYNC B0 ;  /* 0x0000000000007941 */ /* 0x000fea0003800000 */
.L_x_2233:
[----:B------:R-:W-:Y:S02]  /*145c0*/  IMAD.MOV.U32 R58, RZ, RZ, R9 ;  /* 0x000000ffff3a7224 */ /* 0x000fe400078e0009 */
[----:B------:R-:W-:Y:S02]  /*145d0*/  IMAD.MOV.U32 R43, RZ, RZ, 0x2 ;  /* 0x00000002ff2b7424 */ /* 0x000fe400078e00ff */
[----:B------:R-:W-:Y:S02]  /*145e0*/  IMAD.MOV.U32 R11, RZ, RZ, -0x1 ;  /* 0xffffffffff0b7424 */ /* 0x000fe400078e00ff */
[----:B------:R-:W-:-:S07]  /*145f0*/  IMAD.MOV.U32 R16, RZ, RZ, R62 ;  /* 0x000000ffff107224 */ /* 0x000fce00078e003e */
[----:B------:R-:W-:Y:S05]  /*14600*/  WARPSYNC.COLLECTIVE R11, `(.L_x_2235) ;  /* 0x000000000b087348 */ /* 0x000fea0003c00000 */
[----:B------:R0:W1:Y:S02]  /*14610*/  SHFL.DOWN P3, R62, R58, R43, R42 ;  /* 0x0800002b3a3e7389 */ /* 0x000064000006002a */
[----:B01----:R-:W-:Y:S05]  /*14620*/  ENDCOLLECTIVE ;  /* 0x000000000000791b */ /* 0x003fea0003800000 */
.L_x_2235:
[----:B------:R-:W-:Y:S01]  /*14630*/  IMAD.MOV.U32 R58, RZ, RZ, R2 ;  /* 0x000000ffff3a7224 */ /* 0x000fe200078e0002 */
[----:B------:R-:W-:-:S07]  /*14640*/  MOV R17, R62 ;  /* 0x0000003e00117202 */ /* 0x000fce0000000f00 */
[----:B------:R-:W-:Y:S05]  /*14650*/  WARPSYNC.COLLECTIVE R11, `(.L_x_2236) ;  /* 0x000000000b087348 */ /* 0x000fea0003c00000 */
[----:B------:R0:W1:Y:S02]  /*14660*/  SHFL.DOWN P3, R62, R58, R43, R42 ;  /* 0x0800002b3a3e7389 */ /* 0x000064000006002a */
[----:B01----:R-:W-:Y:S05]  /*14670*/  ENDCOLLECTIVE ;  /* 0x000000000000791b */ /* 0x003fea0003800000 */
.L_x_2236:
[----:B------:R-:W-:Y:S01]  /*14680*/  IMAD.MOV.U32 R55, RZ, RZ, R62 ;  /* 0x000000ffff377224 */ /* 0x000fe200078e003e */
[----:B------:R-:W-:Y:S06]  /*14690*/  BRA `(.L_x_2237) ;  /* 0xffffffa000687947 */ /* 0x000fec000383ffff */
.L_x_1973:
[----:B------:R-:W-:Y:S01]  /*146a0*/  BSSY B0, `(.L_x_2238) ;  /* 0x0000007000007945 */ /* 0x000fe20003800000 */
[----:B------:R-:W-:Y:S02]  /*146b0*/  IMAD.MOV.U32 R58, RZ, RZ, R12 ;  /* 0x000000ffff3a7224 */ /* 0x000fe400078e000c */
[----:B------:R-:W-:Y:S02]  /*146c0*/  IMAD.MOV.U32 R43, RZ, RZ, 0x2 ;  /* 0x00000002ff2b7424 */ /* 0x000fe400078e00ff */
[----:B------:R-:W-:-:S07]  /*146d0*/  IMAD.MOV.U32 R11, RZ, RZ, -0x1 ;  /* 0xffffffffff0b7424 */ /* 0x000fce00078e00ff */
[----:B01234-:R-:W-:Y:S05]  /*146e0*/  WARPSYNC.COLLECTIVE R11, `(.L_x_2239) ;  /* 0x000000000b087348 */ /* 0x01ffea0003c00000 */
[----:B------:R0:W0:Y:S02]  /*146f0*/  SHFL.DOWN P3, R62, R58, R43, R42 ;  /* 0x0800002b3a3e7389 */ /* 0x000024000006002a */
[----:B01234-:R-:W-:Y:S05]  /*14700*/  ENDCOLLECTIVE ;  /* 0x000000000000791b */ /* 0x01ffea0003800000 */
.L_x_2239:
[----:B------:R-:W-:Y:S05]  /*14710*/  BSYNC B0 ;  /* 0x0000000000007941 */ /* 0x000fea0003800000 */
.L_x_2238:
[----:B------:R-:W-:Y:S05]  /*14720*/  BRA `(.L_x_2240) ;  /* 0xffffffa000547947 */ /* 0x000fea000383ffff */
.L_x_1976:
[----:B------:R-:W-:Y:S01]  /*14730*/  BSSY B0, `(.L_x_2241) ;  /* 0x0000007000007945 */ /* 0x000fe20003800000 */
[----:B------:R-:W-:Y:S01]  /*14740*/  IMAD.MOV.U32 R58, RZ, RZ, R5 ;  /* 0x000000ffff3a7224 */ /* 0x000fe200078e0005 */
[----:B------:R-:W-:Y:S01]  /*14750*/  MOV R11, 0xffffffff ;  /* 0xffffffff000b7802 */ /* 0x000fe20000000f00 */
[----:B------:R-:W-:-:S07]  /*14760*/  IMAD.MOV.U32 R43, RZ, RZ, 0x4 ;  /* 0x00000004ff2b7424 */ /* 0x000fce00078e00ff */
[----:B01234-:R-:W-:Y:S05]  /*14770*/  WARPSYNC.COLLECTIVE R11, `(.L_x_2242) ;  /* 0x000000000b087348 */ /* 0x01ffea0003c00000 */
[----:B------:R0:W0:Y:S02]  /*14780*/  SHFL.DOWN P3, R62, R58, R43, R42 ;  /* 0x0800002b3a3e7389 */ /* 0x000024000006002a */
[----:B01234-:R-:W-:Y:S05]  /*14790*/  ENDCOLLECTIVE ;  /* 0x000000000000791b */ /* 0x01ffea0003800000 */
.L_x_2242:
[----:B------:R-:W-:Y:S05]  /*147a0*/  BSYNC B0 ;  /* 0x0000000000007941 */ /* 0x000fea0003800000 */
.L_x_2241:
[----:B------:R-:W-:Y:S01]  /*147b0*/  IMAD.MOV.U32 R10, RZ, RZ, R62 ;  /* 0x000000ffff0a7224 */ /* 0x000fe200078e003e */
[----:B------:R-:W-:Y:S06]  /*147c0*/  BRA `(.L_x_2243) ;  /* 0xffffffa0005c7947 */ /* 0x000fec000383ffff */
.L_x_1977:
[----:B------:R-:W-:Y:S01]  /*147d0*/  BSSY B0, `(.L_x_2244) ;  /* 0x0000006000007945 */ /* 0x000fe20003800000 */
[----:B------:R-:W-:Y:S02]  /*147e0*/  IMAD.MOV.U32 R43, RZ, RZ, 0x4 ;  /* 0x00000004ff2b7424 */ /* 0x000fe400078e00ff */
[----:B------:R-:W-:-:S07]  /*147f0*/  IMAD.MOV.U32 R11, RZ, RZ, -0x1 ;  /* 0xffffffffff0b7424 */ /* 0x000fce00078e00ff */
[----:B01234-:R-:W-:Y:S05]  /*14800*/  WARPSYNC.COLLECTIVE R11, `(.L_x_2245) ;  /* 0x000000000b087348 */ /* 0x01ffea0003c00000 */
[----:B------:R0:W0:Y:S02]  /*14810*/  SHFL.DOWN P3, R62, R58, R43, R42 ;  /* 0x0800002b3a3e7389 */ /* 0x000024000006002a */
[----:B01234-:R-:W-:Y:S05]  /*14820*/  ENDCOLLECTIVE ;  /* 0x000000000000791b */ /* 0x01ffea0003800000 */
.L_x_2245:
[----:B------:R-:W-:Y:S05]  /*14830*/  BSYNC B0 ;  /* 0x0000000000007941 */ /* 0x000fea0003800000 */
.L_x_2244:
[----:B------:R-:W-:Y:S05]  /*14840*/  BRA `(.L_x_2246) ;  /* 0xffffffa000447947 */ /* 0x000fea000383ffff */
.L_x_1978:
[----:B------:R-:W-:Y:S01]  /*14850*/  BSSY B0, `(.L_x_2247) ;  /* 0x0000007000007945 */ /* 0x000fe20003800000 */
[----:B------:R-:W-:Y:S02]  /*14860*/  IMAD.MOV.U32 R58, RZ, RZ, R8 ;  /* 0x000000ffff3a7224 */ /* 0x000fe400078e0008 */
[----:B------:R-:W-:Y:S02]  /*14870*/  IMAD.MOV.U32 R43, RZ, RZ, 0x4 ;  /* 0x00000004ff2b7424 */ /* 0x000fe400078e00ff */
[----:B------:R-:W-:-:S07]  /*14880*/  IMAD.MOV.U32 R11, RZ, RZ, -0x1 ;  /* 0xffffffffff0b7424 */ /* 0x000fce00078e00ff */
[----:B01234-:R-:W-:Y:S05]  /*14890*/  WARPSYNC.COLLECTIVE R11, `(.L_x_2248) ;  /* 0x000000000b087348 */ /* 0x01ffea0003c00000 */
[----:B------:R0:W0:Y:S02]  /*148a0*/  SHFL.DOWN P3, R62, R58, R43, R42 ;  /* 0x0800002b3a3e7389 */ /* 0x000024000006002a */
[----:B01234-:R-:W-:Y:S05]  /*148b0*/  ENDCOLLECTIVE ;  /* 0x000000000000791b */ /* 0x01ffea0003800000 */
.L_x_2248:
[----:B------:R-:W-:Y:S05]  /*148c0*/  BSYNC B0 ;  /* 0x0000000000007941 */ /* 0x000fea0003800000 */
.L_x_2247:
[----:B------:R-:W-:Y:S01]  /*148d0*/  MOV R58, R9 ;  /* 0x00000009003a7202 */ /* 0x000fe20000000f00 */
[----:B------:R-:W-:Y:S02]  /*148e0*/  IMAD.MOV.U32 R43, RZ, RZ, 0x4 ;  /* 0x00000004ff2b7424 */ /* 0x000fe400078e00ff */
[----:B------:R-:W-:Y:S02]  /*148f0*/  IMAD.MOV.U32 R11, RZ, RZ, -0x1 ;  /* 0xffffffffff0b7424 */ /* 0x000fe400078e00ff */
[----:B------:R-:W-:-:S07]  /*14900*/  IMAD.MOV.U32 R16, RZ, RZ, R62 ;  /* 0x000000ffff107224 */ /* 0x000fce00078e003e */
[----:B------:R-:W-:Y:S05]  /*14910*/  WARPSYNC.COLLECTIVE R11, `(.L_x_2249) ;  /* 0x000000000b087348 */ /* 0x000fea0003c00000 */
[----:B------:R0:W1:Y:S02]  /*14920*/  SHFL.DOWN P3, R62, R58, R43, R42 ;  /* 0x0800002b3a3e7389 */ /* 0x000064000006002a */
[----:B01----:R-:W-:Y:S05]  /*14930*/  ENDCOLLECTIVE ;  /* 0x000000000000791b */ /* 0x003fea0003800000 */
.L_x_2249:
[----:B------:R-:W-:Y:S02]  /*14940*/  IMAD.MOV.U32 R58, RZ, RZ, R2 ;  /* 0x000000ffff3a7224 */ /* 0x000fe400078e0002 */
[----:B------:R-:W-:-:S07]  /*14950*/  IMAD.MOV.U32 R17, RZ, RZ, R62 ;  /* 0x000000ffff117224 */ /* 0x000fce00078e003e */
[----:B------:R-:W-:Y:S05]  /*14960*/  WARPSYNC.COLLECTIVE R11, `(.L_x_2250) ;  /* 0x000000000b087348 */ /* 0x000fea0003c00000 */
[----:B------:R0:W1:Y:S02]  /*14970*/  SHFL.DOWN P3, R62, R58, R43, R42 ;  /* 0x0800002b3a3e7389 */ /* 0x000064000006002a */
[----:B01----:R-:W-:Y:S05]  /*14980*/  ENDCOLLECTIVE ;  /* 0x000000000000791b */ /* 0x003fea0003800000 */
.L_x_2250:
[----:B------:R-:W-:Y:S01]  /*14990*/  IMAD.MOV.U32 R55, RZ, RZ, R62 ;  /* 0x000000ffff377224 */ /* 0x000fe200078e003e */
[----:B------:R-:W-:Y:S06]  /*149a0*/  BRA `(.L_x_2251) ;  /* 0xffffffa000007947 */ /* 0x000fec000383ffff */
.L_x_1979:
[----:B------:R-:W-:Y:S01]  /*149b0*/  BSSY B0, `(.L_x_2252) ;  /* 0x0000007000007945 */ /* 0x000fe20003800000 */
[----:B------:R-:W-:Y:S01]  /*149c0*/  IMAD.MOV.U32 R58, RZ, RZ, R12 ;  /* 0x000000ffff3a7224 */ /* 0x000fe200078e000c */
[----:B------:R-:W-:Y:S01]  /*149d0*/  MOV R11, 0xffffffff ;  /* 0xffffffff000b7802 */ /* 0x000fe20000000f00 */
[----:B------:R-:W-:-:S07]  /*149e0*/  IMAD.MOV.U32 R43, RZ, RZ, 0x4 ;  /* 0x00000004ff2b7424 */ /* 0x000fce00078e00ff */
[----:B01234-:R-:W-:Y:S05]  /*149f0*/  WARPSYNC.COLLECTIVE R11, `(.L_x_2253) ;  /* 0x000000000b087348 */ /* 0x01ffea0003c00000 */
[----:B------:R0:W0:Y:S02]  /*14a00*/  SHFL.DOWN P3, R62, R58, R43, R42 ;  /* 0x0800002b3a3e7389 */ /* 0x000024000006002a */
[----:B01234-:R-:W-:Y:S05]  /*14a10*/  ENDCOLLECTIVE ;  /* 0x000000000000791b */ /* 0x01ffea0003800000 */
.L_x_2253:
[----:B------:R-:W-:Y:S05]  /*14a20*/  BSYNC B0 ;  /* 0x0000000000007941 */ /* 0x000fea0003800000 */
.L_x_2252:
[----:B------:R-:W-:Y:S05]  /*14a30*/  BRA `(.L_x_2254) ;  /* 0xffffff9c00ec7947 */ /* 0x000fea000383ffff */
.L_x_1982:
[----:B------:R-:W-:Y:S01]  /*14a40*/  BSSY B0, `(.L_x_2255) ;  /* 0x0000007000007945 */ /* 0x000fe20003800000 */
[----:B------:R-:W-:Y:S02]  /*14a50*/  IMAD.MOV.U32 R58, RZ, RZ, R5 ;  /* 0x000000ffff3a7224 */ /* 0x000fe400078e0005 */
[----:B------:R-:W-:Y:S02]  /*14a60*/  IMAD.MOV.U32 R43, RZ, RZ, 0x8 ;  /* 0x00000008ff2b7424 */ /* 0x000fe400078e00ff */
[----:B------:R-:W-:-:S07]  /*14a70*/  IMAD.MOV.U32 R11, RZ, RZ, -0x1 ;  /* 0xffffffffff0b7424 */ /* 0x000fce00078e00ff */
[----:B01234-:R-:W-:Y:S05]  /*14a80*/  WARPSYNC.COLLECTIVE R11, `(.L_x_2256) ;  /* 0x000000000b087348 */ /* 0x01ffea0003c00000 */
[----:B------:R0:W0:Y:S02]  /*14a90*/  SHFL.DOWN P3, R62, R58, R43, R42 ;  /* 0x0800002b3a3e7389 */ /* 0x000024000006002a */
[----:B01234-:R-:W-:Y:S05]  /*14aa0*/  ENDCOLLECTIVE ;  /* 0x000000000000791b */ /* 0x01ffea0003800000 */
.L_x_2256:
[----:B------:R-:W-:Y:S05]  /*14ab0*/  BSYNC B0 ;  /* 0x0000000000007941 */ /* 0x000fea0003800000 */
.L_x_2255:
[----:B------:R-:W-:Y:S01]  /*14ac0*/  IMAD.MOV.U32 R10, RZ, RZ, R62 ;  /* 0x000000ffff0a7224 */ /* 0x000fe200078e003e */
[----:B------:R-:W-:Y:S06]  /*14ad0*/  BRA `(.L_x_2257) ;  /* 0xffffff9c00f47947 */ /* 0x000fec000383ffff */
.L_x_1983:
[----:B------:R-:W-:Y:S01]  /*14ae0*/  BSSY B0, `(.L_x_2258) ;  /* 0x0000006000007945 */ /* 0x000fe20003800000 */
[----:B------:R-:W-:Y:S02]  /*14af0*/  IMAD.MOV.U32 R43, RZ, RZ, 0x8 ;  /* 0x00000008ff2b7424 */ /* 0x000fe400078e00ff */
[----:B------:R-:W-:-:S07]  /*14b00*/  IMAD.MOV.U32 R11, RZ, RZ, -0x1 ;  /* 0xffffffffff0b7424 */ /* 0x000fce00078e00ff */
[----:B01234-:R-:W-:Y:S05]  /*14b10*/  WARPSYNC.COLLECTIVE R11, `(.L_x_2259) ;  /* 0x000000000b087348 */ /* 0x01ffea0003c00000 */
[----:B------:R0:W0:Y:S02]  /*14b20*/  SHFL.DOWN P3, R62, R58, R43, R42 ;  /* 0x0800002b3a3e7389 */ /* 0x000024000006002a */
[----:B01234-:R-:W-:Y:S05]  /*14b30*/  ENDCOLLECTIVE ;  /* 0x000000000000791b */ /* 0x01ffea0003800000 */
.L_x_2259:
[----:B------:R-:W-:Y:S05]  /*14b40*/  BSYNC B0 ;  /* 0x0000000000007941 */ /* 0x000fea0003800000 */
.L_x_2258:
[----:B------:R-:W-:Y:S05]  /*14b50*/  BRA `(.L_x_2260) ;  /* 0xffffff9c00dc7947 */ /* 0x000fea000383ffff */
.L_x_1984:
[----:B------:R-:W-:Y:S01]  /*14b60*/  HFMA2 R43, -RZ, RZ, 0, 4.76837158203125e-07 ;  /* 0x00000008ff2b7431 */ /* 0x000fe200000001ff */
[----:B------:R-:W-:Y:S01]  /*14b70*/  BSSY B0, `(.L_x_2261) ;  /* 0x0000006000007945 */ /* 0x000fe20003800000 */
[----:B------:R-:W-:Y:S02]  /*14b80*/  IMAD.MOV.U32 R58, RZ, RZ, R8 ;  /* 0x000000ffff3a7224 */ /* 0x000fe400078e0008 */
[----:B------:R-:W-:-:S07]  /*14b90*/  IMAD.MOV.U32 R11, RZ, RZ, -0x1 ;  /* 0xffffffffff0b7424 */ /* 0x000fce00078e00ff */
[----:B01234-:R-:W-:Y:S05]  /*14ba0*/  WARPSYNC.COLLECTIVE R11, `(.L_x_2262) ;  /* 0x000000000b087348 */ /* 0x01ffea0003c00000 */
[----:B------:R0:W0:Y:S02]  /*14bb0*/  SHFL.DOWN P3, R62, R58, R43, R42 ;  /* 0x0800002b3a3e7389 */ /* 0x000024000006002a */
[----:B01234-:R-:W-:Y:S05]  /*14bc0*/  ENDCOLLECTIVE ;  /* 0x000000000000791b */ /* 0x01ffea0003800000 */
.L_x_2262:
[----:B------:R-:W-:Y:S05]  /*14bd0*/  BSYNC B0 ;  /* 0x0000000000007941 */ /* 0x000fea0003800000 */
.L_x_2261:
[----:B------:R-:W-:Y:S02]  /*14be0*/  IMAD.MOV.U32 R58, RZ, RZ, R9 ;  /* 0x000000ffff3a7224 */ /* 0x000fe400078e0009 */
[----:B------:R-:W-:Y:S02]  /*14bf0*/  IMAD.MOV.U32 R43, RZ, RZ, 0x8 ;  /* 0x00000008ff2b7424 */ /* 0x000fe400078e00ff */
[----:B------:R-:W-:Y:S02]  /*14c00*/  IMAD.MOV.U32 R11, RZ, RZ, -0x1 ;  /* 0xffffffffff0b7424 */ /* 0x000fe400078e00ff */
[----:B------:R-:W-:-:S07]  /*14c10*/  IMAD.MOV.U32 R16, RZ, RZ, R62 ;  /* 0x000000ffff107224 */ /* 0x000fce00078e003e */
[----:B------:R-:W-:Y:S05]  /*14c20*/  WARPSYNC.COLLECTIVE R11, `(.L_x_2263) ;  /* 0x000000000b087348 */ /* 0x000fea0003c00000 */
[----:B------:R0:W1:Y:S02]  /*14c30*/  SHFL.DOWN P3, R62, R58, R43, R42 ;  /* 0x0800002b3a3e7389 */ /* 0x000064000006002a */
[----:B01----:R-:W-:Y:S05]  /*14c40*/  ENDCOLLECTIVE ;  /* 0x000000000000791b */ /* 0x003fea0003800000 */
.L_x_2263:
[----:B------:R-:W-:Y:S02]  /*14c50*/  IMAD.MOV.U32 R58, RZ, RZ, R2 ;  /* 0x000000ffff3a7224 */ /* 0x000fe400078e0002 */
[----:B------:R-:W-:-:S07]  /*14c60*/  IMAD.MOV.U32 R17, RZ, RZ, R62 ;  /* 0x000000ffff117224 */ /* 0x000fce00078e003e */
[----:B------:R-:W-:Y:S05]  /*14c70*/  WARPSYNC.COLLECTIVE R11, `(.L_x_2264) ;  /* 0x000000000b087348 */ /* 0x000fea0003c00000 */
[----:B------:R0:W1:Y:S02]  /*14c80*/  SHFL.DOWN P3, R62, R58, R43, R42 ;  /* 0x0800002b3a3e7389 */ /* 0x000064000006002a */
[----:B01----:R-:W-:Y:S05]  /*14c90*/  ENDCOLLECTIVE ;  /* 0x000000000000791b */ /* 0x003fea0003800000 */
.L_x_2264:
[----:B------:R-:W-:Y:S01]  /*14ca0*/  MOV R55, R62 ;  /* 0x0000003e00377202 */ /* 0x000fe20000000f00 */
[----:B------:R-:W-:Y:S06]  /*14cb0*/  BRA `(.L_x_2265) ;  /* 0xffffff9c00987947 */ /* 0x000fec000383ffff */
.L_x_1985:
[----:B------:R-:W-:Y:S01]  /*14cc0*/  BSSY B0, `(.L_x_2266) ;  /* 0x0000007000007945 */ /* 0x000fe20003800000 */
[----:B------:R-:W-:Y:S02]  /*14cd0*/  IMAD.MOV.U32 R58, RZ, RZ, R12 ;  /* 0x000000ffff3a7224 */ /* 0x000fe400078e000c */
[----:B------:R-:W-:Y:S02]  /*14ce0*/  IMAD.MOV.U32 R43, RZ, RZ, 0x8 ;  /* 0x00000008ff2b7424 */ /* 0x000fe400078e00ff */
[----:B------:R-:W-:-:S07]  /*14cf0*/  IMAD.MOV.U32 R11, RZ, RZ, -0x1 ;  /* 0xffffffffff0b7424 */ /* 0x000fce00078e00ff */
[----:B01234-:R-:W-:Y:S05]  /*14d00*/  WARPSYNC.COLLECTIVE R11, `(.L_x_2267) ;  /* 0x000000000b087348 */ /* 0x01ffea0003c00000 */
[----:B------:R0:W0:Y:S02]  /*14d10*/  SHFL.DOWN P3, R62, R58, R43, R42 ;  /* 0x0800002b3a3e7389 */ /* 0x000024000006002a */
[----:B01234-:R-:W-:Y:S05]  /*14d20*/  ENDCOLLECTIVE ;  /* 0x000000000000791b */ /* 0x01ffea0003800000 */
.L_x_2267:
[----:B------:R-:W-:Y:S05]  /*14d30*/  BSYNC B0 ;  /* 0x0000000000007941 */ /* 0x000fea0003800000 */
.L_x_2266:
[----:B------:R-:W-:Y:S05]  /*14d40*/  BRA `(.L_x_2268) ;  /* 0xffffff9c00847947 */ /* 0x000fea000383ffff */
.L_x_1988:
[----:B------:R-:W-:Y:S01]  /*14d50*/  BSSY B0, `(.L_x_2269) ;  /* 0x0000007000007945 */ /* 0x000fe20003800000 */
[----:B------:R-:W-:Y:S02]  /*14d60*/  IMAD.MOV.U32 R58, RZ, RZ, R5 ;  /* 0x000000ffff3a7224 */ /* 0x000fe400078e0005 */
[----:B------:R-:W-:Y:S02]  /*14d70*/  IMAD.MOV.U32 R43, RZ, RZ, 0x10 ;  /* 0x00000010ff2b7424 */ /* 0x000fe400078e00ff */
[----:B------:R-:W-:-:S07]  /*14d80*/  IMAD.MOV.U32 R11, RZ, RZ, -0x1 ;  /* 0xffffffffff0b7424 */ /* 0x000fce00078e00ff */
[----:B01234-:R-:W-:Y:S05]  /*14d90*/  WARPSYNC.COLLECTIVE R11, `(.L_x_2270) ;  /* 0x000000000b087348 */ /* 0x01ffea0003c00000 */
[----:B------:R0:W0:Y:S02]  /*14da0*/  SHFL.DOWN P3, R62, R58, R43, R42 ;  /* 0x0800002b3a3e7389 */ /* 0x000024000006002a */
[----:B01234-:R-:W-:Y:S05]  /*14db0*/  ENDCOLLECTIVE ;  /* 0x000000000000791b */ /* 0x01ffea0003800000 */
.L_x_2270:
[----:B------:R-:W-:Y:S05]  /*14dc0*/  BSYNC B0 ;  /* 0x0000000000007941 */ /* 0x000fea0003800000 */
.L_x_2269:
[----:B------:R-:W-:Y:S01]  /*14dd0*/  IMAD.MOV.U32 R10, RZ, RZ, R62 ;  /* 0x000000ffff0a7224 */ /* 0x000fe200078e003e */
[----:B------:R-:W-:Y:S06]  /*14de0*/  BRA `(.L_x_2271) ;  /* 0xffffff9c008c7947 */ /* 0x000fec000383ffff */
.L_x_1989:
[----:B------:R-:W-:Y:S01]  /*14df0*/  HFMA2 R43, -RZ, RZ, 0, 9.5367431640625e-07 ;  /* 0x00000010ff2b7431 */ /* 0x000fe200000001ff */
[----:B------:R-:W-:Y:S01]  /*14e00*/  BSSY B0, `(.L_x_2272) ;  /* 0x0000005000007945 */ /* 0x000fe20003800000 */
[----:B------:R-:W-:-:S07]  /*14e10*/  IMAD.MOV.U32 R11, RZ, RZ, -0x1 ;  /* 0xffffffffff0b7424 */ /* 0x000fce00078e00ff */
[----:B01234-:R-:W-:Y:S05]  /*14e20*/  WARPSYNC.COLLECTIVE R11, `(.L_x_2273) ;  /* 0x000000000b087348 */ /* 0x01ffea0003c00000 */
[----:B------:R0:W0:Y:S02]  /*14e30*/  SHFL.DOWN P3, R62, R58, R43, R42 ;  /* 0x0800002b3a3e7389 */ /* 0x000024000006002a */
[----:B01234-:R-:W-:Y:S05]  /*14e40*/  ENDCOLLECTIVE ;  /* 0x000000000000791b */ /* 0x01ffea0003800000 */
.L_x_2273:
[----:B------:R-:W-:Y:S05]  /*14e50*/  BSYNC B0 ;  /* 0x0000000000007941 */ /* 0x000fea0003800000 */
.L_x_2272:
[----:B------:R-:W-:Y:S05]  /*14e60*/  BRA `(.L_x_2274) ;  /* 0xffffff9c00747947 */ /* 0x000fea000383ffff */
.L_x_1990:
[----:B------:R-:W-:Y:S01]  /*14e70*/  BSSY B0, `(.L_x_2275) ;  /* 0x0000007000007945 */ /* 0x000fe20003800000 */
[----:B------:R-:W-:Y:S02]  /*14e80*/  IMAD.MOV.U32 R58, RZ, RZ, R8 ;  /* 0x000000ffff3a7224 */ /* 0x000fe400078e0008 */
[----:B------:R-:W-:Y:S02]  /*14e90*/  IMAD.MOV.U32 R43, RZ, RZ, 0x10 ;  /* 0x00000010ff2b7424 */ /* 0x000fe400078e00ff */
[----:B------:R-:W-:-:S07]  /*14ea0*/  IMAD.MOV.U32 R11, RZ, RZ, -0x1 ;  /* 0xffffffffff0b7424 */ /* 0x000fce00078e00ff */
[----:B01234-:R-:W-:Y:S05]  /*14eb0*/  WARPSYNC.COLLECTIVE R11, `(.L_x_2276) ;  /* 0x000000000b087348 */ /* 0x01ffea0003c00000 */
[----:B------:R0:W0:Y:S02]  /*14ec0*/  SHFL.DOWN P3, R62, R58, R43, R42 ;  /* 0x0800002b3a3e7389 */ /* 0x000024000006002a */
[----:B01234-:R-:W-:Y:S05]  /*14ed0*/  ENDCOLLECTIVE ;  /* 0x000000000000791b */ /* 0x01ffea0003800000 */
.L_x_2276:
[----:B------:R-:W-:Y:S05]  /*14ee0*/  BSYNC B0 ;  /* 0x0000000000007941 */ /* 0x000fea0003800000 */
.L_x_2275:
[----:B------:R-:W-:Y:S01]  /*14ef0*/  IMAD.MOV.U32 R58, RZ, RZ, R9 ;  /* 0x000000ffff3a7224 */ /* 0x000fe200078e0009 */
[----:B------:R-:W-:Y:S01]  /*14f00*/  MOV R11, 0xffffffff ;  /* 0xffffffff000b7802 */ /* 0x000fe20000000f00 */
[----:B------:R-:W-:Y:S02]  /*14f10*/  IMAD.MOV.U32 R43, RZ, RZ, 0x10 ;  /* 0x00000010ff2b7424 */ /* 0x000fe400078e00ff */
[----:B------:R-:W-:-:S07]  /*14f20*/  IMAD.MOV.U32 R16, RZ, RZ, R62 ;  /* 0x000000ffff107224 */ /* 0x000fce00078e003e */
[----:B------:R-:W-:Y:S05]  /*14f30*/  WARPSYNC.COLLECTIVE R11, `(.L_x_2277) ;  /* 0x000000000b087348 */ /* 0x000fea0003c00000 */
[----:B------:R0:W1:Y:S02]  /*14f40*/  SHFL.DOWN P3, R62, R58, R43, R42 ;  /* 0x0800002b3a3e7389 */ /* 0x000064000006002a */
[----:B01----:R-:W-:Y:S05]  /*14f50*/  ENDCOLLECTIVE ;  /* 0x000000000000791b */ /* 0x003fea0003800000 */
.L_x_2277:
[----:B------:R-:W-:Y:S02]  /*14f60*/  IMAD.MOV.U32 R58, RZ, RZ, R2 ;  /* 0x000000ffff3a7224 */ /* 0x000fe400078e0002 */
[----:B------:R-:W-:-:S07]  /*14f70*/  IMAD.MOV.U32 R17, RZ, RZ, R62 ;  /* 0x000000ffff117224 */ /* 0x000fce00078e003e */
[----:B------:R-:W-:Y:S05]  /*14f80*/  WARPSYNC.COLLECTIVE R11, `(.L_x_2278) ;  /* 0x000000000b087348 */ /* 0x000fea0003c00000 */
[----:B------:R0:W1:Y:S02]  /*14f90*/  SHFL.DOWN P3, R62, R58, R43, R42 ;  /* 0x0800002b3a3e7389 */ /* 0x000064000006002a */
[----:B01----:R-:W-:Y:S05]  /*14fa0*/  ENDCOLLECTIVE ;  /* 0x000000000000791b */ /* 0x003fea0003800000 */
.L_x_2278:
[----:B------:R-:W-:Y:S01]  /*14fb0*/  IMAD.MOV.U32 R55, RZ, RZ, R62 ;  /* 0x000000ffff377224 */ /* 0x000fe200078e003e */
[----:B------:R-:W-:Y:S06]  /*14fc0*/  BRA `(.L_x_2279) ;  /* 0xffffff9c00307947 */ /* 0x000fec000383ffff */
.L_x_1991:
[----:B------:R-:W-:Y:S01]  /*14fd0*/  BSSY B0, `(.L_x_2280) ;  /* 0x0000007000007945 */ /* 0x000fe20003800000 */
[----:B------:R-:W-:Y:S02]  /*14fe0*/  IMAD.MOV.U32 R58, RZ, RZ, R12 ;  /* 0x000000ffff3a7224 */ /* 0x000fe400078e000c */
[----:B------:R-:W-:Y:S02]  /*14ff0*/  IMAD.MOV.U32 R43, RZ, RZ, 0x10 ;  /* 0x00000010ff2b7424 */ /* 0x000fe400078e00ff */
[----:B------:R-:W-:-:S07]  /*15000*/  IMAD.MOV.U32 R11, RZ, RZ, -0x1 ;  /* 0xffffffffff0b7424 */ /* 0x000fce00078e00ff */
[----:B01234-:R-:W-:Y:S05]  /*15010*/  WARPSYNC.COLLECTIVE R11, `(.L_x_2281) ;  /* 0x000000000b087348 */ /* 0x01ffea0003c00000 */
[----:B------:R0:W0:Y:S02]  /*15020*/  SHFL.DOWN P3, R62, R58, R43, R42 ;  /* 0x0800002b3a3e7389 */ /* 0x000024000006002a */
[----:B01234-:R-:W-:Y:S05]  /*15030*/  ENDCOLLECTIVE ;  /* 0x000000000000791b */ /* 0x01ffea0003800000 */
.L_x_2281:
[----:B------:R-:W-:Y:S05]  /*15040*/  BSYNC B0 ;  /* 0x0000000000007941 */ /* 0x000fea0003800000 */
.L_x_2280:
[----:B------:R-:W-:Y:S05]  /*15050*/  BRA `(.L_x_2282) ;  /* 0xffffff9c00207947 */ /* 0x000fea000383ffff */
.L_x_1994:
[----:B------:R-:W-:Y:S01]  /*15060*/  BSSY B0, `(.L_x_2283) ;  /* 0x0000005000007945 */ /* 0x000fe20003800000 */
[----:B------:R-:W-:-:S07]  /*15070*/  IMAD.MOV.U32 R11, RZ, RZ, -0x1 ;  /* 0xffffffffff0b7424 */ /* 0x000fce00078e00ff */
[----:B01234-:R-:W-:Y:S05]  /*15080*/  WARPSYNC.COLLECTIVE R11, `(.L_x_2284) ;  /* 0x000000000b087348 */ /* 0x01ffea0003c00000 */
[----:B------:R-:W-:Y:S01]  /*15090*/  VOTE.ALL P4, P4 ;  /* 0x0000000000ff7806 */ /* 0x000fe20002080000 */
[----:B01234-:R-:W-:-:S12]  /*150a0*/  ENDCOLLECTIVE ;  /* 0x000000000000791b */ /* 0x01ffd80003800000 */
.L_x_2284:
[----:B------:R-:W-:Y:S05]  /*150b0*/  BSYNC B0 ;  /* 0x0000000000007941 */ /* 0x000fea0003800000 */
.L_x_2283:
[----:B------:R-:W-:Y:S05]  /*150c0*/  BRA `(.L_x_2285) ;  /* 0xffffff9c00347947 */ /* 0x000fea000383ffff */
.L_x_1996:
[----:B------:R-:W-:Y:S01]  /*150d0*/  BSSY B0, `(.L_x_2286) ;  /* 0x0000006000007945 */ /* 0x000fe20003800000 */
[----:B------:R-:W-:Y:S02]  /*150e0*/  PLOP3.LUT P3, PT, P3, PT, PT, 0x8, 0x80 ;  /* 0x000000000080781c */ /* 0x000fe40001f6e170 */
[----:B------:R-:W-:-:S11]  /*150f0*/  MOV R11, 0xffffffff ;  /* 0xffffffff000b7802 */ /* 0x000fd60000000f00 */
[----:B0-234-:R-:W-:Y:S05]  /*15100*/  WARPSYNC.COLLECTIVE R11, `(.L_x_2287) ;  /* 0x000000000b087348 */ /* 0x01dfea0003c00000 */
[----:B------:R-:W-:Y:S01]  /*15110*/  VOTE.ANY P3, P3 ;  /* 0x0000000000ff7806 */ /* 0x000fe20001860100 */
[----:B0-234-:R-:W-:-:S12]  /*15120*/  ENDCOLLECTIVE ;  /* 0x000000000000791b */ /* 0x01dfd80003800000 */
.L_x_2287:
[----:B------:R-:W-:Y:S05]  /*15130*/  BSYNC B0 ;  /* 0x0000000000007941 */ /* 0x000fea0003800000 */
.L_x_2286:
[----:B------:R-:W-:Y:S05]  /*15140*/  BRA `(.L_x_2288) ;  /* 0xffffff9c004c7947 */ /* 0x000fea000383ffff */
.L_x_2001:
[----:B------:R-:W-:Y:S01]  /*15150*/  BSSY B0, `(.L_x_2289) ;  /* 0x0000006000007945 */ /* 0x000fe20003800000 */
[----:B------:R-:W-:Y:S01]  /*15160*/  PLOP3.LUT P3, PT, P3, PT, PT, 0x8, 0x80 ;  /* 0x000000000080781c */ /* 0x000fe20001f6e170 */
[----:B------:R-:W-:-:S12]  /*15170*/  IMAD.MOV.U32 R11, RZ, RZ, -0x1 ;  /* 0xffffffffff0b7424 */ /* 0x000fd800078e00ff */
[----:B0-2345:R-:W-:Y:S05]  /*15180*/  WARPSYNC.COLLECTIVE R11, `(.L_x_2290) ;  /* 0x000000000b087348 */ /* 0x03dfea0003c00000 */
[----:B------:R-:W-:Y:S01]  /*15190*/  VOTE.ANY R11, PT, P3 ;  /* 0x00000000000b7806 */ /* 0x000fe200018e0100 */
[----:B0-2345:R-:W-:Y:S06]  /*151a0*/  ENDCOLLECTIVE ;  /* 0x000000000000791b */ /* 0x03dfec0003800000 */
.L_x_2290:
[----:B------:R-:W-:Y:S05]  /*151b0*/  BSYNC B0 ;  /* 0x0000000000007941 */ /* 0x000fea0003800000 */
.L_x_2289:
[----:B------:R-:W-:Y:S01]  /*151c0*/  LOP3.LUT R11, R11, 0x80000000, R3, 0xec, !PT ;  /* 0x800000000b0b7812 */ /* 0x000fe200078eec03 */
[----:B------:R-:W-:Y:S01]  /*151d0*/  IMAD.MOV.U32 R58, RZ, RZ, R55 ;  /* 0x000000ffff3a7224 */ /* 0x000fe200078e0037 */
[----:B------:R-:W-:Y:S01]  /*151e0*/  LOP3.LUT R42, R57, 0xff, RZ, 0xc0, !PT ;  /* 0x000000ff392a7812 */ /* 0x000fe200078ec0ff */
[----:B------:R-:W-:Y:S01]  /*151f0*/  IMAD.MOV.U32 R43, RZ, RZ, 0x1 ;  /* 0x00000001ff2b7424 */ /* 0x000fe200078e00ff */
[----:B------:R-:W-:Y:S01]  /*15200*/  LOP3.LUT R66, R61, 0xffff, RZ, 0xc0, !PT ;  /* 0x0000ffff3d427812 */ /* 0x000fe200078ec0ff */
[----:B------:R-:W-:Y:S01]  /*15210*/  VIADD R16, R11, 0xffffffff ;  /* 0xffffffff0b107836 */ /* 0x000fe20000000000 */
[----:B------:R-:W-:-:S04]  /*15220*/  PRMT R42, R59, 0x7604, R42 ;  /* 0x000076043b2a7816 */ /* 0x000fc8000000002a */
[----:B------:R-:W-:Y:S01]  /*15230*/  LOP3.LUT R16, R11, R16, RZ, 0xc, !PT ;  /* 0x000000100b107212 */ /* 0x000fe200078e0cff */
[----:B------:R-:W-:-:S03]  /*15240*/  IMAD.U32 R11, R60, 0x10000, RZ ;  /* 0x000100003c0b7824 */ /* 0x000fc600078e00ff */
[----:B------:R-:W0:Y:S02]  /*15250*/  POPC R65, R16 ;  /* 0x0000001000417309 */ /* 0x000e240000000000 */
[----:B------:R-:W-:-:S05]  /*15260*/  LOP3.LUT R11, R11, 0xff0000, RZ, 0xc0, !PT ;  /* 0x00ff00000b0b7812 */ /* 0x000fca00078ec0ff */
[----:B------:R-:W-:-:S04]  /*15270*/  IMAD.IADD R11, R42, 0x1, R11 ;  /* 0x000000012a0b7824 */ /* 0x000fc800078e020b */
[----:B------:R-:W-:Y:S02]  /*15280*/  IMAD R66, R66, 0x1000000, R11 ;  /* 0x0100000042427824 */ /* 0x000fe400078e020b */
[----:B------:R-:W-:Y:S01]  /*15290*/  IMAD.MOV.U32 R11, RZ, RZ, -0x1 ;  /* 0xffffffffff0b7424 */ /* 0x000fe200078e00ff */
[----:B0-----:R-:W-:-:S07]  /*152a0*/  MOV R42, R65 ;  /* 0x00000041002a7202 */ /* 0x001fce0000000f00 */
[----:B------:R-:W-:Y:S05]  /*152b0*/  WARPSYNC.COLLECTIVE R11, `(.L_x_2291) ;  /* 0x000000000b087348 */ /* 0x000fea0003c00000 */
[----:B------:R0:W1:Y:S02]  /*152c0*/  SHFL.DOWN P3, R62, R58, R43, R42 ;  /* 0x0800002b3a3e7389 */ /* 0x000064000006002a */
[----:B01----:R-:W-:Y:S05]  /*152d0*/  ENDCOLLECTIVE ;  /* 0x000000000000791b */ /* 0x003fea0003800000 */
.L_x_2291:
[----:B------:R-:W-:Y:S01]  /*152e0*/  IMAD.MOV.U32 R68, RZ, RZ, R62 ;  /* 0x000000ffff447224 */ /* 0x000fe200078e003e */
[----:B------:R-:W-:Y:S06]  /*152f0*/  BRA `(.L_x_2292) ;  /* 0xffffff9c00847947 */ /* 0x000fec000383ffff */
.L_x_2002:
[----:B------:R-:W-:Y:S01]  /*15300*/  BSSY B0, `(.L_x_2293) ;  /* 0x0000007000007945 */ /* 0x000fe20003800000 */
[----:B------:R-:W-:Y:S02]  /*15310*/  IMAD.MOV.U32 R43, RZ, RZ, 0x1 ;  /* 0x00000001ff2b7424 */ /* 0x000fe400078e00ff */
[----:B------:R-:W-:Y:S02]  /*15320*/  IMAD.MOV.U32 R42, RZ, RZ, R65 ;  /* 0x000000ffff2a7224 */ /* 0x000fe400078e0041 */
[----:B------:R-:W-:-:S07]  /*15330*/  IMAD.MOV.U32 R11, RZ, RZ, -0x1 ;  /* 0xffffffffff0b7424 */ /* 0x000fce00078e00ff */
[----:B01----:R-:W-:Y:S05]  /*15340*/  WARPSYNC.COLLECTIVE R11, `(.L_x_2294) ;  /* 0x000000000b087348 */ /* 0x003fea0003c00000 */
[----:B------:R2:W3:Y:S02]  /*15350*/  SHFL.DOWN P3, R62, R58, R43, R42 ;  /* 0x0800002b3a3e7389 */ /* 0x0004e4000006002a */
[----:B0123--:R-:W-:Y:S05]  /*15360*/  ENDCOLLECTIVE ;  /* 0x000000000000791b */ /* 0x00ffea0003800000 */
.L_x_2294:
[----:B------:R-:W-:Y:S05]  /*15370*/  BSYNC B0 ;  /* 0x0000000000007941 */ /* 0x000fea0003800000 */
.L_x_2293:
[----:B------:R-:W-:Y:S05]  /*15380*/  BRA `(.L_x_2295) ;  /* 0xffffff9c00687947 */ /* 0x000fea000383ffff */
.L_x_2003:
[----:B------:R-:W-:Y:S01]  /*15390*/  BSSY B0, `(.L_x_2296) ;  /* 0x0000008000007945 */ /* 0x000fe20003800000 */
[----:B------:R-:W-:Y:S01]  /*153a0*/  IMAD.MOV.U32 R58, RZ, RZ, R12 ;  /* 0x000000ffff3a7224 */ /* 0x000fe200078e000c */
[----:B------:R-:W-:Y:S01]  /*153b0*/  MOV R42, R65 ;  /* 0x00000041002a7202 */ /* 0x000fe20000000f00 */
[----:B------:R-:W-:Y:S02]  /*153c0*/  IMAD.MOV.U32 R43, RZ, RZ, 0x1 ;  /* 0x00000001ff2b7424 */ /* 0x000fe400078e00ff */
[----:B------:R-:W-:-:S07]  /*153d0*/  IMAD.MOV.U32 R11, RZ, RZ, -0x1 ;  /* 0xffffffffff0b7424 */ /* 0x000fce00078e00ff */
[----:B01----:R-:W-:Y:S05]  /*153e0*/  WARPSYNC.COLLECTIVE R11, `(.L_x_2297) ;  /* 0x000000000b087348 */ /* 0x003fea0003c00000 */
[----:B------:R2:W3:Y:S02]  /*153f0*/  SHFL.DOWN P3, R62, R58, R43, R42 ;  /* 0x0800002b3a3e7389 */ /* 0x0004e4000006002a */
[----:B0123--:R-:W-:Y:S05]  /*15400*/  ENDCOLLECTIVE ;  /* 0x000000000000791b */ /* 0x00ffea0003800000 */
.L_x_2297:
[----:B------:R-:W-:Y:S05]  /*15410*/  BSYNC B0 ;  /* 0x0000000000007941 */ /* 0x000fea0003800000 */
.L_x_2296:
        /* <DEDUP_REMOVED lines=8> */
.L_x_2298:
[----:B------:R-:W-:Y:S01]  /*154a0*/  MOV R58, R10 ;  /* 0x0000000a003a7202 */ /* 0x000fe20000000f00 */
[----:B------:R-:W-:-:S07]  /*154b0*/  IMAD.MOV.U32 R70, RZ, RZ, R62 ;  /* 0x000000ffff467224 */ /* 0x000fce00078e003e */
[----:B------:R-:W-:Y:S05]  /*154c0*/  WARPSYNC.COLLECTIVE R11, `(.L_x_2299) ;  /* 0x000000000b087348 */ /* 0x000fea0003c00000 */
[----:B------:R0:W1:Y:S02]  /*154d0*/  SHFL.DOWN P3, R62, R58, R43, R42 ;  /* 0x0800002b3a3e7389 */ /* 0x000064000006002a */
[----:B01----:R-:W-:Y:S05]  /*154e0*/  ENDCOLLECTIVE ;  /* 0x000000000000791b */ /* 0x003fea0003800000 */
.L_x_2299:
[----:B------:R-:W-:Y:S01]  /*154f0*/  IMAD.MOV.U32 R69, RZ, RZ, R62 ;  /* 0x000000ffff457224 */ /* 0x000fe200078e003e */
[----:B------:R-:W-:Y:S06]  /*15500*/  BRA `(.L_x_2300) ;  /* 0xffffff9c001c7947 */ /* 0x000fec000383ffff */
.L_x_2004:
        /* <DEDUP_REMOVED lines=8> */
.L_x_2302:
[----:B------:R-:W-:Y:S05]  /*15590*/  BSYNC B0 ;  /* 0x0000000000007941 */ /* 0x000fea0003800000 */
.L_x_2301:
[----:B------:R-:W-:Y:S05]  /*155a0*/  BRA `(.L_x_2303) ;  /* 0xffffff9c00007947 */ /* 0x000fea000383ffff */
.L_x_2007:
[----:B------:R-:W-:Y:S01]  /*155b0*/  BSSY B0, `(.L_x_2304) ;  /* 0x0000008000007945 */ /* 0x000fe20003800000 */
[----:B------:R-:W-:Y:S01]  /*155c0*/  IMAD.MOV.U32 R58, RZ, RZ, R64 ;  /* 0x000000ffff3a7224 */ /* 0x000fe200078e0040 */
[----:B------:R-:W-:Y:S01]  /*155d0*/  MOV R42, R65 ;  /* 0x00000041002a7202 */ /* 0x000fe20000000f00 */
[----:B------:R-:W-:Y:S02]  /*155e0*/  IMAD.MOV.U32 R43, RZ, RZ, 0x2 ;  /* 0x00000002ff2b7424 */ /* 0x000fe400078e00ff */
[----:B------:R-:W-:-:S07]  /*155f0*/  IMAD.MOV.U32 R11, RZ, RZ, -0x1 ;  /* 0xffffffffff0b7424 */ /* 0x000fce00078e00ff */
[----:B01234-:R-:W-:Y:S05]  /*15600*/  WARPSYNC.COLLECTIVE R11, `(.L_x_2305) ;  /* 0x000000000b087348 */ /* 0x01ffea0003c00000 */
[----:B------:R0:W0:Y:S02]  /*15610*/  SHFL.DOWN P3, R62, R58, R43, R42 ;  /* 0x0800002b3a3e7389 */ /* 0x000024000006002a */
[----:B01234-:R-:W-:Y:S05]  /*15620*/  ENDCOLLECTIVE ;  /* 0x000000000000791b */ /* 0x01ffea0003800000 */
.L_x_2305:
[----:B------:R-:W-:Y:S05]  /*15630*/  BSYNC B0 ;  /* 0x0000000000007941 */ /* 0x000fea0003800000 */
.L_x_2304:
[----:B------:R-:W-:Y:S01]  /*15640*/  IMAD.MOV.U32 R67, RZ, RZ, R62 ;  /* 0x000000ffff437224 */ /* 0x000fe200078e003e */
[----:B------:R-:W-:Y:S06]  /*15650*/  BRA `(.L_x_2306) ;  /* 0xffffff9c00147947 */ /* 0x000fec000383ffff */
.L_x_2008:
[----:B------:R-:W-:Y:S01]  /*15660*/  BSSY B0, `(.L_x_2307) ;  /* 0x0000007000007945 */ /* 0x000fe20003800000 */
[----:B------:R-:W-:Y:S02]  /*15670*/  IMAD.MOV.U32 R43, RZ, RZ, 0x2 ;  /* 0x00000002ff2b7424 */ /* 0x000fe400078e00ff */
[----:B------:R-:W-:Y:S02]  /*15680*/  IMAD.MOV.U32 R42, RZ, RZ, R65 ;  /* 0x000000ffff2a7224 */ /* 0x000fe400078e0041 */
[----:B------:R-:W-:-:S07]  /*15690*/  IMAD.MOV.U32 R11, RZ, RZ, -0x1 ;  /* 0xffffffffff0b7424 */ /* 0x000fce00078e00ff */
[----:B01234-:R-:W-:Y:S05]  /*156a0*/  WARPSYNC.COLLECTIVE R11, `(.L_x_2308) ;  /* 0x000000000b087348 */ /* 0x01ffea0003c00000 */
[----:B------:R0:W0:Y:S02]  /*156b0*/  SHFL.DOWN P3, R62, R58, R43, R42 ;  /* 0x0800002b3a3e7389 */ /* 0x000024000006002a */
[----:B01234-:R-:W-:Y:S05]  /*156c0*/  ENDCOLLECTIVE ;  /* 0x000000000000791b */ /* 0x01ffea0003800000 */
.L_x_2308:
[----:B------:R-:W-:Y:S05]  /*156d0*/  BSYNC B0 ;  /* 0x0000000000007941 */ /* 0x000fea0003800000 */
.L_x_2307:
[----:B------:R-:W-:Y:S05]  /*156e0*/  BRA `(.L_x_2309) ;  /* 0xffffff9800f87947 */ /* 0x000fea000383ffff */
.L_x_2009:
        /* <DEDUP_REMOVED lines=8> */
.L_x_2311:
[----:B------:R-:W-:Y:S05]  /*15770*/  BSYNC B0 ;  /* 0x0000000000007941 */ /* 0x000fea0003800000 */
.L_x_2310:
        /* <DEDUP_REMOVED lines=8> */
.L_x_2312:
[----:B------:R-:W-:Y:S01]  /*15800*/  MOV R58, R63 ;  /* 0x0000003f003a7202 */ /* 0x000fe20000000f00 */
[----:B------:R-:W-:-:S07]  /*15810*/  IMAD.MOV.U32 R69, RZ, RZ, R62 ;  /* 0x000000ffff457224 */ /* 0x000fce00078e003e */
[----:B------:R-:W-:Y:S05]  /*15820*/  WARPSYNC.COLLECTIVE R11, `(.L_x_2313) ;  /* 0x000000000b087348 */ /* 0x000fea0003c00000 */
[----:B------:R0:W1:Y:S02]  /*15830*/  SHFL.DOWN P3, R62, R58, R43, R42 ;  /* 0x0800002b3a3e7389 */ /* 0x000064000006002a */
[----:B01----:R-:W-:Y:S05]  /*15840*/  ENDCOLLECTIVE ;  /* 0x000000000000791b */ /* 0x003fea0003800000 */
.L_x_2313:
[----:B------:R-:W-:Y:S01]  /*15850*/  IMAD.MOV.U32 R70, RZ, RZ, R62 ;  /* 0x000000ffff467224 */ /* 0x000fe200078e003e */
[----:B------:R-:W-:Y:S06]  /*15860*/  BRA `(.L_x_2314) ;  /* 0xffffff9800ac7947 */ /* 0x000fec000383ffff */
.L_x_2010:
        /* <DEDUP_REMOVED lines=8> */
.L_x_2316:
[----:B------:R-:W-:Y:S05]  /*158f0*/  BSYNC B0 ;  /* 0x0000000000007941 */ /* 0x000fea0003800000 */
.L_x_2315:
[----:B------:R-:W-:Y:S05]  /*15900*/  BRA `(.L_x_2317) ;  /* 0xffffff9800947947 */ /* 0x000fea000383ffff */
.L_x_2013:
        /* <DEDUP_REMOVED lines=8> */
.L_x_2319:
[----:B------:R-:W-:Y:S05]  /*15990*/  BSYNC B0 ;  /* 0x0000000000007941 */ /* 0x000fea0003800000 */
.L_x_2318:
[----:B------:R-:W-:Y:S01]  /*159a0*/  IMAD.MOV.U32 R67, RZ, RZ, R62 ;  /* 0x000000ffff437224 */ /* 0x000fe200078e003e */
[----:B------:R-:W-:Y:S06]  /*159b0*/  BRA `(.L_x_2320) ;  /* 0xffffff9800987947 */ /* 0x000fec000383ffff */
.L_x_2014:
[----:B------:R-:W-:Y:S01]  /*159c0*/  BSSY B0, `(.L_x_2321) ;  /* 0x0000007000007945 */ /* 0x000fe20003800000 */
[----:B------:R-:W-:Y:S02]  /*159d0*/  IMAD.MOV.U32 R43, RZ, RZ, 0x4 ;  /* 0x00000004ff2b7424 */ /* 0x000fe400078e00ff */
[----:B------:R-:W-:Y:S02]  /*159e0*/  IMAD.MOV.U32 R42, RZ, RZ, R65 ;  /* 0x000000ffff2a7224 */ /* 0x000fe400078e0041 */
[----:B------:R-:W-:-:S07]  /*159f0*/  IMAD.MOV.U32 R11, RZ, RZ, -0x1 ;  /* 0xffffffffff0b7424 */ /* 0x000fce00078e00ff */
[----:B01234-:R-:W-:Y:S05]  /*15a00*/  WARPSYNC.COLLECTIVE R11, `(.L_x_2322) ;  /* 0x000000000b087348 */ /* 0x01ffea0003c00000 */
[----:B------:R0:W0:Y:S02]  /*15a10*/  SHFL.DOWN P3, R62, R58, R43, R42 ;  /* 0x0800002b3a3e7389 */ /* 0x000024000006002a */
[----:B01234-:R-:W-:Y:S05]  /*15a20*/  ENDCOLLECTIVE ;  /* 0x000000000000791b */ /* 0x01ffea0003800000 */
.L_x_2322:
[----:B------:R-:W-:Y:S05]  /*15a30*/  BSYNC B0 ;  /* 0x0000000000007941 */ /* 0x000fea0003800000 */
.L_x_2321:
[----:B------:R-:W-:Y:S05]  /*15a40*/  BRA `(.L_x_2323) ;  /* 0xffffff98007c7947 */ /* 0x000fea000383ffff */
.L_x_2015:
        /* <DEDUP_REMOVED lines=8> */
.L_x_2325:
[----:B------:R-:W-:Y:S05]  /*15ad0*/  BSYNC B0 ;  /* 0x0000000000007941 */ /* 0x000fea0003800000 */
.L_x_2324:
        /* <DEDUP_REMOVED lines=8> */
.L_x_2326:
[----:B------:R-:W-:Y:S01]  /*15b60*/  MOV R58, R63 ;  /* 0x0000003f003a7202 */ /* 0x000fe20000000f00 */
[----:B------:R-:W-:-:S07]  /*15b70*/  IMAD.MOV.U32 R69, RZ, RZ, R62 ;  /* 0x000000ffff457224 */ /* 0x000fce00078e003e */
[----:B------:R-:W-:Y:S05]  /*15b80*/  WARPSYNC.COLLECTIVE R11, `(.L_x_2327) ;  /* 0x000000000b087348 */ /* 0x000fea0003c00000 */
[----:B------:R0:W1:Y:S02]  /*15b90*/  SHFL.DOWN P3, R62, R58, R43, R42 ;  /* 0x0800002b3a3e7389 */ /* 0x000064000006002a */
[----:B01----:R-:W-:Y:S05]  /*15ba0*/  ENDCOLLECTIVE ;  /* 0x000000000000791b */ /* 0x003fea0003800000 */
.L_x_2327:
[----:B------:R-:W-:Y:S01]  /*15bb0*/  IMAD.MOV.U32 R70, RZ, RZ, R62 ;  /* 0x000000ffff467224 */ /* 0x000fe200078e003e */
[----:B------:R-:W-:Y:S06]  /*15bc0*/  BRA `(.L_x_2328) ;  /* 0xffffff9800307947 */ /* 0x000fec000383ffff */
.L_x_2016:
        /* <DEDUP_REMOVED lines=8> */
.L_x_2330:
[----:B------:R-:W-:Y:S05]  /*15c50*/  BSYNC B0 ;  /* 0x0000000000007941 */ /* 0x000fea0003800000 */
.L_x_2329:
[----:B------:R-:W-:Y:S05]  /*15c60*/  BRA `(.L_x_2331) ;  /* 0xffffff9800187947 */ /* 0x000fea000383ffff */
.L_x_2019:
        /* <DEDUP_REMOVED lines=8> */
.L_x_2333:
[----:B------:R-:W-:Y:S05]  /*15cf0*/  BSYNC B0 ;  /* 0x0000000000007941 */ /* 0x000fea0003800000 */
.L_x_2332:
[----:B------:R-:W-:Y:S01]  /*15d00*/  IMAD.MOV.U32 R67, RZ, RZ, R62 ;  /* 0x000000ffff437224 */ /* 0x000fe200078e003e */
[----:B------:R-:W-:Y:S06]  /*15d10*/  BRA `(.L_x_2334) ;  /* 0xffffff98001c7947 */ /* 0x000fec000383ffff */
.L_x_2020:
[----:B------:R-:W-:Y:S01]  /*15d20*/  BSSY B0, `(.L_x_2335) ;  /* 0x0000007000007945 */ /* 0x000fe20003800000 */
[----:B------:R-:W-:Y:S02]  /*15d30*/  IMAD.MOV.U32 R43, RZ, RZ, 0x8 ;  /* 0x00000008ff2b7424 */ /* 0x000fe400078e00ff */
[----:B------:R-:W-:Y:S02]  /*15d40*/  IMAD.MOV.U32 R42, RZ, RZ, R65 ;  /* 0x000000ffff2a7224 */ /* 0x000fe400078e0041 */
[----:B------:R-:W-:-:S07]  /*15d50*/  IMAD.MOV.U32 R11, RZ, RZ, -0x1 ;  /* 0xffffffffff0b7424 */ /* 0x000fce00078e00ff */
[----:B01234-:R-:W-:Y:S05]  /*15d60*/  WARPSYNC.COLLECTIVE R11, `(.L_x_2336) ;  /* 0x000000000b087348 */ /* 0x01ffea0003c00000 */
[----:B------:R0:W0:Y:S02]  /*15d70*/  SHFL.DOWN P3, R62, R58, R43, R42 ;  /* 0x0800002b3a3e7389 */ /* 0x000024000006002a */
[----:B01234-:R-:W-:Y:S05]  /*15d80*/  ENDCOLLECTIVE ;  /* 0x000000000000791b */ /* 0x01ffea0003800000 */
.L_x_2336:
[----:B------:R-:W-:Y:S05]  /*15d90*/  BSYNC B0 ;  /* 0x0000000000007941 */ /* 0x000fea0003800000 */
.L_x_2335:
[----:B------:R-:W-:Y:S05]  /*15da0*/  BRA `(.L_x_2337) ;  /* 0xffffff9800007947 */ /* 0x000fea000383ffff */
.L_x_2021:
        /* <DEDUP_REMOVED lines=8> */
.L_x_2339:
[----:B------:R-:W-:Y:S05]  /*15e30*/  BSYNC B0 ;  /* 0x0000000000007941 */ /* 0x000fea0003800000 */
.L_x_2338:
        /* <DEDUP_REMOVED lines=8> */
.L_x_2340:
[----:B------:R-:W-:Y:S01]  /*15ec0*/  MOV R58, R63 ;  /* 0x0000003f003a7202 */ /* 0x000fe20000000f00 */
[----:B------:R-:W-:-:S07]  /*15ed0*/  IMAD.MOV.U32 R69, RZ, RZ, R62 ;  /* 0x000000ffff457224 */ /* 0x000fce00078e003e */
[----:B------:R-:W-:Y:S05]  /*15ee0*/  WARPSYNC.COLLECTIVE R11, `(.L_x_2341) ;  /* 0x000000000b087348 */ /* 0x000fea0003c00000 */
[----:B------:R0:W1:Y:S02]  /*15ef0*/  SHFL.DOWN P3, R62, R58, R43, R42 ;  /* 0x0800002b3a3e7389 */ /* 0x000064000006002a */
[----:B01----:R-:W-:Y:S05]  /*15f00*/  ENDCOLLECTIVE ;  /* 0x000000000000791b */ /* 0x003fea0003800000 */
.L_x_2341:
[----:B------:R-:W-:Y:S01]  /*15f10*/  IMAD.MOV.U32 R70, RZ, RZ, R62 ;  /* 0x000000ffff467224 */ /* 0x000fe200078e003e */
[----:B------:R-:W-:Y:S06]  /*15f20*/  BRA `(.L_x_2342) ;  /* 0xffffff9400b47947 */ /* 0x000fec000383ffff */
.L_x_2022:
        /* <DEDUP_REMOVED lines=8> */
.L_x_2344:
[----:B------:R-:W-:Y:S05]  /*15fb0*/  BSYNC B0 ;  /* 0x0000000000007941 */ /* 0x000fea0003800000 */
.L_x_2343:
[----:B------:R-:W-:Y:S05]  /*15fc0*/  BRA `(.L_x_2345) ;  /* 0xffffff94009c7947 */ /* 0x000fea000383ffff */
.L_x_2025:
        /* <DEDUP_REMOVED lines=8> */
.L_x_2347:
[----:B------:R-:W-:Y:S05]  /*16050*/  BSYNC B0 ;  /* 0x0000000000007941 */ /* 0x000fea0003800000 */
.L_x_2346:
[----:B------:R-:W-:Y:S01]  /*16060*/  IMAD.MOV.U32 R67, RZ, RZ, R62 ;  /* 0x000000ffff437224 */ /* 0x000fe200078e003e */
[----:B------:R-:W-:Y:S06]  /*16070*/  BRA `(.L_x_2348) ;  /* 0xffffff9400a07947 */ /* 0x000fec000383ffff */
.L_x_2026:
[----:B------:R-:W-:Y:S01]  /*16080*/  BSSY B0, `(.L_x_2349) ;  /* 0x0000007000007945 */ /* 0x000fe20003800000 */
[----:B------:R-:W-:Y:S02]  /*16090*/  IMAD.MOV.U32 R43, RZ, RZ, 0x10 ;  /* 0x00000010ff2b7424 */ /* 0x000fe400078e00ff */
[----:B------:R-:W-:Y:S02]  /*160a0*/  IMAD.MOV.U32 R42, RZ, RZ, R65 ;  /* 0x000000ffff2a7224 */ /* 0x000fe400078e0041 */
[----:B------:R-:W-:-:S07]  /*160b0*/  IMAD.MOV.U32 R11, RZ, RZ, -0x1 ;  /* 0xffffffffff0b7424 */ /* 0x000fce00078e00ff */
[----:B01234-:R-:W-:Y:S05]  /*160c0*/  WARPSYNC.COLLECTIVE R11, `(.L_x_2350) ;  /* 0x000000000b087348 */ /* 0x01ffea0003c00000 */
[----:B------:R0:W0:Y:S02]  /*160d0*/  SHFL.DOWN P3, R62, R58, R43, R42 ;  /* 0x0800002b3a3e7389 */ /* 0x000024000006002a */
[----:B01234-:R-:W-:Y:S05]  /*160e0*/  ENDCOLLECTIVE ;  /* 0x000000000000791b */ /* 0x01ffea0003800000 */
.L_x_2350:
[----:B------:R-:W-:Y:S05]  /*160f0*/  BSYNC B0 ;  /* 0x0000000000007941 */ /* 0x000fea0003800000 */
.L_x_2349:
[----:B------:R-:W-:Y:S05]  /*16100*/  BRA `(.L_x_2351) ;  /* 0xffffff9400847947 */ /* 0x000fea000383ffff */
.L_x_2027:
        /* <DEDUP_REMOVED lines=8> */
.L_x_2353:
[----:B------:R-:W-:Y:S05]  /*16190*/  BSYNC B0 ;  /* 0x0000000000007941 */ /* 0x000fea0003800000 */
.L_x_2352:
        /* <DEDUP_REMOVED lines=8> */
.L_x_2354:
[----:B------:R-:W-:Y:S01]  /*16220*/  MOV R58, R63 ;  /* 0x0000003f003a7202 */ /* 0x000fe20000000f00 */
[----:B------:R-:W-:-:S07]  /*16230*/  IMAD.MOV.U32 R69, RZ, RZ, R62 ;  /* 0x000000ffff457224 */ /* 0x000fce00078e003e */
[----:B------:R-:W-:Y:S05]  /*16240*/  WARPSYNC.COLLECTIVE R11, `(.L_x_2355) ;  /* 0x000000000b087348 */ /* 0x000fea0003c00000 */
[----:B------:R0:W1:Y:S02]  /*16250*/  SHFL.DOWN P3, R62, R58, R43, R42 ;  /* 0x0800002b3a3e7389 */ /* 0x000064000006002a */
[----:B01----:R-:W-:Y:S05]  /*16260*/  ENDCOLLECTIVE ;  /* 0x000000000000791b */ /* 0x003fea0003800000 */
.L_x_2355:
[----:B------:R-:W-:Y:S01]  /*16270*/  IMAD.MOV.U32 R70, RZ, RZ, R62 ;  /* 0x000000ffff467224 */ /* 0x000fe200078e003e */
[----:B------:R-:W-:Y:S06]  /*16280*/  BRA `(.L_x_2356) ;  /* 0xffffff9400387947 */ /* 0x000fec000383ffff */
.L_x_2028:
        /* <DEDUP_REMOVED lines=8> */
.L_x_2358:
[----:B------:R-:W-:Y:S05]  /*16310*/  BSYNC B0 ;  /* 0x0000000000007941 */ /* 0x000fea0003800000 */
.L_x_2357:
[----:B------:R-:W-:Y:S05]  /*16320*/  BRA `(.L_x_2359) ;  /* 0xffffff9400187947 */ /* 0x000fea000383ffff */
.L_x_2031:
[----:B------:R-:W-:Y:S01]  /*16330*/  BSSY B0, `(.L_x_2360) ;  /* 0x0000006000007945 */ /* 0x000fe20003800000 */
[----:B------:R-:W-:Y:S01]  /*16340*/  PLOP3.LUT P4, PT, P3, PT, PT, 0x80, 0x8 ;  /* 0x000000000008781c */ /* 0x000fe20001f8f070 */
[----:B------:R-:W-:-:S12]  /*16350*/  IMAD.MOV.U32 R11, RZ, RZ, -0x1 ;  /* 0xffffffffff0b7424 */ /* 0x000fd800078e00ff */
[----:B01234-:R-:W-:Y:S05]  /*16360*/  WARPSYNC.COLLECTIVE R11, `(.L_x_2361) ;  /* 0x000000000b087348 */ /* 0x01ffea0003c00000 */
[----:B------:R-:W-:Y:S01]  /*16370*/  VOTE.ALL P4, P4 ;  /* 0x0000000000ff7806 */ /* 0x000fe20002080000 */
[----:B01234-:R-:W-:-:S12]  /*16380*/  ENDCOLLECTIVE ;  /* 0x000000000000791b */ /* 0x01ffd80003800000 */
.L_x_2361:
[----:B------:R-:W-:Y:S05]  /*16390*/  BSYNC B0 ;  /* 0x0000000000007941 */ /* 0x000fea0003800000 */
.L_x_2360:
[----:B------:R-:W-:Y:S01]  /*163a0*/  PLOP3.LUT P3, PT, P4, PT, PT, 0x80, 0x8 ;  /* 0x000000000008781c */ /* 0x000fe2000276f070 */
[----:B------:R-:W-:-:S12]  /*163b0*/  BRA `(.L_x_2362) ;  /* 0xffffff9400507947 */ /* 0x000fd8000383ffff */
.L_x_2363:
        /* <DEDUP_REMOVED lines=12> */
.L_x_2383:


//--------------------- .text._ZN6thrust24THRUST_300001_SM_1000_NS8cuda_cub4core6detail13_kernel_agentINS1_15__reduce_by_key9InitAgentIN3cub18CUB_300001_SM_100024ReduceByKeyScanTileStateI8SumCountiLb0EEEiPiEEJSB_iSC_EEEvDpT0_ --------------------------
	.section	.text._ZN6thrust24THRUST_300001_SM_1000_NS8cuda_cub4core6detail13_kernel_agentINS1_15__reduce_by_key9InitAgentIN3cub18CUB_300001_SM_100024ReduceByKeyScanTileStateI8SumCountiLb0EEEiPiEEJSB_iSC_EEEvDpT0_,"ax",@progbits
	.align	128
        .global         _ZN6thrust24THRUST_300001_SM_1000_NS8cuda_cub4core6detail13_kernel_agentINS1_15__reduce_by_key9InitAgentIN3cub18CUB_300001_SM_100024ReduceByKeyScanTileStateI8SumCountiLb0EEEiPiEEJSB_iSC_EEEvDpT0_
        .type           _ZN6thrust24THRUST_300001_SM_1000_NS8cuda_cub4core6detail13_kernel_agentINS1_15__reduce_by_key9InitAgentIN3cub18CUB_300001_SM_100024ReduceByKeyScanTileStateI8SumCountiLb0EEEiPiEEJSB_iSC_EEEvDpT0_,@function
        .size           _ZN6thrust24THRUST_300001_SM_1000_NS8cuda_cub4core6detail13_kernel_agentINS1_15__reduce_by_key9InitAgentIN3cub18CUB_300001_SM_100024ReduceByKeyScanTileStateI8SumCountiLb0EEEiPiEEJSB_iSC_EEEvDpT0_,(.L_x_2384 - _ZN6thrust24THRUST_300001_SM_1000_NS8cuda_cub4core6detail13_kernel_agentINS1_15__reduce_by_key9InitAgentIN3cub18CUB_300001_SM_100024ReduceByKeyScanTileStateI8SumCountiLb0EEEiPiEEJSB_iSC_EEEvDpT0_)
        .other          _ZN6thrust24THRUST_300001_SM_1000_NS8cuda_cub4core6detail13_kernel_agentINS1_15__reduce_by_key9InitAgentIN3cub18CUB_300001_SM_100024ReduceByKeyScanTileStateI8SumCountiLb0EEEiPiEEJSB_iSC_EEEvDpT0_,@"STO_CUDA_ENTRY STV_DEFAULT"
_ZN6thrust24THRUST_300001_SM_1000_NS8cuda_cub4core6detail13_kernel_agentINS1_15__reduce_by_key9InitAgentIN3cub18CUB_300001_SM_100024ReduceByKeyScanTileStateI8SumCountiLb0EEEiPiEEJSB_iSC_EEEvDpT0_:
.text._ZN6thrust24THRUST_300001_SM_1000_NS8cuda_cub4core6detail13_kernel_agentINS1_15__reduce_by_key9InitAgentIN3cub18CUB_300001_SM_100024ReduceByKeyScanTileStateI8SumCountiLb0EEEiPiEEJSB_iSC_EEEvDpT0_:
        /* <DEDUP_REMOVED lines=20> */
[----:B0-----:R-:W-:Y:S01]  /*0140*/  STG.E desc[UR4][R2.64], RZ ;  /* 0x000000ff02007986 */ /* 0x001fe2000c101904 */
[----:B------:R-:W-:Y:S05]  /*0150*/  EXIT ;  /* 0x000000000000794d */ /* 0x000fea0003800000 */
.L_x_2364:
        /* <DEDUP_REMOVED lines=10> */
.L_x_2384:


//--------------------- .nv.shared._ZN3cub18CUB_300001_SM_10006detail9transform16transform_kernelINS2_10policy_hubILb1EN4cuda3std3__45tupleIJN6thrust24THRUST_300001_SM_1000_NS17counting_iteratorIiNSA_11use_defaultESC_SC_EEEEEE10policy1000El12DeltaFunctorNSA_6detail15normal_iteratorINSA_10device_ptrIdEEEEJSD_EEEvT0_iT1_T2_DpNS2_10kernel_argIT3_EE --------------------------
	.section	.nv.shared._ZN3cub18CUB_300001_SM_10006detail9transform16transform_kernelINS2_10policy_hubILb1EN4cuda3std3__45tupleIJN6thrust24THRUST_300001_SM_1000_NS17counting_iteratorIiNSA_11use_defaultESC_SC_EEEEEE10policy1000El12DeltaFunctorNSA_6detail15normal_iteratorINSA_10device_ptrIdEEEEJSD_EEEvT0_iT1_T2_DpNS2_10kernel_argIT3_EE,"aw",@nobits
	.sectionflags	@""
	.align	16
	.zero		1024


//--------------------- .nv.shared.reserved.0     --------------------------
	.section	.nv.shared.reserved.0,"aw",@nobits
	.weak		__nv_reservedSMEM_offset_0_alias
	.size		__nv_reservedSMEM_offset_0_alias, 0, 64
	.other		__nv_reservedSMEM_offset_0_alias,@"STO_CUDA_RESERVED_SHARED STV_DEFAULT"
__nv_reservedSMEM_offset_0_alias:
	.zero		0
	.zero		64


//--------------------- .nv.global                --------------------------
	.section	.nv.global,"aw",@nobits
.nv.global:
	.type		_ZN34_INTERNAL_40c004c9_4_k_cu_b856ffc66thrust24THRUST_300001_SM_1000_NS3seqE,@object
	.size		_ZN34_INTERNAL_40c004c9_4_k_cu_b856ffc66thrust24THRUST_300001_SM_1000_NS3seqE,(_ZN34_INTERNAL_40c004c9_4_k_cu_b856ffc64cuda3std3__48in_placeE - _ZN34_INTERNAL_40c004c9_4_k_cu_b856ffc66thrust24THRUST_300001_SM_1000_NS3seqE)
_ZN34_INTERNAL_40c004c9_4_k_cu_b856ffc66thrust24THRUST_300001_SM_1000_NS3seqE:
	.zero		1
	.type		_ZN34_INTERNAL_40c004c9_4_k_cu_b856ffc64cuda3std3__48in_placeE,@object
	.size		_ZN34_INTERNAL_40c004c9_4_k_cu_b856ffc64cuda3std3__48in_placeE,(_ZN34_INTERNAL_40c004c9_4_k_cu_b856ffc64cuda3std6ranges3__45__cpo4sizeE - _ZN34_INTERNAL_40c004c9_4_k_cu_b856ffc64cuda3std3__48in_placeE)
_ZN34_INTERNAL_40c004c9_4_k_cu_b856ffc64cuda3std3__48in_placeE:
	.zero		1
	.type		_ZN34_INTERNAL_40c004c9_4_k_cu_b856ffc64cuda3std6ranges3__45__cpo4sizeE,@object
	.size		_ZN34_INTERNAL_40c004c9_4_k_cu_b856ffc64cuda3std6ranges3__45__cpo4sizeE,(_ZN34_INTERNAL_40c004c9_4_k_cu_b856ffc66thrust24THRUST_300001_SM_1000_NS12placeholders2_3E - _ZN34_INTERNAL_40c004c9_4_k_cu_b856ffc64cuda3std6ranges3__45__cpo4sizeE)
_ZN34_INTERNAL_40c004c9_4_k_cu_b856ffc64cuda3std6ranges3__45__cpo4sizeE:
	.zero		1
	.type		_ZN34_INTERNAL_40c004c9_4_k_cu_b856ffc66thrust24THRUST_300001_SM_1000_NS12placeholders2_3E,@object
	.size		_ZN34_INTERNAL_40c004c9_4_k_cu_b856ffc66thrust24THRUST_300001_SM_1000_NS12placeholders2_3E,(_ZN34_INTERNAL_40c004c9_4_k_cu_b856ffc64cuda3std3__45__cpo6cbeginE - _ZN34_INTERNAL_40c004c9_4_k_cu_b856ffc66thrust24THRUST_300001_SM_1000_NS12placeholders2_3E)
_ZN34_INTERNAL_40c004c9_4_k_cu_b856ffc66thrust24THRUST_300001_SM_1000_NS12placeholders2_3E:
	.zero		1
	.type		_ZN34_INTERNAL_40c004c9_4_k_cu_b856ffc64cuda3std3__45__cpo6cbeginE,@object
	.size		_ZN34_INTERNAL_40c004c9_4_k_cu_b856ffc64cuda3std3__45__cpo6cbeginE,(_ZN34_INTERNAL_40c004c9_4_k_cu_b856ffc64cuda3std6ranges3__45__cpo6cbeginE - _ZN34_INTERNAL_40c004c9_4_k_cu_b856ffc64cuda3std3__45__cpo6cbeginE)
_ZN34_INTERNAL_40c004c9_4_k_cu_b856ffc64cuda3std3__45__cpo6cbeginE:
	.zero		1
	.type		_ZN34_INTERNAL_40c004c9_4_k_cu_b856ffc64cuda3std6ranges3__45__cpo6cbeginE,@object
	.size		_ZN34_INTERNAL_40c004c9_4_k_cu_b856ffc64cuda3std6ranges3__45__cpo6cbeginE,(_ZN34_INTERNAL_40c004c9_4_k_cu_b856ffc66thrust24THRUST_300001_SM_1000_NS12placeholders2_7E - _ZN34_INTERNAL_40c004c9_4_k_cu_b856ffc64cuda3std6ranges3__45__cpo6cbeginE)
_ZN34_INTERNAL_40c004c9_4_k_cu_b856ffc64cuda3std6ranges3__45__cpo6cbeginE:
	.zero		1
	.type		_ZN34_INTERNAL_40c004c9_4_k_cu_b856ffc66thrust24THRUST_300001_SM_1000_NS12placeholders2_7E,@object
	.size		_ZN34_INTERNAL_40c004c9_4_k_cu_b856ffc66thrust24THRUST_300001_SM_1000_NS12placeholders2_7E,(_ZN34_INTERNAL_40c004c9_4_k_cu_b856ffc64cuda3std3__45__cpo7crbeginE - _ZN34_INTERNAL_40c004c9_4_k_cu_b856ffc66thrust24THRUST_300001_SM_1000_NS12placeholders2_7E)
_ZN34_INTERNAL_40c004c9_4_k_cu_b856ffc66thrust24THRUST_300001_SM_1000_NS12placeholders2_7E:
	.zero		1
	.type		_ZN34_INTERNAL_40c004c9_4_k_cu_b856ffc64cuda3std3__45__cpo7crbeginE,@object
	.size		_ZN34_INTERNAL_40c004c9_4_k_cu_b856ffc64cuda3std3__45__cpo7crbeginE,(_ZN34_INTERNAL_40c004c9_4_k_cu_b856ffc64cuda3std6ranges3__45__cpo4nextE - _ZN34_INTERNAL_40c004c9_4_k_cu_b856ffc64cuda3std3__45__cpo7crbeginE)
_ZN34_INTERNAL_40c004c9_4_k_cu_b856ffc64cuda3std3__45__cpo7crbeginE:
	.zero		1
	.type		_ZN34_INTERNAL_40c004c9_4_k_cu_b856ffc64cuda3std6ranges3__45__cpo4nextE,@object
	.size		_ZN34_INTERNAL_40c004c9_4_k_cu_b856ffc64cuda3std6ranges3__45__cpo4nextE,(_ZN34_INTERNAL_40c004c9_4_k_cu_b856ffc64cuda3std6ranges3__45__cpo4swapE - _ZN34_INTERNAL_40c004c9_4_k_cu_b856ffc64cuda3std6ranges3__45__cpo4nextE)
_ZN34_INTERNAL_40c004c9_4_k_cu_b856ffc64cuda3std6ranges3__45__cpo4nextE:
	.zero		1
	.type		_ZN34_INTERNAL_40c004c9_4_k_cu_b856ffc64cuda3std6ranges3__45__cpo4swapE,@object
	.size		_ZN34_INTERNAL_40c004c9_4_k_cu_b856ffc64cuda3std6ranges3__45__cpo4swapE,(_ZN34_INTERNAL_40c004c9_4_k_cu_b856ffc66thrust24THRUST_300001_SM_1000_NS8cuda_cub10par_nosyncE - _ZN34_INTERNAL_40c004c9_4_k_cu_b856ffc64cuda3std6ranges3__45__cpo4swapE)
_ZN34_INTERNAL_40c004c9_4_k_cu_b856ffc64cuda3std6ranges3__45__cpo4swapE:
	.zero		1
	.type		_ZN34_INTERNAL_40c004c9_4_k_cu_b856ffc66thrust24THRUST_300001_SM_1000_NS8cuda_cub10par_nosyncE,@object
	.size		_ZN34_INTERNAL_40c004c9_4_k_cu_b856ffc66thrust24THRUST_300001_SM_1000_NS8cuda_cub10par_nosyncE,(_ZN34_INTERNAL_40c004c9_4_k_cu_b856ffc66thrust24THRUST_300001_SM_1000_NS12placeholders2_9E - _ZN34_INTERNAL_40c004c9_4_k_cu_b856ffc66thrust24THRUST_300001_SM_1000_NS8cuda_cub10par_nosyncE)
_ZN34_INTERNAL_40c004c9_4_k_cu_b856ffc66thrust24THRUST_300001_SM_1000_NS8cuda_cub10par_nosyncE:
	.zero		1
	.type		_ZN34_INTERNAL_40c004c9_4_k_cu_b856ffc66thrust24THRUST_300001_SM_1000_NS12placeholders2_9E,@object
	.size		_ZN34_INTERNAL_40c004c9_4_k_cu_b856ffc66thrust24THRUST_300001_SM_1000_NS12placeholders2_9E,(_ZN34_INTERNAL_40c004c9_4_k_cu_b856ffc64cuda3std3__436_GLOBAL__N__40c004c9_4_k_cu_b856ffc66ignoreE - _ZN34_INTERNAL_40c004c9_4_k_cu_b856ffc66thrust24THRUST_300001_SM_1000_NS12placeholders2_9E)
_ZN34_INTERNAL_40c004c9_4_k_cu_b856ffc66thrust24THRUST_300001_SM_1000_NS12placeholders2_9E:
	.zero		1
	.type		_ZN34_INTERNAL_40c004c9_4_k_cu_b856ffc64cuda3std3__436_GLOBAL__N__40c004c9_4_k_cu_b856ffc66ignoreE,@object
	.size		_ZN34_INTERNAL_40c004c9_4_k_cu_b856ffc64cuda3std3__436_GLOBAL__N__40c004c9_4_k_cu_b856ffc66ignoreE,(_ZN34_INTERNAL_40c004c9_4_k_cu_b856ffc64cuda3std6ranges3__45__cpo4dataE - _ZN34_INTERNAL_40c004c9_4_k_cu_b856ffc64cuda3std3__436_GLOBAL__N__40c004c9_4_k_cu_b856ffc66ignoreE)
_ZN34_INTERNAL_40c004c9_4_k_cu_b856ffc64cuda3std3__436_GLOBAL__N__40c004c9_4_k_cu_b856ffc66ignoreE:
	.zero		1
	.type		_ZN34_INTERNAL_40c004c9_4_k_cu_b856ffc64cuda3std6ranges3__45__cpo4dataE,@object
	.size		_ZN34_INTERNAL_40c004c9_4_k_cu_b856ffc64cuda3std6ranges3__45__cpo4dataE,(_ZN34_INTERNAL_40c004c9_4_k_cu_b856ffc66thrust24THRUST_300001_SM_1000_NS12placeholders2_1E - _ZN34_INTERNAL_40c004c9_4_k_cu_b856ffc64cuda3std6ranges3__45__cpo4dataE)
_ZN34_INTERNAL_40c004c9_4_k_cu_b856ffc64cuda3std6ranges3__45__cpo4dataE:
	.zero		1
	.type		_ZN34_INTERNAL_40c004c9_4_k_cu_b856ffc66thrust24THRUST_300001_SM_1000_NS12placeholders2_1E,@object
	.size		_ZN34_INTERNAL_40c004c9_4_k_cu_b856ffc66thrust24THRUST_300001_SM_1000_NS12placeholders2_1E,(_ZN34_INTERNAL_40c004c9_4_k_cu_b856ffc64cuda3std3__45__cpo5beginE - _ZN34_INTERNAL_40c004c9_4_k_cu_b856ffc66thrust24THRUST_300001_SM_1000_NS12placeholders2_1E)
_ZN34_INTERNAL_40c004c9_4_k_cu_b856ffc66thrust24THRUST_300001_SM_1000_NS12placeholders2_1E:
	.zero		1
	.type		_ZN34_INTERNAL_40c004c9_4_k_cu_b856ffc64cuda3std3__45__cpo5beginE,@object
	.size		_ZN34_INTERNAL_40c004c9_4_k_cu_b856ffc64cuda3std3__45__cpo5beginE,(_ZN34_INTERNAL_40c004c9_4_k_cu_b856ffc64cuda3std6ranges3__45__cpo5beginE - _ZN34_INTERNAL_40c004c9_4_k_cu_b856ffc64cuda3std3__45__cpo5beginE)
_ZN34_INTERNAL_40c004c9_4_k_cu_b856ffc64cuda3std3__45__cpo5beginE:
	.zero		1
	.type		_ZN34_INTERNAL_40c004c9_4_k_cu_b856ffc64cuda3std6ranges3__45__cpo5beginE,@object
	.size		_ZN34_INTERNAL_40c004c9_4_k_cu_b856ffc64cuda3std6ranges3__45__cpo5beginE,(_ZN34_INTERNAL_40c004c9_4_k_cu_b856ffc66thrust24THRUST_300001_SM_1000_NS12placeholders2_5E - _ZN34_INTERNAL_40c004c9_4_k_cu_b856ffc64cuda3std6ranges3__45__cpo5beginE)
_ZN34_INTERNAL_40c004c9_4_k_cu_b856ffc64cuda3std6ranges3__45__cpo5beginE:
	.zero		1
	.type		_ZN34_INTERNAL_40c004c9_4_k_cu_b856ffc66thrust24THRUST_300001_SM_1000_NS12placeholders2_5E,@object
	.size		_ZN34_INTERNAL_40c004c9_4_k_cu_b856ffc66thrust24THRUST_300001_SM_1000_NS12placeholders2_5E,(_ZN34_INTERNAL_40c004c9_4_k_cu_b856ffc64cuda3std3__45__cpo6rbeginE - _ZN34_INTERNAL_40c004c9_4_k_cu_b856ffc66thrust24THRUST_300001_SM_1000_NS12placeholders2_5E)
_ZN34_INTERNAL_40c004c9_4_k_cu_b856ffc66thrust24THRUST_300001_SM_1000_NS12placeholders2_5E:
	.zero		1
	.type		_ZN34_INTERNAL_40c004c9_4_k_cu_b856ffc64cuda3std3__45__cpo6rbeginE,@object
	.size		_ZN34_INTERNAL_40c004c9_4_k_cu_b856ffc64cuda3std3__45__cpo6rbeginE,(_ZN34_INTERNAL_40c004c9_4_k_cu_b856ffc64cuda3std6ranges3__45__cpo7advanceE - _ZN34_INTERNAL_40c004c9_4_k_cu_b856ffc64cuda3std3__45__cpo6rbeginE)
_ZN34_INTERNAL_40c004c9_4_k_cu_b856ffc64cuda3std3__45__cpo6rbeginE:
	.zero		1
	.type		_ZN34_INTERNAL_40c004c9_4_k_cu_b856ffc64cuda3std6ranges3__45__cpo7advanceE,@object
	.size		_ZN34_INTERNAL_40c004c9_4_k_cu_b856ffc64cuda3std6ranges3__45__cpo7advanceE,(_ZN34_INTERNAL_40c004c9_4_k_cu_b856ffc64cuda3std3__47nulloptE - _ZN34_INTERNAL_40c004c9_4_k_cu_b856ffc64cuda3std6ranges3__45__cpo7advanceE)
_ZN34_INTERNAL_40c004c9_4_k_cu_b856ffc64cuda3std6ranges3__45__cpo7advanceE:
	.zero		1
	.type		_ZN34_INTERNAL_40c004c9_4_k_cu_b856ffc64cuda3std3__47nulloptE,@object
	.size		_ZN34_INTERNAL_40c004c9_4_k_cu_b856ffc64cuda3std3__47nulloptE,(_ZN34_INTERNAL_40c004c9_4_k_cu_b856ffc64cuda3std6ranges3__45__cpo8distanceE - _ZN34_INTERNAL_40c004c9_4_k_cu_b856ffc64cuda3std3__47nulloptE)
_ZN34_INTERNAL_40c004c9_4_k_cu_b856ffc64cuda3std3__47nulloptE:
	.zero		1
	.type		_ZN34_INTERNAL_40c004c9_4_k_cu_b856ffc64cuda3std6ranges3__45__cpo8distanceE,@object
	.size		_ZN34_INTERNAL_40c004c9_4_k_cu_b856ffc64cuda3std6ranges3__45__cpo8distanceE,(_ZN34_INTERNAL_40c004c9_4_k_cu_b856ffc66thrust24THRUST_300001_SM_1000_NS12placeholders3_10E - _ZN34_INTERNAL_40c004c9_4_k_cu_b856ffc64cuda3std6ranges3__45__cpo8distanceE)
_ZN34_INTERNAL_40c004c9_4_k_cu_b856ffc64cuda3std6ranges3__45__cpo8distanceE:
	.zero		1
	.type		_ZN34_INTERNAL_40c004c9_4_k_cu_b856ffc66thrust24THRUST_300001_SM_1000_NS12placeholders3_10E,@object
	.size		_ZN34_INTERNAL_40c004c9_4_k_cu_b856ffc66thrust24THRUST_300001_SM_1000_NS12placeholders3_10E,(_ZN34_INTERNAL_40c004c9_4_k_cu_b856ffc64cuda3std3__419piecewise_constructE - _ZN34_INTERNAL_40c004c9_4_k_cu_b856ffc66thrust24THRUST_300001_SM_1000_NS12placeholders3_10E)
_ZN34_INTERNAL_40c004c9_4_k_cu_b856ffc66thrust24THRUST_300001_SM_1000_NS12placeholders3_10E:
	.zero		1
	.type		_ZN34_INTERNAL_40c004c9_4_k_cu_b856ffc64cuda3std3__419piecewise_constructE,@object
	.size		_ZN34_INTERNAL_40c004c9_4_k_cu_b856ffc64cuda3std3__419piecewise_constructE,(_ZN34_INTERNAL_40c004c9_4_k_cu_b856ffc64cuda3std6ranges3__45__cpo5cdataE - _ZN34_INTERNAL_40c004c9_4_k_cu_b856ffc64cuda3std3__419piecewise_constructE)
_ZN34_INTERNAL_40c004c9_4_k_cu_b856ffc64cuda3std3__419piecewise_constructE:
	.zero		1
	.type		_ZN34_INTERNAL_40c004c9_4_k_cu_b856ffc64cuda3std6ranges3__45__cpo5cdataE,@object
	.size		_ZN34_INTERNAL_40c004c9_4_k_cu_b856ffc64cuda3std6ranges3__45__cpo5cdataE,(_ZN34_INTERNAL_40c004c9_4_k_cu_b856ffc66thrust24THRUST_300001_SM_1000_NS12placeholders2_2E - _ZN34_INTERNAL_40c004c9_4_k_cu_b856ffc64cuda3std6ranges3__45__cpo5cdataE)
_ZN34_INTERNAL_40c004c9_4_k_cu_b856ffc64cuda3std6ranges3__45__cpo5cdataE:
	.zero		1
	.type		_ZN34_INTERNAL_40c004c9_4_k_cu_b856ffc66thrust24THRUST_300001_SM_1000_NS12placeholders2_2E,@object
	.size		_ZN34_INTERNAL_40c004c9_4_k_cu_b856ffc66thrust24THRUST_300001_SM_1000_NS12placeholders2_2E,(_ZN34_INTERNAL_40c004c9_4_k_cu_b856ffc64cuda3std3__45__cpo3endE - _ZN34_INTERNAL_40c004c9_4_k_cu_b856ffc66thrust24THRUST_300001_SM_1000_NS12placeholders2_2E)
_ZN34_INTERNAL_40c004c9_4_k_cu_b856ffc66thrust24THRUST_300001_SM_1000_NS12placeholders2_2E:
	.zero		1
	.type		_ZN34_INTERNAL_40c004c9_4_k_cu_b856ffc64cuda3std3__45__cpo3endE,@object
	.size		_ZN34_INTERNAL_40c004c9_4_k_cu_b856ffc64cuda3std3__45__cpo3endE,(_ZN34_INTERNAL_40c004c9_4_k_cu_b856ffc64cuda3std6ranges3__45__cpo3endE - _ZN34_INTERNAL_40c004c9_4_k_cu_b856ffc64cuda3std3__45__cpo3endE)
_ZN34_INTERNAL_40c004c9_4_k_cu_b856ffc64cuda3std3__45__cpo3endE:
	.zero		1
	.type		_ZN34_INTERNAL_40c004c9_4_k_cu_b856ffc64cuda3std6ranges3__45__cpo3endE,@object
	.size		_ZN34_INTERNAL_40c004c9_4_k_cu_b856ffc64cuda3std6ranges3__45__cpo3endE,(_ZN34_INTERNAL_40c004c9_4_k_cu_b856ffc66thrust24THRUST_300001_SM_1000_NS12placeholders2_6E - _ZN34_INTERNAL_40c004c9_4_k_cu_b856ffc64cuda3std6ranges3__45__cpo3endE)
_ZN34_INTERNAL_40c004c9_4_k_cu_b856ffc64cuda3std6ranges3__45__cpo3endE:
	.zero		1
	.type		_ZN34_INTERNAL_40c004c9_4_k_cu_b856ffc66thrust24THRUST_300001_SM_1000_NS12placeholders2_6E,@object
	.size		_ZN34_INTERNAL_40c004c9_4_k_cu_b856ffc66thrust24THRUST_300001_SM_1000_NS12placeholders2_6E,(_ZN34_INTERNAL_40c004c9_4_k_cu_b856ffc64cuda3std3__45__cpo4rendE - _ZN34_INTERNAL_40c004c9_4_k_cu_b856ffc66thrust24THRUST_300001_SM_1000_NS12placeholders2_6E)
_ZN34_INTERNAL_40c004c9_4_k_cu_b856ffc66thrust24THRUST_300001_SM_1000_NS12placeholders2_6E:
	.zero		1
	.type		_ZN34_INTERNAL_40c004c9_4_k_cu_b856ffc64cuda3std3__45__cpo4rendE,@object
	.size		_ZN34_INTERNAL_40c004c9_4_k_cu_b856ffc64cuda3std3__45__cpo4rendE,(_ZN34_INTERNAL_40c004c9_4_k_cu_b856ffc64cuda3std6ranges3__45__cpo9iter_swapE - _ZN34_INTERNAL_40c004c9_4_k_cu_b856ffc64cuda3std3__45__cpo4rendE)
_ZN34_INTERNAL_40c004c9_4_k_cu_b856ffc64cuda3std3__45__cpo4rendE:
	.zero		1
	.type		_ZN34_INTERNAL_40c004c9_4_k_cu_b856ffc64cuda3std6ranges3__45__cpo9iter_swapE,@object
	.size		_ZN34_INTERNAL_40c004c9_4_k_cu_b856ffc64cuda3std6ranges3__45__cpo9iter_swapE,(_ZN34_INTERNAL_40c004c9_4_k_cu_b856ffc64cuda3std3__48unexpectE - _ZN34_INTERNAL_40c004c9_4_k_cu_b856ffc64cuda3std6ranges3__45__cpo9iter_swapE)
_ZN34_INTERNAL_40c004c9_4_k_cu_b856ffc64cuda3std6ranges3__45__cpo9iter_swapE:
	.zero		1
	.type		_ZN34_INTERNAL_40c004c9_4_k_cu_b856ffc64cuda3std3__48unexpectE,@object
	.size		_ZN34_INTERNAL_40c004c9_4_k_cu_b856ffc64cuda3std3__48unexpectE,(_ZN34_INTERNAL_40c004c9_4_k_cu_b856ffc66thrust24THRUST_300001_SM_1000_NS8cuda_cub3parE - _ZN34_INTERNAL_40c004c9_4_k_cu_b856ffc64cuda3std3__48unexpectE)
_ZN34_INTERNAL_40c004c9_4_k_cu_b856ffc64cuda3std3__48unexpectE:
	.zero		1
	.type		_ZN34_INTERNAL_40c004c9_4_k_cu_b856ffc66thrust24THRUST_300001_SM_1000_NS8cuda_cub3parE,@object
	.size		_ZN34_INTERNAL_40c004c9_4_k_cu_b856ffc66thrust24THRUST_300001_SM_1000_NS8cuda_cub3parE,(_ZN34_INTERNAL_40c004c9_4_k_cu_b856ffc66thrust24THRUST_300001_SM_1000_NS12placeholders2_4E - _ZN34_INTERNAL_40c004c9_4_k_cu_b856ffc66thrust24THRUST_300001_SM_1000_NS8cuda_cub3parE)
_ZN34_INTERNAL_40c004c9_4_k_cu_b856ffc66thrust24THRUST_300001_SM_1000_NS8cuda_cub3parE:
	.zero		1
	.type		_ZN34_INTERNAL_40c004c9_4_k_cu_b856ffc66thrust24THRUST_300001_SM_1000_NS12placeholders2_4E,@object
	.size		_ZN34_INTERNAL_40c004c9_4_k_cu_b856ffc66thrust24THRUST_300001_SM_1000_NS12placeholders2_4E,(_ZN34_INTERNAL_40c004c9_4_k_cu_b856ffc64cuda3std3__45__cpo4cendE - _ZN34_INTERNAL_40c004c9_4_k_cu_b856ffc66thrust24THRUST_300001_SM_1000_NS12placeholders2_4E)
_ZN34_INTERNAL_40c004c9_4_k_cu_b856ffc66thrust24THRUST_300001_SM_1000_NS12placeholders2_4E:
	.zero		1
	.type		_ZN34_INTERNAL_40c004c9_4_k_cu_b856ffc64cuda3std3__45__cpo4cendE,@object
	.size		_ZN34_INTERNAL_40c004c9_4_k_cu_b856ffc64cuda3std3__45__cpo4cendE,(_ZN34_INTERNAL_40c004c9_4_k_cu_b856ffc64cuda3std6ranges3__45__cpo4cendE - _ZN34_INTERNAL_40c004c9_4_k_cu_b856ffc64cuda3std3__45__cpo4cendE)
_ZN34_INTERNAL_40c004c9_4_k_cu_b856ffc64cuda3std3__45__cpo4cendE:
	.zero		1
	.type		_ZN34_INTERNAL_40c004c9_4_k_cu_b856ffc64cuda3std6ranges3__45__cpo4cendE,@object
	.size		_ZN34_INTERNAL_40c004c9_4_k_cu_b856ffc64cuda3std6ranges3__45__cpo4cendE,(_ZN34_INTERNAL_40c004c9_4_k_cu_b856ffc64cuda3std3__420unreachable_sentinelE - _ZN34_INTERNAL_40c004c9_4_k_cu_b856ffc64cuda3std6ranges3__45__cpo4cendE)
_ZN34_INTERNAL_40c004c9_4_k_cu_b856ffc64cuda3std6ranges3__45__cpo4cendE:
	.zero		1
	.type		_ZN34_INTERNAL_40c004c9_4_k_cu_b856ffc64cuda3std3__420unreachable_sentinelE,@object
	.size		_ZN34_INTERNAL_40c004c9_4_k_cu_b856ffc64cuda3std3__420unreachable_sentinelE,(_ZN34_INTERNAL_40c004c9_4_k_cu_b856ffc64cuda3std6ranges3__45__cpo5ssizeE - _ZN34_INTERNAL_40c004c9_4_k_cu_b856ffc64cuda3std3__420unreachable_sentinelE)
_ZN34_INTERNAL_40c004c9_4_k_cu_b856ffc64cuda3std3__420unreachable_sentinelE:
	.zero		1
	.type		_ZN34_INTERNAL_40c004c9_4_k_cu_b856ffc64cuda3std6ranges3__45__cpo5ssizeE,@object
	.size		_ZN34_INTERNAL_40c004c9_4_k_cu_b856ffc64cuda3std6ranges3__45__cpo5ssizeE,(_ZN34_INTERNAL_40c004c9_4_k_cu_b856ffc66thrust24THRUST_300001_SM_1000_NS12placeholders2_8E - _ZN34_INTERNAL_40c004c9_4_k_cu_b856ffc64cuda3std6ranges3__45__cpo5ssizeE)
_ZN34_INTERNAL_40c004c9_4_k_cu_b856ffc64cuda3std6ranges3__45__cpo5ssizeE:
	.zero		1
	.type		_ZN34_INTERNAL_40c004c9_4_k_cu_b856ffc66thrust24THRUST_300001_SM_1000_NS12placeholders2_8E,@object
	.size		_ZN34_INTERNAL_40c004c9_4_k_cu_b856ffc66thrust24THRUST_300001_SM_1000_NS12placeholders2_8E,(_ZN34_INTERNAL_40c004c9_4_k_cu_b856ffc64cuda3std3__45__cpo5crendE - _ZN34_INTERNAL_40c004c9_4_k_cu_b856ffc66thrust24THRUST_300001_SM_1000_NS12placeholders2_8E)
_ZN34_INTERNAL_40c004c9_4_k_cu_b856ffc66thrust24THRUST_300001_SM_1000_NS12placeholders2_8E:
	.zero		1
	.type		_ZN34_INTERNAL_40c004c9_4_k_cu_b856ffc64cuda3std3__45__cpo5crendE,@object
	.size		_ZN34_INTERNAL_40c004c9_4_k_cu_b856ffc64cuda3std3__45__cpo5crendE,(_ZN34_INTERNAL_40c004c9_4_k_cu_b856ffc64cuda3std6ranges3__45__cpo4prevE - _ZN34_INTERNAL_40c004c9_4_k_cu_b856ffc64cuda3std3__45__cpo5crendE)
_ZN34_INTERNAL_40c004c9_4_k_cu_b856ffc64cuda3std3__45__cpo5crendE:
	.zero		1
	.type		_ZN34_INTERNAL_40c004c9_4_k_cu_b856ffc64cuda3std6ranges3__45__cpo4prevE,@object
	.size		_ZN34_INTERNAL_40c004c9_4_k_cu_b856ffc64cuda3std6ranges3__45__cpo4prevE,(_ZN34_INTERNAL_40c004c9_4_k_cu_b856ffc64cuda3std6ranges3__45__cpo9iter_moveE - _ZN34_INTERNAL_40c004c9_4_k_cu_b856ffc64cuda3std6ranges3__45__cpo4prevE)
_ZN34_INTERNAL_40c004c9_4_k_cu_b856ffc64cuda3std6ranges3__45__cpo4prevE:
	.zero		1
	.type		_ZN34_INTERNAL_40c004c9_4_k_cu_b856ffc64cuda3std6ranges3__45__cpo9iter_moveE,@object
	.size		_ZN34_INTERNAL_40c004c9_4_k_cu_b856ffc64cuda3std6ranges3__45__cpo9iter_moveE,(_ZN34_INTERNAL_40c004c9_4_k_cu_b856ffc66thrust24THRUST_300001_SM_1000_NS6system6detail10sequential3seqE - _ZN34_INTERNAL_40c004c9_4_k_cu_b856ffc64cuda3std6ranges3__45__cpo9iter_moveE)
_ZN34_INTERNAL_40c004c9_4_k_cu_b856ffc64cuda3std6ranges3__45__cpo9iter_moveE:
	.zero		1
	.type		_ZN34_INTERNAL_40c004c9_4_k_cu_b856ffc66thrust24THRUST_300001_SM_1000_NS6system6detail10sequential3seqE,@object
	.size		_ZN34_INTERNAL_40c004c9_4_k_cu_b856ffc66thrust24THRUST_300001_SM_1000_NS6system6detail10sequential3seqE,(.L_31 - _ZN34_INTERNAL_40c004c9_4_k_cu_b856ffc66thrust24THRUST_300001_SM_1000_NS6system6detail10sequential3seqE)
_ZN34_INTERNAL_40c004c9_4_k_cu_b856ffc66thrust24THRUST_300001_SM_1000_NS6system6detail10sequential3seqE:
	.zero		1
.L_31:


//--------------------- .nv.shared._ZN3cub18CUB_300001_SM_10006detail9transform16transform_kernelINS2_10policy_hubILb1EN4cuda3std3__45tupleIJN6thrust24THRUST_300001_SM_1000_NS17counting_iteratorIiNSA_11use_defaultESC_SC_EEEEEE10policy1000Ei12DeltaFunctorNSA_6detail15normal_iteratorINSA_10device_ptrIdEEEEJSD_EEEvT0_iT1_T2_DpNS2_10kernel_argIT3_EE --------------------------
	.section	.nv.shared._ZN3cub18CUB_300001_SM_10006detail9transform16transform_kernelINS2_10policy_hubILb1EN4cuda3std3__45tupleIJN6thrust24THRUST_300001_SM_1000_NS17counting_iteratorIiNSA_11use_defaultESC_SC_EEEEEE10policy1000Ei12DeltaFunctorNSA_6detail15normal_iteratorINSA_10device_ptrIdEEEEJSD_EEEvT0_iT1_T2_DpNS2_10kernel_argIT3_EE,"aw",@nobits
	.sectionflags	@""
	.align	16
	.zero		1024


//--------------------- .nv.shared._ZN3cub18CUB_300001_SM_10006detail9transform16transform_kernelINS2_10policy_hubILb1EN4cuda3std3__45tupleIJN6thrust24THRUST_300001_SM_1000_NS6detail15normal_iteratorINSA_10device_ptrI8SumCountEEEEEEEE10policy1000El10ComputeAvgNSC_INSD_IdEEEEJPSE_EEEvT0_iT1_T2_DpNS2_10kernel_argIT3_EE --------------------------
	.section	.nv.shared._ZN3cub18CUB_300001_SM_10006detail9transform16transform_kernelINS2_10policy_hubILb1EN4cuda3std3__45tupleIJN6thrust24THRUST_300001_SM_1000_NS6detail15normal_iteratorINSA_10device_ptrI8SumCountEEEEEEEE10policy1000El10ComputeAvgNSC_INSD_IdEEEEJPSE_EEEvT0_iT1_T2_DpNS2_10kernel_argIT3_EE,"aw",@nobits
	.sectionflags	@""
	.align	16
	.zero		1024


//--------------------- .nv.shared._ZN3cub18CUB_300001_SM_10006detail9transform16transform_kernelINS2_10policy_hubILb1EN4cuda3std3__45tupleIJN6thrust24THRUST_300001_SM_1000_NS6detail15normal_iteratorINSA_10device_ptrI8SumCountEEEEEEEE10policy1000Ei10ComputeAvgNSC_INSD_IdEEEEJPSE_EEEvT0_iT1_T2_DpNS2_10kernel_argIT3_EE --------------------------
	.section	.nv.shared._ZN3cub18CUB_300001_SM_10006detail9transform16transform_kernelINS2_10policy_hubILb1EN4cuda3std3__45tupleIJN6thrust24THRUST_300001_SM_1000_NS6detail15normal_iteratorINSA_10device_ptrI8SumCountEEEEEEEE10policy1000Ei10ComputeAvgNSC_INSD_IdEEEEJPSE_EEEvT0_iT1_T2_DpNS2_10kernel_argIT3_EE,"aw",@nobits
	.sectionflags	@""
	.align	16
	.zero		1024


//--------------------- .nv.shared._ZN3cub18CUB_300001_SM_10006detail9transform16transform_kernelINS2_10policy_hubILb1EN4cuda3std3__45tupleIJN6thrust24THRUST_300001_SM_1000_NS6detail15normal_iteratorINSA_10device_ptrIdEEEEEEEE10policy1000El12MakeSumCountNSC_INSD_I8SumCountEEEEJPdEEEvT0_iT1_T2_DpNS2_10kernel_argIT3_EE --------------------------
	.section	.nv.shared._ZN3cub18CUB_300001_SM_10006detail9transform16transform_kernelINS2_10policy_hubILb1EN4cuda3std3__45tupleIJN6thrust24THRUST_300001_SM_1000_NS6detail15normal_iteratorINSA_10device_ptrIdEEEEEEEE10policy1000El12MakeSumCountNSC_INSD_I8SumCountEEEEJPdEEEvT0_iT1_T2_DpNS2_10kernel_argIT3_EE,"aw",@nobits
	.sectionflags	@""
	.align	16
	.zero		1024


//--------------------- .nv.shared._ZN3cub18CUB_300001_SM_10006detail9transform16transform_kernelINS2_10policy_hubILb1EN4cuda3std3__45tupleIJN6thrust24THRUST_300001_SM_1000_NS6detail15normal_iteratorINSA_10device_ptrIdEEEEEEEE10policy1000Ei12MakeSumCountNSC_INSD_I8SumCountEEEEJPdEEEvT0_iT1_T2_DpNS2_10kernel_argIT3_EE --------------------------
	.section	.nv.shared._ZN3cub18CUB_300001_SM_10006detail9transform16transform_kernelINS2_10policy_hubILb1EN4cuda3std3__45tupleIJN6thrust24THRUST_300001_SM_1000_NS6detail15normal_iteratorINSA_10device_ptrIdEEEEEEEE10policy1000Ei12MakeSumCountNSC_INSD_I8SumCountEEEEJPdEEEvT0_iT1_T2_DpNS2_10kernel_argIT3_EE,"aw",@nobits
	.sectionflags	@""
	.align	16
	.zero		1024


//--------------------- .nv.shared._ZN3cub18CUB_300001_SM_10006detail8for_each13static_kernelINS2_12policy_hub_t12policy_500_tEmN6thrust24THRUST_300001_SM_1000_NS8cuda_cub20__uninitialized_fill7functorINS7_10device_ptrI8SumCountEESC_EEEEvT0_T1_ --------------------------
	.section	.nv.shared._ZN3cub18CUB_300001_SM_10006detail8for_each13static_kernelINS2_12policy_hub_t12policy_500_tEmN6thrust24THRUST_300001_SM_1000_NS8cuda_cub20__uninitialized_fill7functorINS7_10device_ptrI8SumCountEESC_EEEEvT0_T1_,"aw",@nobits
	.sectionflags	@""
	.align	16
	.zero		1024


//--------------------- .nv.shared._ZN3cub18CUB_300001_SM_10006detail8for_each13static_kernelINS2_12policy_hub_t12policy_500_tEmN6thrust24THRUST_300001_SM_1000_NS8cuda_cub20__uninitialized_fill7functorINS7_10device_ptrIdEEdEEEEvT0_T1_ --------------------------
	.section	.nv.shared._ZN3cub18CUB_300001_SM_10006detail8for_each13static_kernelINS2_12policy_hub_t12policy_500_tEmN6thrust24THRUST_300001_SM_1000_NS8cuda_cub20__uninitialized_fill7functorINS7_10device_ptrIdEEdEEEEvT0_T1_,"aw",@nobits
	.sectionflags	@""
	.align	16
	.zero		1024


//--------------------- .nv.shared._ZN3cub18CUB_300001_SM_10006detail8for_each13static_kernelINS2_12policy_hub_t12policy_500_tEmN6thrust24THRUST_300001_SM_1000_NS8cuda_cub20__uninitialized_fill7functorINS7_10device_ptrIiEEiEEEEvT0_T1_ --------------------------
	.section	.nv.shared._ZN3cub18CUB_300001_SM_10006detail8for_each13static_kernelINS2_12policy_hub_t12policy_500_tEmN6thrust24THRUST_300001_SM_1000_NS8cuda_cub20__uninitialized_fill7functorINS7_10device_ptrIiEEiEEEEvT0_T1_,"aw",@nobits
	.sectionflags	@""
	.align	16
	.zero		1024


//--------------------- .nv.shared._ZN3cub18CUB_300001_SM_10006detail11EmptyKernelIvEEvv --------------------------
	.section	.nv.shared._ZN3cub18CUB_300001_SM_10006detail11EmptyKernelIvEEvv,"aw",@nobits
	.sectionflags	@""
	.align	16
	.zero		1024


//--------------------- .nv.shared._ZN6thrust24THRUST_300001_SM_1000_NS8cuda_cub4core6detail13_kernel_agentINS1_15__reduce_by_key16ReduceByKeyAgentINS0_6detail15normal_iteratorINS0_10device_ptrIiEEEENS8_INS9_IdEEEESB_SD_N4cuda3std3__48equal_toIiEENSE_3__47minimumIdEEPllEEJSB_SD_SB_SD_SM_N3cub18CUB_300001_SM_100024ReduceByKeyScanTileStateIdlLb0EEESI_SL_llEEEvDpT0_ --------------------------
	.section	.nv.shared._ZN6thrust24THRUST_300001_SM_1000_NS8cuda_cub4core6detail13_kernel_agentINS1_15__reduce_by_key16ReduceByKeyAgentINS0_6detail15normal_iteratorINS0_10device_ptrIiEEEENS8_INS9_IdEEEESB_SD_N4cuda3std3__48equal_toIiEENSE_3__47minimumIdEEPllEEJSB_SD_SB_SD_SM_N3cub18CUB_300001_SM_100024ReduceByKeyScanTileStateIdlLb0EEESI_SL_llEEEvDpT0_,"aw",@nobits
	.sectionflags	@""
	.align	16
	.zero		1024


//--------------------- .nv.shared._ZN6thrust24THRUST_300001_SM_1000_NS8cuda_cub4core6detail13_kernel_agentINS1_15__reduce_by_key9InitAgentIN3cub18CUB_300001_SM_100024ReduceByKeyScanTileStateIdlLb0EEElPlEEJSA_lSB_EEEvDpT0_ --------------------------
	.section	.nv.shared._ZN6thrust24THRUST_300001_SM_1000_NS8cuda_cub4core6detail13_kernel_agentINS1_15__reduce_by_key9InitAgentIN3cub18CUB_300001_SM_100024ReduceByKeyScanTileStateIdlLb0EEElPlEEJSA_lSB_EEEvDpT0_,"aw",@nobits
	.sectionflags	@""
	.align	16
	.zero		1024


//--------------------- .nv.shared._ZN6thrust24THRUST_300001_SM_1000_NS8cuda_cub4core6detail13_kernel_agentINS1_15__reduce_by_key16ReduceByKeyAgentINS0_6detail15normal_iteratorINS0_10device_ptrIiEEEENS8_INS9_IdEEEESB_SD_N4cuda3std3__48equal_toIiEENSE_3__47minimumIdEEPiiEEJSB_SD_SB_SD_SM_N3cub18CUB_300001_SM_100024ReduceByKeyScanTileStateIdiLb1EEESI_SL_iiEEEvDpT0_ --------------------------
	.section	.nv.shared._ZN6thrust24THRUST_300001_SM_1000_NS8cuda_cub4core6detail13_kernel_agentINS1_15__reduce_by_key16ReduceByKeyAgentINS0_6detail15normal_iteratorINS0_10device_ptrIiEEEENS8_INS9_IdEEEESB_SD_N4cuda3std3__48equal_toIiEENSE_3__47minimumIdEEPiiEEJSB_SD_SB_SD_SM_N3cub18CUB_300001_SM_100024ReduceByKeyScanTileStateIdiLb1EEESI_SL_iiEEEvDpT0_,"aw",@nobits
	.sectionflags	@""
	.align	16
	.zero		1024


//--------------------- .nv.shared._ZN6thrust24THRUST_300001_SM_1000_NS8cuda_cub4core6detail13_kernel_agentINS1_15__reduce_by_key9InitAgentIN3cub18CUB_300001_SM_100024ReduceByKeyScanTileStateIdiLb1EEEiPiEEJSA_iSB_EEEvDpT0_ --------------------------
	.section	.nv.shared._ZN6thrust24THRUST_300001_SM_1000_NS8cuda_cub4core6detail13_kernel_agentINS1_15__reduce_by_key9InitAgentIN3cub18CUB_300001_SM_100024ReduceByKeyScanTileStateIdiLb1EEEiPiEEJSA_iSB_EEEvDpT0_,"aw",@nobits
	.sectionflags	@""
	.align	16
	.zero		1024


//--------------------- .nv.shared._ZN6thrust24THRUST_300001_SM_1000_NS8cuda_cub4core6detail13_kernel_agentINS1_15__reduce_by_key16ReduceByKeyAgentINS0_12zip_iteratorIN4cuda3std3__45tupleIJNS0_6detail15normal_iteratorINS0_10device_ptrIiEEEESG_EEEEENSD_INSE_I8SumCountEEEESI_SL_NSA_8equal_toINSB_IJiiEEEEE12SumCountPlusPllEEJSI_SL_SI_SL_SQ_N3cub18CUB_300001_SM_100024ReduceByKeyScanTileStateISJ_lLb0EEESO_SP_llEEEvDpT0_ --------------------------
	.section	.nv.shared._ZN6thrust24THRUST_300001_SM_1000_NS8cuda_cub4core6detail13_kernel_agentINS1_15__reduce_by_key16ReduceByKeyAgentINS0_12zip_iteratorIN4cuda3std3__45tupleIJNS0_6detail15normal_iteratorINS0_10device_ptrIiEEEESG_EEEEENSD_INSE_I8SumCountEEEESI_SL_NSA_8equal_toINSB_IJiiEEEEE12SumCountPlusPllEEJSI_SL_SI_SL_SQ_N3cub18CUB_300001_SM_100024ReduceByKeyScanTileStateISJ_lLb0EEESO_SP_llEEEvDpT0_,"aw",@nobits
	.sectionflags	@""
	.align	16
	.zero		1024


//--------------------- .nv.shared._ZN6thrust24THRUST_300001_SM_1000_NS8cuda_cub4core6detail13_kernel_agentINS1_15__reduce_by_key9InitAgentIN3cub18CUB_300001_SM_100024ReduceByKeyScanTileStateI8SumCountlLb0EEElPlEEJSB_lSC_EEEvDpT0_ --------------------------
	.section	.nv.shared._ZN6thrust24THRUST_300001_SM_1000_NS8cuda_cub4core6detail13_kernel_agentINS1_15__reduce_by_key9InitAgentIN3cub18CUB_300001_SM_100024ReduceByKeyScanTileStateI8SumCountlLb0EEElPlEEJSB_lSC_EEEvDpT0_,"aw",@nobits
	.sectionflags	@""
	.align	16
	.zero		1024


//--------------------- .nv.shared._ZN6thrust24THRUST_300001_SM_1000_NS8cuda_cub4core6detail13_kernel_agentINS1_15__reduce_by_key16ReduceByKeyAgentINS0_12zip_iteratorIN4cuda3std3__45tupleIJNS0_6detail15normal_iteratorINS0_10device_ptrIiEEEESG_EEEEENSD_INSE_I8SumCountEEEESI_SL_NSA_8equal_toINSB_IJiiEEEEE12SumCountPlusPiiEEJSI_SL_SI_SL_SQ_N3cub18CUB_300001_SM_100024ReduceByKeyScanTileStateISJ_iLb0EEESO_SP_iiEEEvDpT0_ --------------------------
	.section	.nv.shared._ZN6thrust24THRUST_300001_SM_1000_NS8cuda_cub4core6detail13_kernel_agentINS1_15__reduce_by_key16ReduceByKeyAgentINS0_12zip_iteratorIN4cuda3std3__45tupleIJNS0_6detail15normal_iteratorINS0_10device_ptrIiEEEESG_EEEEENSD_INSE_I8SumCountEEEESI_SL_NSA_8equal_toINSB_IJiiEEEEE12SumCountPlusPiiEEJSI_SL_SI_SL_SQ_N3cub18CUB_300001_SM_100024ReduceByKeyScanTileStateISJ_iLb0EEESO_SP_iiEEEvDpT0_,"aw",@nobits
	.sectionflags	@""
	.align	16
	.zero		1024


//--------------------- .nv.shared._ZN6thrust24THRUST_300001_SM_1000_NS8cuda_cub4core6detail13_kernel_agentINS1_15__reduce_by_key9InitAgentIN3cub18CUB_300001_SM_100024ReduceByKeyScanTileStateI8SumCountiLb0EEEiPiEEJSB_iSC_EEEvDpT0_ --------------------------
	.section	.nv.shared._ZN6thrust24THRUST_300001_SM_1000_NS8cuda_cub4core6detail13_kernel_agentINS1_15__reduce_by_key9InitAgentIN3cub18CUB_300001_SM_100024ReduceByKeyScanTileStateI8SumCountiLb0EEEiPiEEJSB_iSC_EEEvDpT0_,"aw",@nobits
	.sectionflags	@""
	.align	16
	.zero		1024


//--------------------- .nv.constant0._ZN3cub18CUB_300001_SM_10006detail9transform16transform_kernelINS2_10policy_hubILb1EN4cuda3std3__45tupleIJN6thrust24THRUST_300001_SM_1000_NS17counting_iteratorIiNSA_11use_defaultESC_SC_EEEEEE10policy1000El12DeltaFunctorNSA_6detail15normal_iteratorINSA_10device_ptrIdEEEEJSD_EEEvT0_iT1_T2_DpNS2_10kernel_argIT3_EE --------------------------
	.section	.nv.constant0._ZN3cub18CUB_300001_SM_10006detail9transform16transform_kernelINS2_10policy_hubILb1EN4cuda3std3__45tupleIJN6thrust24THRUST_300001_SM_1000_NS17counting_iteratorIiNSA_11use_defaultESC_SC_EEEEEE10policy1000El12DeltaFunctorNSA_6detail15normal_iteratorINSA_10device_ptrIdEEEEJSD_EEEvT0_iT1_T2_DpNS2_10kernel_argIT3_EE,"a",@progbits
	.sectionflags	@""
	.align	4
.nv.constant0._ZN3cub18CUB_300001_SM_10006detail9transform16transform_kernelINS2_10policy_hubILb1EN4cuda3std3__45tupleIJN6thrust24THRUST_300001_SM_1000_NS17counting_iteratorIiNSA_11use_defaultESC_SC_EEEEEE10policy1000El12DeltaFunctorNSA_6detail15normal_iteratorINSA_10device_ptrIdEEEEJSD_EEEvT0_iT1_T2_DpNS2_10kernel_argIT3_EE:
	.zero		952


//--------------------- .nv.constant0._ZN3cub18CUB_300001_SM_10006detail9transform16transform_kernelINS2_10policy_hubILb1EN4cuda3std3__45tupleIJN6thrust24THRUST_300001_SM_1000_NS17counting_iteratorIiNSA_11use_defaultESC_SC_EEEEEE10policy1000Ei12DeltaFunctorNSA_6detail15normal_iteratorINSA_10device_ptrIdEEEEJSD_EEEvT0_iT1_T2_DpNS2_10kernel_argIT3_EE --------------------------
	.section	.nv.constant0._ZN3cub18CUB_300001_SM_10006detail9transform16transform_kernelINS2_10policy_hubILb1EN4cuda3std3__45tupleIJN6thrust24THRUST_300001_SM_1000_NS17counting_iteratorIiNSA_11use_defaultESC_SC_EEEEEE10policy1000Ei12DeltaFunctorNSA_6detail15normal_iteratorINSA_10device_ptrIdEEEEJSD_EEEvT0_iT1_T2_DpNS2_10kernel_argIT3_EE,"a",@progbits
	.sectionflags	@""
	.align	4
.nv.constant0._ZN3cub18CUB_300001_SM_10006detail9transform16transform_kernelINS2_10policy_hubILb1EN4cuda3std3__45tupleIJN6thrust24THRUST_300001_SM_1000_NS17counting_iteratorIiNSA_11use_defaultESC_SC_EEEEEE10policy1000Ei12DeltaFunctorNSA_6detail15normal_iteratorINSA_10device_ptrIdEEEEJSD_EEEvT0_iT1_T2_DpNS2_10kernel_argIT3_EE:
	.zero		944


//--------------------- .nv.constant0._ZN3cub18CUB_300001_SM_10006detail9transform16transform_kernelINS2_10policy_hubILb1EN4cuda3std3__45tupleIJN6thrust24THRUST_300001_SM_1000_NS6detail15normal_iteratorINSA_10device_ptrI8SumCountEEEEEEEE10policy1000El10ComputeAvgNSC_INSD_IdEEEEJPSE_EEEvT0_iT1_T2_DpNS2_10kernel_argIT3_EE --------------------------
	.section	.nv.constant0._ZN3cub18CUB_300001_SM_10006detail9transform16transform_kernelINS2_10policy_hubILb1EN4cuda3std3__45tupleIJN6thrust24THRUST_300001_SM_1000_NS6detail15normal_iteratorINSA_10device_ptrI8SumCountEEEEEEEE10policy1000El10ComputeAvgNSC_INSD_IdEEEEJPSE_EEEvT0_iT1_T2_DpNS2_10kernel_argIT3_EE,"a",@progbits
	.sectionflags	@""
	.align	4
.nv.constant0._ZN3cub18CUB_300001_SM_10006detail9transform16transform_kernelINS2_10policy_hubILb1EN4cuda3std3__45tupleIJN6thrust24THRUST_300001_SM_1000_NS6detail15normal_iteratorINSA_10device_ptrI8SumCountEEEEEEEE10policy1000El10ComputeAvgNSC_INSD_IdEEEEJPSE_EEEvT0_iT1_T2_DpNS2_10kernel_argIT3_EE:
	.zero		936


//--------------------- .nv.constant0._ZN3cub18CUB_300001_SM_10006detail9transform16transform_kernelINS2_10policy_hubILb1EN4cuda3std3__45tupleIJN6thrust24THRUST_300001_SM_1000_NS6detail15normal_iteratorINSA_10device_ptrI8SumCountEEEEEEEE10policy1000Ei10ComputeAvgNSC_INSD_IdEEEEJPSE_EEEvT0_iT1_T2_DpNS2_10kernel_argIT3_EE --------------------------
	.section	.nv.constant0._ZN3cub18CUB_300001_SM_10006detail9transform16transform_kernelINS2_10policy_hubILb1EN4cuda3std3__45tupleIJN6thrust24THRUST_300001_SM_1000_NS6detail15normal_iteratorINSA_10device_ptrI8SumCountEEEEEEEE10policy1000Ei10ComputeAvgNSC_INSD_IdEEEEJPSE_EEEvT0_iT1_T2_DpNS2_10kernel_argIT3_EE,"a",@progbits
	.sectionflags	@""
	.align	4
.nv.constant0._ZN3cub18CUB_300001_SM_10006detail9transform16transform_kernelINS2_10policy_hubILb1EN4cuda3std3__45tupleIJN6thrust24THRUST_300001_SM_1000_NS6detail15normal_iteratorINSA_10device_ptrI8SumCountEEEEEEEE10policy1000Ei10ComputeAvgNSC_INSD_IdEEEEJPSE_EEEvT0_iT1_T2_DpNS2_10kernel_argIT3_EE:
	.zero		936


//--------------------- .nv.constant0._ZN3cub18CUB_300001_SM_10006detail9transform16transform_kernelINS2_10policy_hubILb1EN4cuda3std3__45tupleIJN6thrust24THRUST_300001_SM_1000_NS6detail15normal_iteratorINSA_10device_ptrIdEEEEEEEE10policy1000El12MakeSumCountNSC_INSD_I8SumCountEEEEJPdEEEvT0_iT1_T2_DpNS2_10kernel_argIT3_EE --------------------------
	.section	.nv.constant0._ZN3cub18CUB_300001_SM_10006detail9transform16transform_kernelINS2_10policy_hubILb1EN4cuda3std3__45tupleIJN6thrust24THRUST_300001_SM_1000_NS6detail15normal_iteratorINSA_10device_ptrIdEEEEEEEE10policy1000El12MakeSumCountNSC_INSD_I8SumCountEEEEJPdEEEvT0_iT1_T2_DpNS2_10kernel_argIT3_EE,"a",@progbits
	.sectionflags	@""
	.align	4
.nv.constant0._ZN3cub18CUB_300001_SM_10006detail9transform16transform_kernelINS2_10policy_hubILb1EN4cuda3std3__45tupleIJN6thrust24THRUST_300001_SM_1000_NS6detail15normal_iteratorINSA_10device_ptrIdEEEEEEEE10policy1000El12MakeSumCountNSC_INSD_I8SumCountEEEEJPdEEEvT0_iT1_T2_DpNS2_10kernel_argIT3_EE:
	.zero		936


//--------------------- .nv.constant0._ZN3cub18CUB_300001_SM_10006detail9transform16transform_kernelINS2_10policy_hubILb1EN4cuda3std3__45tupleIJN6thrust24THRUST_300001_SM_1000_NS6detail15normal_iteratorINSA_10device_ptrIdEEEEEEEE10policy1000Ei12MakeSumCountNSC_INSD_I8SumCountEEEEJPdEEEvT0_iT1_T2_DpNS2_10kernel_argIT3_EE --------------------------
	.section	.nv.constant0._ZN3cub18CUB_300001_SM_10006detail9transform16transform_kernelINS2_10policy_hubILb1EN4cuda3std3__45tupleIJN6thrust24THRUST_300001_SM_1000_NS6detail15normal_iteratorINSA_10device_ptrIdEEEEEEEE10policy1000Ei12MakeSumCountNSC_INSD_I8SumCountEEEEJPdEEEvT0_iT1_T2_DpNS2_10kernel_argIT3_EE,"a",@progbits
	.sectionflags	@""
	.align	4
.nv.constant0._ZN3cub18CUB_300001_SM_10006detail9transform16transform_kernelINS2_10policy_hubILb1EN4cuda3std3__45tupleIJN6thrust24THRUST_300001_SM_1000_NS6detail15normal_iteratorINSA_10device_ptrIdEEEEEEEE10policy1000Ei12MakeSumCountNSC_INSD_I8SumCountEEEEJPdEEEvT0_iT1_T2_DpNS2_10kernel_argIT3_EE:
	.zero		936


//--------------------- .nv.constant0._ZN3cub18CUB_300001_SM_10006detail8for_each13static_kernelINS2_12policy_hub_t12policy_500_tEmN6thrust24THRUST_300001_SM_1000_NS8cuda_cub20__uninitialized_fill7functorINS7_10device_ptrI8SumCountEESC_EEEEvT0_T1_ --------------------------
	.section	.nv.constant0._ZN3cub18CUB_300001_SM_10006detail8for_each13static_kernelINS2_12policy_hub_t12policy_500_tEmN6thrust24THRUST_300001_SM_1000_NS8cuda_cub20__uninitialized_fill7functorINS7_10device_ptrI8SumCountEESC_EEEEvT0_T1_,"a",@progbits
	.sectionflags	@""
	.align	4
.nv.constant0._ZN3cub18CUB_300001_SM_10006detail8for_each13static_kernelINS2_12policy_hub_t12policy_500_tEmN6thrust24THRUST_300001_SM_1000_NS8cuda_cub20__uninitialized_fill7functorINS7_10device_ptrI8SumCountEESC_EEEEvT0_T1_:
	.zero		928


//--------------------- .nv.constant0._ZN3cub18CUB_300001_SM_10006detail8for_each13static_kernelINS2_12policy_hub_t12policy_500_tEmN6thrust24THRUST_300001_SM_1000_NS8cuda_cub20__uninitialized_fill7functorINS7_10device_ptrIdEEdEEEEvT0_T1_ --------------------------
	.section	.nv.constant0._ZN3cub18CUB_300001_SM_10006detail8for_each13static_kernelINS2_12policy_hub_t12policy_500_tEmN6thrust24THRUST_300001_SM_1000_NS8cuda_cub20__uninitialized_fill7functorINS7_10device_ptrIdEEdEEEEvT0_T1_,"a",@progbits
	.sectionflags	@""
	.align	4
.nv.constant0._ZN3cub18CUB_300001_SM_10006detail8for_each13static_kernelINS2_12policy_hub_t12policy_500_tEmN6thrust24THRUST_300001_SM_1000_NS8cuda_cub20__uninitialized_fill7functorINS7_10device_ptrIdEEdEEEEvT0_T1_:
	.zero		920


//--------------------- .nv.constant0._ZN3cub18CUB_300001_SM_10006detail8for_each13static_kernelINS2_12policy_hub_t12policy_500_tEmN6thrust24THRUST_300001_SM_1000_NS8cuda_cub20__uninitialized_fill7functorINS7_10device_ptrIiEEiEEEEvT0_T1_ --------------------------
	.section	.nv.constant0._ZN3cub18CUB_300001_SM_10006detail8for_each13static_kernelINS2_12policy_hub_t12policy_500_tEmN6thrust24THRUST_300001_SM_1000_NS8cuda_cub20__uninitialized_fill7functorINS7_10device_ptrIiEEiEEEEvT0_T1_,"a",@progbits
	.sectionflags	@""
	.align	4
.nv.constant0._ZN3cub18CUB_300001_SM_10006detail8for_each13static_kernelINS2_12policy_hub_t12policy_500_tEmN6thrust24THRUST_300001_SM_1000_NS8cuda_cub20__uninitialized_fill7functorINS7_10device_ptrIiEEiEEEEvT0_T1_:
	.zero		920


//--------------------- .nv.constant0._ZN3cub18CUB_300001_SM_10006detail11EmptyKernelIvEEvv --------------------------
	.section	.nv.constant0._ZN3cub18CUB_300001_SM_10006detail11EmptyKernelIvEEvv,"a",@progbits
	.sectionflags	@""
	.align	4
.nv.constant0._ZN3cub18CUB_300001_SM_10006detail11EmptyKernelIvEEvv:
	.zero		896


//--------------------- .nv.constant0._ZN6thrust24THRUST_300001_SM_1000_NS8cuda_cub4core6detail13_kernel_agentINS1_15__reduce_by_key16ReduceByKeyAgentINS0_6detail15normal_iteratorINS0_10device_ptrIiEEEENS8_INS9_IdEEEESB_SD_N4cuda3std3__48equal_toIiEENSE_3__47minimumIdEEPllEEJSB_SD_SB_SD_SM_N3cub18CUB_300001_SM_100024ReduceByKeyScanTileStateIdlLb0EEESI_SL_llEEEvDpT0_ --------------------------
	.section	.nv.constant0._ZN6thrust24THRUST_300001_SM_1000_NS8cuda_cub4core6detail13_kernel_agentINS1_15__reduce_by_key16ReduceByKeyAgentINS0_6detail15normal_iteratorINS0_10device_ptrIiEEEENS8_INS9_IdEEEESB_SD_N4cuda3std3__48equal_toIiEENSE_3__47minimumIdEEPllEEJSB_SD_SB_SD_SM_N3cub18CUB_300001_SM_100024ReduceByKeyScanTileStateIdlLb0EEESI_SL_llEEEvDpT0_,"a",@progbits
	.sectionflags	@""
	.align	4
.nv.constant0._ZN6thrust24THRUST_300001_SM_1000_NS8cuda_cub4core6detail13_kernel_agentINS1_15__reduce_by_key16ReduceByKeyAgentINS0_6detail15normal_iteratorINS0_10device_ptrIiEEEENS8_INS9_IdEEEESB_SD_N4cuda3std3__48equal_toIiEENSE_3__47minimumIdEEPllEEJSB_SD_SB_SD_SM_N3cub18CUB_300001_SM_100024ReduceByKeyScanTileStateIdlLb0EEESI_SL_llEEEvDpT0_:
	.zero		984


//--------------------- .nv.constant0._ZN6thrust24THRUST_300001_SM_1000_NS8cuda_cub4core6detail13_kernel_agentINS1_15__reduce_by_key9InitAgentIN3cub18CUB_300001_SM_100024ReduceByKeyScanTileStateIdlLb0EEElPlEEJSA_lSB_EEEvDpT0_ --------------------------
	.section	.nv.constant0._ZN6thrust24THRUST_300001_SM_1000_NS8cuda_cub4core6detail13_kernel_agentINS1_15__reduce_by_key9InitAgentIN3cub18CUB_300001_SM_100024ReduceByKeyScanTileStateIdlLb0EEElPlEEJSA_lSB_EEEvDpT0_,"a",@progbits
	.sectionflags	@""
	.align	4
.nv.constant0._ZN6thrust24THRUST_300001_SM_1000_NS8cuda_cub4core6detail13_kernel_agentINS1_15__reduce_by_key9InitAgentIN3cub18CUB_300001_SM_100024ReduceByKeyScanTileStateIdlLb0EEElPlEEJSA_lSB_EEEvDpT0_:
	.zero		936


//--------------------- .nv.constant0._ZN6thrust24THRUST_300001_SM_1000_NS8cuda_cub4core6detail13_kernel_agentINS1_15__reduce_by_key16ReduceByKeyAgentINS0_6detail15normal_iteratorINS0_10device_ptrIiEEEENS8_INS9_IdEEEESB_SD_N4cuda3std3__48equal_toIiEENSE_3__47minimumIdEEPiiEEJSB_SD_SB_SD_SM_N3cub18CUB_300001_SM_100024ReduceByKeyScanTileStateIdiLb1EEESI_SL_iiEEEvDpT0_ --------------------------
	.section	.nv.constant0._ZN6thrust24THRUST_300001_SM_1000_NS8cuda_cub4core6detail13_kernel_agentINS1_15__reduce_by_key16ReduceByKeyAgentINS0_6detail15normal_iteratorINS0_10device_ptrIiEEEENS8_INS9_IdEEEESB_SD_N4cuda3std3__48equal_toIiEENSE_3__47minimumIdEEPiiEEJSB_SD_SB_SD_SM_N3cub18CUB_300001_SM_100024ReduceByKeyScanTileStateIdiLb1EEESI_SL_iiEEEvDpT0_,"a",@progbits
	.sectionflags	@""
	.align	4
.nv.constant0._ZN6thrust24THRUST_300001_SM_1000_NS8cuda_cub4core6detail13_kernel_agentINS1_15__reduce_by_key16ReduceByKeyAgentINS0_6detail15normal_iteratorINS0_10device_ptrIiEEEENS8_INS9_IdEEEESB_SD_N4cuda3std3__48equal_toIiEENSE_3__47minimumIdEEPiiEEJSB_SD_SB_SD_SM_N3cub18CUB_300001_SM_100024ReduceByKeyScanTileStateIdiLb1EEESI_SL_iiEEEvDpT0_:
	.zero		956


//--------------------- .nv.constant0._ZN6thrust24THRUST_300001_SM_1000_NS8cuda_cub4core6detail13_kernel_agentINS1_15__reduce_by_key9InitAgentIN3cub18CUB_300001_SM_100024ReduceByKeyScanTileStateIdiLb1EEEiPiEEJSA_iSB_EEEvDpT0_ --------------------------
	.section	.nv.constant0._ZN6thrust24THRUST_300001_SM_1000_NS8cuda_cub4core6detail13_kernel_agentINS1_15__reduce_by_key9InitAgentIN3cub18CUB_300001_SM_100024ReduceByKeyScanTileStateIdiLb1EEEiPiEEJSA_iSB_EEEvDpT0_,"a",@progbits
	.sectionflags	@""
	.align	4
.nv.constant0._ZN6thrust24THRUST_300001_SM_1000_NS8cuda_cub4core6detail13_kernel_agentINS1_15__reduce_by_key9InitAgentIN3cub18CUB_300001_SM_100024ReduceByKeyScanTileStateIdiLb1EEEiPiEEJSA_iSB_EEEvDpT0_:
	.zero		920


//--------------------- .nv.constant0._ZN6thrust24THRUST_300001_SM_1000_NS8cuda_cub4core6detail13_kernel_agentINS1_15__reduce_by_key16ReduceByKeyAgentINS0_12zip_iteratorIN4cuda3std3__45tupleIJNS0_6detail15normal_iteratorINS0_10device_ptrIiEEEESG_EEEEENSD_INSE_I8SumCountEEEESI_SL_NSA_8equal_toINSB_IJiiEEEEE12SumCountPlusPllEEJSI_SL_SI_SL_SQ_N3cub18CUB_300001_SM_100024ReduceByKeyScanTileStateISJ_lLb0EEESO_SP_llEEEvDpT0_ --------------------------
	.section	.nv.constant0._ZN6thrust24THRUST_300001_SM_1000_NS8cuda_cub4core6detail13_kernel_agentINS1_15__reduce_by_key16ReduceByKeyAgentINS0_12zip_iteratorIN4cuda3std3__45tupleIJNS0_6detail15normal_iteratorINS0_10device_ptrIiEEEESG_EEEEENSD_INSE_I8SumCountEEEESI_SL_NSA_8equal_toINSB_IJiiEEEEE12SumCountPlusPllEEJSI_SL_SI_SL_SQ_N3cub18CUB_300001_SM_100024ReduceByKeyScanTileStateISJ_lLb0EEESO_SP_llEEEvDpT0_,"a",@progbits
	.sectionflags	@""
	.align	4
.nv.constant0._ZN6thrust24THRUST_300001_SM_1000_NS8cuda_cub4core6detail13_kernel_agentINS1_15__reduce_by_key16ReduceByKeyAgentINS0_12zip_iteratorIN4cuda3std3__45tupleIJNS0_6detail15normal_iteratorINS0_10device_ptrIiEEEESG_EEEEENSD_INSE_I8SumCountEEEESI_SL_NSA_8equal_toINSB_IJiiEEEEE12SumCountPlusPllEEJSI_SL_SI_SL_SQ_N3cub18CUB_300001_SM_100024ReduceByKeyScanTileStateISJ_lLb0EEESO_SP_llEEEvDpT0_:
	.zero		1000


//--------------------- .nv.constant0._ZN6thrust24THRUST_300001_SM_1000_NS8cuda_cub4core6detail13_kernel_agentINS1_15__reduce_by_key9InitAgentIN3cub18CUB_300001_SM_100024ReduceByKeyScanTileStateI8SumCountlLb0EEElPlEEJSB_lSC_EEEvDpT0_ --------------------------
	.section	.nv.constant0._ZN6thrust24THRUST_300001_SM_1000_NS8cuda_cub4core6detail13_kernel_agentINS1_15__reduce_by_key9InitAgentIN3cub18CUB_300001_SM_100024ReduceByKeyScanTileStateI8SumCountlLb0EEElPlEEJSB_lSC_EEEvDpT0_,"a",@progbits
	.sectionflags	@""
	.align	4
.nv.constant0._ZN6thrust24THRUST_300001_SM_1000_NS8cuda_cub4core6detail13_kernel_agentINS1_15__reduce_by_key9InitAgentIN3cub18CUB_300001_SM_100024ReduceByKeyScanTileStateI8SumCountlLb0EEElPlEEJSB_lSC_EEEvDpT0_:
	.zero		936


//--------------------- .nv.constant0._ZN6thrust24THRUST_300001_SM_1000_NS8cuda_cub4core6detail13_kernel_agentINS1_15__reduce_by_key16ReduceByKeyAgentINS0_12zip_iteratorIN4cuda3std3__45tupleIJNS0_6detail15normal_iteratorINS0_10device_ptrIiEEEESG_EEEEENSD_INSE_I8SumCountEEEESI_SL_NSA_8equal_toINSB_IJiiEEEEE12SumCountPlusPiiEEJSI_SL_SI_SL_SQ_N3cub18CUB_300001_SM_100024ReduceByKeyScanTileStateISJ_iLb0EEESO_SP_iiEEEvDpT0_ --------------------------
	.section	.nv.constant0._ZN6thrust24THRUST_300001_SM_1000_NS8cuda_cub4core6detail13_kernel_agentINS1_15__reduce_by_key16ReduceByKeyAgentINS0_12zip_iteratorIN4cuda3std3__45tupleIJNS0_6detail15normal_iteratorINS0_10device_ptrIiEEEESG_EEEEENSD_INSE_I8SumCountEEEESI_SL_NSA_8equal_toINSB_IJiiEEEEE12SumCountPlusPiiEEJSI_SL_SI_SL_SQ_N3cub18CUB_300001_SM_100024ReduceByKeyScanTileStateISJ_iLb0EEESO_SP_iiEEEvDpT0_,"a",@progbits
	.sectionflags	@""
	.align	4
.nv.constant0._ZN6thrust24THRUST_300001_SM_1000_NS8cuda_cub4core6detail13_kernel_agentINS1_15__reduce_by_key16ReduceByKeyAgentINS0_12zip_iteratorIN4cuda3std3__45tupleIJNS0_6detail15normal_iteratorINS0_10device_ptrIiEEEESG_EEEEENSD_INSE_I8SumCountEEEESI_SL_NSA_8equal_toINSB_IJiiEEEEE12SumCountPlusPiiEEJSI_SL_SI_SL_SQ_N3cub18CUB_300001_SM_100024ReduceByKeyScanTileStateISJ_iLb0EEESO_SP_iiEEEvDpT0_:
	.zero		988


//--------------------- .nv.constant0._ZN6thrust24THRUST_300001_SM_1000_NS8cuda_cub4core6detail13_kernel_agentINS1_15__reduce_by_key9InitAgentIN3cub18CUB_300001_SM_100024ReduceByKeyScanTileStateI8SumCountiLb0EEEiPiEEJSB_iSC_EEEvDpT0_ --------------------------
	.section	.nv.constant0._ZN6thrust24THRUST_300001_SM_1000_NS8cuda_cub4core6detail13_kernel_agentINS1_15__reduce_by_key9InitAgentIN3cub18CUB_300001_SM_100024ReduceByKeyScanTileStateI8SumCountiLb0EEEiPiEEJSB_iSC_EEEvDpT0_,"a",@progbits
	.sectionflags	@""
	.align	4
.nv.constant0._ZN6thrust24THRUST_300001_SM_1000_NS8cuda_cub4core6detail13_kernel_agentINS1_15__reduce_by_key9InitAgentIN3cub18CUB_300001_SM_100024ReduceByKeyScanTileStateI8SumCountiLb0EEEiPiEEJSB_iSC_EEEvDpT0_:
	.zero		936


//--------------------- SYMBOLS --------------------------

	.type		.nv.reservedSmem.offset0,@object
	.size		.nv.reservedSmem.offset0,0x4
	.type		.nv.reservedSmem.cap,@object
	.size		.nv.reservedSmem.cap,0x4
